//
// Generated by NVIDIA NVVM Compiler
//
// Compiler Build ID: CL-36424714
// Cuda compilation tools, release 13.0, V13.0.88
// Based on NVVM 20.0.0
//

.version 9.0
.target sm_100
.address_size 64

	// .globl	_ZN3cub18CUB_300001_SM_10006detail11EmptyKernelIvEEvv
.global .align 8 .b8 d_query_point[16];
// _ZZN3cub18CUB_300001_SM_10006detail10merge_sort30DeviceMergeSortBlockSortKernelINS2_10policy_hubIN6thrust24THRUST_300001_SM_1000_NS6detail15normal_iteratorINS6_10device_ptrI5PointEEEEE9Policy600ESC_PNS0_8NullTypeESC_SG_j11device_sortISA_ESA_SF_EEvbT0_T1_T2_T3_T4_PT6_PT7_T5_NS1_7vsmem_tEE19static_temp_storage has been demoted
// _ZZN3cub18CUB_300001_SM_10006detail10merge_sort26DeviceMergeSortMergeKernelINS2_10policy_hubIN6thrust24THRUST_300001_SM_1000_NS6detail15normal_iteratorINS6_10device_ptrI5PointEEEEE9Policy600ESC_PNS0_8NullTypeESC_SG_j11device_sortISA_ESA_SF_EEvbT2_T3_T4_PT6_PT7_T5_PSL_SL_NS1_7vsmem_tEE19static_temp_storage has been demoted
// _ZZN3cub18CUB_300001_SM_10006detail10merge_sort30DeviceMergeSortBlockSortKernelINS2_10policy_hubIN6thrust24THRUST_300001_SM_1000_NS6detail15normal_iteratorINS6_10device_ptrI5PointEEEEE9Policy600ESC_PNS0_8NullTypeESC_SG_m11device_sortISA_ESA_SF_EEvbT0_T1_T2_T3_T4_PT6_PT7_T5_NS1_7vsmem_tEE19static_temp_storage has been demoted
// _ZZN3cub18CUB_300001_SM_10006detail10merge_sort26DeviceMergeSortMergeKernelINS2_10policy_hubIN6thrust24THRUST_300001_SM_1000_NS6detail15normal_iteratorINS6_10device_ptrI5PointEEEEE9Policy600ESC_PNS0_8NullTypeESC_SG_m11device_sortISA_ESA_SF_EEvbT2_T3_T4_PT6_PT7_T5_PSL_SL_NS1_7vsmem_tEE19static_temp_storage has been demoted
.global .align 1 .b8 _ZN30_INTERNAL_79be5297_4_k_cu_main4cuda3std3__45__cpo5beginE[1];
.global .align 1 .b8 _ZN30_INTERNAL_79be5297_4_k_cu_main4cuda3std3__45__cpo3endE[1];
.global .align 1 .b8 _ZN30_INTERNAL_79be5297_4_k_cu_main4cuda3std3__45__cpo6cbeginE[1];
.global .align 1 .b8 _ZN30_INTERNAL_79be5297_4_k_cu_main4cuda3std3__45__cpo4cendE[1];
.global .align 1 .b8 _ZN30_INTERNAL_79be5297_4_k_cu_main4cuda3std3__45__cpo6rbeginE[1];
.global .align 1 .b8 _ZN30_INTERNAL_79be5297_4_k_cu_main4cuda3std3__45__cpo4rendE[1];
.global .align 1 .b8 _ZN30_INTERNAL_79be5297_4_k_cu_main4cuda3std3__45__cpo7crbeginE[1];
.global .align 1 .b8 _ZN30_INTERNAL_79be5297_4_k_cu_main4cuda3std3__45__cpo5crendE[1];
.global .align 1 .b8 _ZN30_INTERNAL_79be5297_4_k_cu_main4cuda3std3__432_GLOBAL__N__79be5297_4_k_cu_main6ignoreE[1];
.global .align 1 .b8 _ZN30_INTERNAL_79be5297_4_k_cu_main4cuda3std3__419piecewise_constructE[1];
.global .align 1 .b8 _ZN30_INTERNAL_79be5297_4_k_cu_main4cuda3std3__48in_placeE[1];
.global .align 1 .b8 _ZN30_INTERNAL_79be5297_4_k_cu_main4cuda3std3__420unreachable_sentinelE[1];
.global .align 1 .b8 _ZN30_INTERNAL_79be5297_4_k_cu_main4cuda3std3__47nulloptE[1];
.global .align 1 .b8 _ZN30_INTERNAL_79be5297_4_k_cu_main4cuda3std3__48unexpectE[1];
.global .align 1 .b8 _ZN30_INTERNAL_79be5297_4_k_cu_main4cuda3std6ranges3__45__cpo4swapE[1];
.global .align 1 .b8 _ZN30_INTERNAL_79be5297_4_k_cu_main4cuda3std6ranges3__45__cpo9iter_moveE[1];
.global .align 1 .b8 _ZN30_INTERNAL_79be5297_4_k_cu_main4cuda3std6ranges3__45__cpo5beginE[1];
.global .align 1 .b8 _ZN30_INTERNAL_79be5297_4_k_cu_main4cuda3std6ranges3__45__cpo3endE[1];
.global .align 1 .b8 _ZN30_INTERNAL_79be5297_4_k_cu_main4cuda3std6ranges3__45__cpo6cbeginE[1];
.global .align 1 .b8 _ZN30_INTERNAL_79be5297_4_k_cu_main4cuda3std6ranges3__45__cpo4cendE[1];
.global .align 1 .b8 _ZN30_INTERNAL_79be5297_4_k_cu_main4cuda3std6ranges3__45__cpo7advanceE[1];
.global .align 1 .b8 _ZN30_INTERNAL_79be5297_4_k_cu_main4cuda3std6ranges3__45__cpo9iter_swapE[1];
.global .align 1 .b8 _ZN30_INTERNAL_79be5297_4_k_cu_main4cuda3std6ranges3__45__cpo4nextE[1];
.global .align 1 .b8 _ZN30_INTERNAL_79be5297_4_k_cu_main4cuda3std6ranges3__45__cpo4prevE[1];
.global .align 1 .b8 _ZN30_INTERNAL_79be5297_4_k_cu_main4cuda3std6ranges3__45__cpo4dataE[1];
.global .align 1 .b8 _ZN30_INTERNAL_79be5297_4_k_cu_main4cuda3std6ranges3__45__cpo5cdataE[1];
.global .align 1 .b8 _ZN30_INTERNAL_79be5297_4_k_cu_main4cuda3std6ranges3__45__cpo4sizeE[1];
.global .align 1 .b8 _ZN30_INTERNAL_79be5297_4_k_cu_main4cuda3std6ranges3__45__cpo5ssizeE[1];
.global .align 1 .b8 _ZN30_INTERNAL_79be5297_4_k_cu_main4cuda3std6ranges3__45__cpo8distanceE[1];
.global .align 1 .b8 _ZN30_INTERNAL_79be5297_4_k_cu_main6thrust24THRUST_300001_SM_1000_NS8cuda_cub3parE[1];
.global .align 1 .b8 _ZN30_INTERNAL_79be5297_4_k_cu_main6thrust24THRUST_300001_SM_1000_NS8cuda_cub10par_nosyncE[1];
.global .align 1 .b8 _ZN30_INTERNAL_79be5297_4_k_cu_main6thrust24THRUST_300001_SM_1000_NS6system6detail10sequential3seqE[1];
.global .align 1 .b8 _ZN30_INTERNAL_79be5297_4_k_cu_main6thrust24THRUST_300001_SM_1000_NS6system3cpp3parE[1];
.global .align 1 .b8 _ZN30_INTERNAL_79be5297_4_k_cu_main6thrust24THRUST_300001_SM_1000_NS12placeholders2_1E[1];
.global .align 1 .b8 _ZN30_INTERNAL_79be5297_4_k_cu_main6thrust24THRUST_300001_SM_1000_NS12placeholders2_2E[1];
.global .align 1 .b8 _ZN30_INTERNAL_79be5297_4_k_cu_main6thrust24THRUST_300001_SM_1000_NS12placeholders2_3E[1];
.global .align 1 .b8 _ZN30_INTERNAL_79be5297_4_k_cu_main6thrust24THRUST_300001_SM_1000_NS12placeholders2_4E[1];
.global .align 1 .b8 _ZN30_INTERNAL_79be5297_4_k_cu_main6thrust24THRUST_300001_SM_1000_NS12placeholders2_5E[1];
.global .align 1 .b8 _ZN30_INTERNAL_79be5297_4_k_cu_main6thrust24THRUST_300001_SM_1000_NS12placeholders2_6E[1];
.global .align 1 .b8 _ZN30_INTERNAL_79be5297_4_k_cu_main6thrust24THRUST_300001_SM_1000_NS12placeholders2_7E[1];
.global .align 1 .b8 _ZN30_INTERNAL_79be5297_4_k_cu_main6thrust24THRUST_300001_SM_1000_NS12placeholders2_8E[1];
.global .align 1 .b8 _ZN30_INTERNAL_79be5297_4_k_cu_main6thrust24THRUST_300001_SM_1000_NS12placeholders2_9E[1];
.global .align 1 .b8 _ZN30_INTERNAL_79be5297_4_k_cu_main6thrust24THRUST_300001_SM_1000_NS12placeholders3_10E[1];
.global .align 1 .b8 _ZN30_INTERNAL_79be5297_4_k_cu_main6thrust24THRUST_300001_SM_1000_NS3seqE[1];
.global .align 1 .b8 _ZN30_INTERNAL_79be5297_4_k_cu_main6thrust24THRUST_300001_SM_1000_NS6deviceE[1];

.visible .entry _ZN3cub18CUB_300001_SM_10006detail11EmptyKernelIvEEvv()
{


	ret;

}
	// .globl	_ZN3cub18CUB_300001_SM_10006detail10merge_sort30DeviceMergeSortBlockSortKernelINS2_10policy_hubIN6thrust24THRUST_300001_SM_1000_NS6detail15normal_iteratorINS6_10device_ptrI5PointEEEEE9Policy600ESC_PNS0_8NullTypeESC_SG_j11device_sortISA_ESA_SF_EEvbT0_T1_T2_T3_T4_PT6_PT7_T5_NS1_7vsmem_tE
.visible .entry _ZN3cub18CUB_300001_SM_10006detail10merge_sort30DeviceMergeSortBlockSortKernelINS2_10policy_hubIN6thrust24THRUST_300001_SM_1000_NS6detail15normal_iteratorINS6_10device_ptrI5PointEEEEE9Policy600ESC_PNS0_8NullTypeESC_SG_j11device_sortISA_ESA_SF_EEvbT0_T1_T2_T3_T4_PT6_PT7_T5_NS1_7vsmem_tE(
	.param .u8 _ZN3cub18CUB_300001_SM_10006detail10merge_sort30DeviceMergeSortBlockSortKernelINS2_10policy_hubIN6thrust24THRUST_300001_SM_1000_NS6detail15normal_iteratorINS6_10device_ptrI5PointEEEEE9Policy600ESC_PNS0_8NullTypeESC_SG_j11device_sortISA_ESA_SF_EEvbT0_T1_T2_T3_T4_PT6_PT7_T5_NS1_7vsmem_tE_param_0,
	.param .align 8 .b8 _ZN3cub18CUB_300001_SM_10006detail10merge_sort30DeviceMergeSortBlockSortKernelINS2_10policy_hubIN6thrust24THRUST_300001_SM_1000_NS6detail15normal_iteratorINS6_10device_ptrI5PointEEEEE9Policy600ESC_PNS0_8NullTypeESC_SG_j11device_sortISA_ESA_SF_EEvbT0_T1_T2_T3_T4_PT6_PT7_T5_NS1_7vsmem_tE_param_1[8],
	.param .u64 .ptr .align 1 _ZN3cub18CUB_300001_SM_10006detail10merge_sort30DeviceMergeSortBlockSortKernelINS2_10policy_hubIN6thrust24THRUST_300001_SM_1000_NS6detail15normal_iteratorINS6_10device_ptrI5PointEEEEE9Policy600ESC_PNS0_8NullTypeESC_SG_j11device_sortISA_ESA_SF_EEvbT0_T1_T2_T3_T4_PT6_PT7_T5_NS1_7vsmem_tE_param_2,
	.param .align 8 .b8 _ZN3cub18CUB_300001_SM_10006detail10merge_sort30DeviceMergeSortBlockSortKernelINS2_10policy_hubIN6thrust24THRUST_300001_SM_1000_NS6detail15normal_iteratorINS6_10device_ptrI5PointEEEEE9Policy600ESC_PNS0_8NullTypeESC_SG_j11device_sortISA_ESA_SF_EEvbT0_T1_T2_T3_T4_PT6_PT7_T5_NS1_7vsmem_tE_param_3[8],
	.param .u64 .ptr .align 1 _ZN3cub18CUB_300001_SM_10006detail10merge_sort30DeviceMergeSortBlockSortKernelINS2_10policy_hubIN6thrust24THRUST_300001_SM_1000_NS6detail15normal_iteratorINS6_10device_ptrI5PointEEEEE9Policy600ESC_PNS0_8NullTypeESC_SG_j11device_sortISA_ESA_SF_EEvbT0_T1_T2_T3_T4_PT6_PT7_T5_NS1_7vsmem_tE_param_4,
	.param .u32 _ZN3cub18CUB_300001_SM_10006detail10merge_sort30DeviceMergeSortBlockSortKernelINS2_10policy_hubIN6thrust24THRUST_300001_SM_1000_NS6detail15normal_iteratorINS6_10device_ptrI5PointEEEEE9Policy600ESC_PNS0_8NullTypeESC_SG_j11device_sortISA_ESA_SF_EEvbT0_T1_T2_T3_T4_PT6_PT7_T5_NS1_7vsmem_tE_param_5,
	.param .u64 .ptr .align 1 _ZN3cub18CUB_300001_SM_10006detail10merge_sort30DeviceMergeSortBlockSortKernelINS2_10policy_hubIN6thrust24THRUST_300001_SM_1000_NS6detail15normal_iteratorINS6_10device_ptrI5PointEEEEE9Policy600ESC_PNS0_8NullTypeESC_SG_j11device_sortISA_ESA_SF_EEvbT0_T1_T2_T3_T4_PT6_PT7_T5_NS1_7vsmem_tE_param_6,
	.param .u64 .ptr .align 1 _ZN3cub18CUB_300001_SM_10006detail10merge_sort30DeviceMergeSortBlockSortKernelINS2_10policy_hubIN6thrust24THRUST_300001_SM_1000_NS6detail15normal_iteratorINS6_10device_ptrI5PointEEEEE9Policy600ESC_PNS0_8NullTypeESC_SG_j11device_sortISA_ESA_SF_EEvbT0_T1_T2_T3_T4_PT6_PT7_T5_NS1_7vsmem_tE_param_7,
	.param .align 1 .b8 _ZN3cub18CUB_300001_SM_10006detail10merge_sort30DeviceMergeSortBlockSortKernelINS2_10policy_hubIN6thrust24THRUST_300001_SM_1000_NS6detail15normal_iteratorINS6_10device_ptrI5PointEEEEE9Policy600ESC_PNS0_8NullTypeESC_SG_j11device_sortISA_ESA_SF_EEvbT0_T1_T2_T3_T4_PT6_PT7_T5_NS1_7vsmem_tE_param_8[1],
	.param .align 8 .b8 _ZN3cub18CUB_300001_SM_10006detail10merge_sort30DeviceMergeSortBlockSortKernelINS2_10policy_hubIN6thrust24THRUST_300001_SM_1000_NS6detail15normal_iteratorINS6_10device_ptrI5PointEEEEE9Policy600ESC_PNS0_8NullTypeESC_SG_j11device_sortISA_ESA_SF_EEvbT0_T1_T2_T3_T4_PT6_PT7_T5_NS1_7vsmem_tE_param_9[8]
)
.maxntid 256
{
	.reg .pred 	%p<108>;
	.reg .b16 	%rs<4>;
	.reg .b32 	%r<201>;
	.reg .b64 	%rd<36>;
	.reg .b64 	%fd<541>;
	// demoted variable
	.shared .align 16 .b8 _ZZN3cub18CUB_300001_SM_10006detail10merge_sort30DeviceMergeSortBlockSortKernelINS2_10policy_hubIN6thrust24THRUST_300001_SM_1000_NS6detail15normal_iteratorINS6_10device_ptrI5PointEEEEE9Policy600ESC_PNS0_8NullTypeESC_SG_j11device_sortISA_ESA_SF_EEvbT0_T1_T2_T3_T4_PT6_PT7_T5_NS1_7vsmem_tEE19static_temp_storage[16400];
	ld.param.u64 	%rd9, [_ZN3cub18CUB_300001_SM_10006detail10merge_sort30DeviceMergeSortBlockSortKernelINS2_10policy_hubIN6thrust24THRUST_300001_SM_1000_NS6detail15normal_iteratorINS6_10device_ptrI5PointEEEEE9Policy600ESC_PNS0_8NullTypeESC_SG_j11device_sortISA_ESA_SF_EEvbT0_T1_T2_T3_T4_PT6_PT7_T5_NS1_7vsmem_tE_param_3];
	ld.param.u64 	%rd10, [_ZN3cub18CUB_300001_SM_10006detail10merge_sort30DeviceMergeSortBlockSortKernelINS2_10policy_hubIN6thrust24THRUST_300001_SM_1000_NS6detail15normal_iteratorINS6_10device_ptrI5PointEEEEE9Policy600ESC_PNS0_8NullTypeESC_SG_j11device_sortISA_ESA_SF_EEvbT0_T1_T2_T3_T4_PT6_PT7_T5_NS1_7vsmem_tE_param_1];
	ld.param.u32 	%r70, [_ZN3cub18CUB_300001_SM_10006detail10merge_sort30DeviceMergeSortBlockSortKernelINS2_10policy_hubIN6thrust24THRUST_300001_SM_1000_NS6detail15normal_iteratorINS6_10device_ptrI5PointEEEEE9Policy600ESC_PNS0_8NullTypeESC_SG_j11device_sortISA_ESA_SF_EEvbT0_T1_T2_T3_T4_PT6_PT7_T5_NS1_7vsmem_tE_param_5];
	cvta.to.global.u64 	%rd1, %rd10;
	cvta.to.global.u64 	%rd2, %rd9;
	mov.u32 	%r71, %ctaid.x;
	mov.u32 	%r72, %nctaid.x;
	shl.b32 	%r1, %r71, 10;
	add.s32 	%r73, %r72, -1;
	setp.ge.u32 	%p17, %r71, %r73;
	@%p17 bra 	$L__BB1_42;
	// begin inline asm
	griddepcontrol.wait;
	// end inline asm
	cvt.u64.u32 	%rd22, %r1;
	mov.u32 	%r2, %tid.x;
	and.b32  	%r3, %r2, 31;
	shl.b32 	%r4, %r2, 2;
	and.b32  	%r5, %r4, 3968;
	or.b32  	%r138, %r5, %r3;
	cvt.u64.u32 	%rd23, %r138;
	add.s64 	%rd3, %rd23, %rd22;
	shl.b64 	%rd24, %rd3, 4;
	add.s64 	%rd25, %rd1, %rd24;
	ld.global.f64 	%fd317, [%rd25];
	ld.global.f64 	%fd318, [%rd25+8];
	ld.global.f64 	%fd319, [%rd25+512];
	ld.global.f64 	%fd320, [%rd25+520];
	ld.global.f64 	%fd321, [%rd25+1024];
	ld.global.f64 	%fd322, [%rd25+1032];
	ld.global.f64 	%fd323, [%rd25+1536];
	ld.global.f64 	%fd324, [%rd25+1544];
	// begin inline asm
	mov.u32 %r137, %laneid;
	// end inline asm
	add.s32 	%r139, %r137, %r5;
	shl.b32 	%r140, %r139, 4;
	mov.u32 	%r141, _ZZN3cub18CUB_300001_SM_10006detail10merge_sort30DeviceMergeSortBlockSortKernelINS2_10policy_hubIN6thrust24THRUST_300001_SM_1000_NS6detail15normal_iteratorINS6_10device_ptrI5PointEEEEE9Policy600ESC_PNS0_8NullTypeESC_SG_j11device_sortISA_ESA_SF_EEvbT0_T1_T2_T3_T4_PT6_PT7_T5_NS1_7vsmem_tEE19static_temp_storage;
	add.s32 	%r6, %r141, %r140;
	st.shared.v2.f64 	[%r6], {%fd317, %fd318};
	st.shared.v2.f64 	[%r6+512], {%fd319, %fd320};
	st.shared.v2.f64 	[%r6+1024], {%fd321, %fd322};
	st.shared.v2.f64 	[%r6+1536], {%fd323, %fd324};
	bar.warp.sync 	-1;
	mad.lo.s32 	%r7, %r137, 48, %r6;
	ld.shared.v2.f64 	{%fd448, %fd447}, [%r7];
	ld.shared.v2.f64 	{%fd3, %fd4}, [%r7+16];
	ld.shared.v2.f64 	{%fd440, %fd439}, [%r7+32];
	ld.shared.v2.f64 	{%fd7, %fd8}, [%r7+48];
	bar.sync 	0;
	// begin inline asm
	griddepcontrol.launch_dependents;
	// end inline asm
	ld.global.f64 	%fd9, [d_query_point];
	ld.global.f64 	%fd10, [d_query_point+8];
	sub.f64 	%fd325, %fd3, %fd9;
	sub.f64 	%fd326, %fd4, %fd10;
	mul.f64 	%fd327, %fd326, %fd326;
	fma.rn.f64 	%fd328, %fd325, %fd325, %fd327;
	sub.f64 	%fd329, %fd448, %fd9;
	sub.f64 	%fd330, %fd447, %fd10;
	mul.f64 	%fd331, %fd330, %fd330;
	fma.rn.f64 	%fd332, %fd329, %fd329, %fd331;
	setp.geu.f64 	%p69, %fd328, %fd332;
	mov.f64 	%fd443, %fd4;
	mov.f64 	%fd444, %fd3;
	@%p69 bra 	$L__BB1_3;
	mov.f64 	%fd443, %fd447;
	mov.f64 	%fd444, %fd448;
	mov.f64 	%fd447, %fd4;
	mov.f64 	%fd448, %fd3;
$L__BB1_3:
	sub.f64 	%fd333, %fd7, %fd9;
	sub.f64 	%fd334, %fd8, %fd10;
	mul.f64 	%fd335, %fd334, %fd334;
	fma.rn.f64 	%fd336, %fd333, %fd333, %fd335;
	sub.f64 	%fd337, %fd440, %fd9;
	sub.f64 	%fd338, %fd439, %fd10;
	mul.f64 	%fd339, %fd338, %fd338;
	fma.rn.f64 	%fd340, %fd337, %fd337, %fd339;
	setp.geu.f64 	%p70, %fd336, %fd340;
	mov.f64 	%fd437, %fd8;
	mov.f64 	%fd438, %fd7;
	@%p70 bra 	$L__BB1_5;
	mov.f64 	%fd437, %fd439;
	mov.f64 	%fd438, %fd440;
	mov.f64 	%fd439, %fd8;
	mov.f64 	%fd440, %fd7;
$L__BB1_5:
	sub.f64 	%fd341, %fd440, %fd9;
	sub.f64 	%fd342, %fd439, %fd10;
	mul.f64 	%fd343, %fd342, %fd342;
	fma.rn.f64 	%fd344, %fd341, %fd341, %fd343;
	sub.f64 	%fd345, %fd444, %fd9;
	sub.f64 	%fd346, %fd443, %fd10;
	mul.f64 	%fd347, %fd346, %fd346;
	fma.rn.f64 	%fd348, %fd345, %fd345, %fd347;
	setp.geu.f64 	%p71, %fd344, %fd348;
	mov.f64 	%fd451, %fd439;
	mov.f64 	%fd452, %fd440;
	@%p71 bra 	$L__BB1_7;
	mov.f64 	%fd451, %fd443;
	mov.f64 	%fd452, %fd444;
	mov.f64 	%fd443, %fd439;
	mov.f64 	%fd444, %fd440;
$L__BB1_7:
	sub.f64 	%fd349, %fd444, %fd9;
	sub.f64 	%fd350, %fd443, %fd10;
	mul.f64 	%fd351, %fd350, %fd350;
	fma.rn.f64 	%fd352, %fd349, %fd349, %fd351;
	sub.f64 	%fd353, %fd448, %fd9;
	sub.f64 	%fd354, %fd447, %fd10;
	mul.f64 	%fd355, %fd354, %fd354;
	fma.rn.f64 	%fd356, %fd353, %fd353, %fd355;
	setp.geu.f64 	%p72, %fd352, %fd356;
	mov.f64 	%fd455, %fd443;
	mov.f64 	%fd456, %fd444;
	@%p72 bra 	$L__BB1_9;
	mov.f64 	%fd455, %fd447;
	mov.f64 	%fd456, %fd448;
	mov.f64 	%fd447, %fd443;
	mov.f64 	%fd448, %fd444;
$L__BB1_9:
	sub.f64 	%fd357, %fd438, %fd9;
	sub.f64 	%fd358, %fd437, %fd10;
	mul.f64 	%fd359, %fd358, %fd358;
	fma.rn.f64 	%fd360, %fd357, %fd357, %fd359;
	sub.f64 	%fd361, %fd452, %fd9;
	sub.f64 	%fd362, %fd451, %fd10;
	mul.f64 	%fd363, %fd362, %fd362;
	fma.rn.f64 	%fd364, %fd361, %fd361, %fd363;
	setp.geu.f64 	%p73, %fd360, %fd364;
	mov.f64 	%fd457, %fd437;
	mov.f64 	%fd458, %fd438;
	@%p73 bra 	$L__BB1_11;
	mov.f64 	%fd457, %fd451;
	mov.f64 	%fd458, %fd452;
	mov.f64 	%fd451, %fd437;
	mov.f64 	%fd452, %fd438;
$L__BB1_11:
	sub.f64 	%fd365, %fd452, %fd9;
	sub.f64 	%fd366, %fd451, %fd10;
	mul.f64 	%fd367, %fd366, %fd366;
	fma.rn.f64 	%fd368, %fd365, %fd365, %fd367;
	sub.f64 	%fd369, %fd456, %fd9;
	sub.f64 	%fd370, %fd455, %fd10;
	mul.f64 	%fd371, %fd370, %fd370;
	fma.rn.f64 	%fd372, %fd369, %fd369, %fd371;
	setp.geu.f64 	%p74, %fd368, %fd372;
	mov.f64 	%fd459, %fd451;
	mov.f64 	%fd460, %fd452;
	@%p74 bra 	$L__BB1_13;
	mov.f64 	%fd459, %fd455;
	mov.f64 	%fd460, %fd456;
	mov.f64 	%fd455, %fd451;
	mov.f64 	%fd456, %fd452;
$L__BB1_13:
	shl.b32 	%r143, %r4, 4;
	add.s32 	%r8, %r141, %r143;
	mov.b32 	%r193, 2;
$L__BB1_14:
	mov.u32 	%r9, %r193;
	bar.sync 	0;
	add.s32 	%r145, %r9, -1;
	st.shared.v2.f64 	[%r8], {%fd448, %fd447};
	st.shared.v2.f64 	[%r8+16], {%fd456, %fd455};
	st.shared.v2.f64 	[%r8+32], {%fd460, %fd459};
	st.shared.v2.f64 	[%r8+48], {%fd458, %fd457};
	bar.sync 	0;
	neg.s32 	%r146, %r9;
	and.b32  	%r147, %r2, %r146;
	shl.b32 	%r148, %r147, 2;
	shl.b32 	%r193, %r9, 1;
	and.b32  	%r149, %r145, %r2;
	shl.b32 	%r150, %r149, 2;
	min.u32 	%r11, %r150, 1024;
	min.u32 	%r12, %r148, 1024;
	add.s32 	%r151, %r12, %r193;
	min.u32 	%r13, %r151, 1024;
	add.s32 	%r152, %r13, %r193;
	min.u32 	%r14, %r152, 1024;
	sub.s32 	%r153, %r13, %r12;
	sub.s32 	%r154, %r14, %r13;
	setp.lt.s32 	%p75, %r11, %r154;
	sub.s32 	%r155, %r11, %r154;
	selp.b32 	%r196, 0, %r155, %p75;
	min.s32 	%r194, %r153, %r11;
	setp.ge.s32 	%p76, %r196, %r194;
	ld.global.f64 	%fd43, [d_query_point];
	ld.global.f64 	%fd44, [d_query_point+8];
	@%p76 bra 	$L__BB1_17;
	add.s32 	%r17, %r13, %r11;
$L__BB1_16:
	sub.s32 	%r156, %r194, %r196;
	shr.u32 	%r157, %r156, 31;
	add.s32 	%r158, %r156, %r157;
	shr.s32 	%r159, %r158, 1;
	add.s32 	%r160, %r159, %r196;
	add.s32 	%r161, %r160, %r12;
	shl.b32 	%r162, %r161, 4;
	mov.u32 	%r163, _ZZN3cub18CUB_300001_SM_10006detail10merge_sort30DeviceMergeSortBlockSortKernelINS2_10policy_hubIN6thrust24THRUST_300001_SM_1000_NS6detail15normal_iteratorINS6_10device_ptrI5PointEEEEE9Policy600ESC_PNS0_8NullTypeESC_SG_j11device_sortISA_ESA_SF_EEvbT0_T1_T2_T3_T4_PT6_PT7_T5_NS1_7vsmem_tEE19static_temp_storage;
	add.s32 	%r164, %r163, %r162;
	ld.shared.v2.f64 	{%fd373, %fd374}, [%r164];
	not.b32 	%r165, %r160;
	add.s32 	%r166, %r17, %r165;
	shl.b32 	%r167, %r166, 4;
	add.s32 	%r168, %r163, %r167;
	ld.shared.v2.f64 	{%fd375, %fd376}, [%r168];
	sub.f64 	%fd377, %fd375, %fd43;
	sub.f64 	%fd378, %fd376, %fd44;
	mul.f64 	%fd379, %fd378, %fd378;
	fma.rn.f64 	%fd380, %fd377, %fd377, %fd379;
	sub.f64 	%fd381, %fd373, %fd43;
	sub.f64 	%fd382, %fd374, %fd44;
	mul.f64 	%fd383, %fd382, %fd382;
	fma.rn.f64 	%fd384, %fd381, %fd381, %fd383;
	setp.geu.f64 	%p77, %fd380, %fd384;
	add.s32 	%r169, %r160, 1;
	selp.b32 	%r196, %r169, %r196, %p77;
	selp.b32 	%r194, %r194, %r160, %p77;
	setp.lt.s32 	%p78, %r196, %r194;
	@%p78 bra 	$L__BB1_16;
$L__BB1_17:
	add.s32 	%r23, %r196, %r12;
	add.s32 	%r170, %r13, %r11;
	sub.s32 	%r24, %r170, %r196;
	shl.b32 	%r171, %r23, 4;
	mov.u32 	%r172, _ZZN3cub18CUB_300001_SM_10006detail10merge_sort30DeviceMergeSortBlockSortKernelINS2_10policy_hubIN6thrust24THRUST_300001_SM_1000_NS6detail15normal_iteratorINS6_10device_ptrI5PointEEEEE9Policy600ESC_PNS0_8NullTypeESC_SG_j11device_sortISA_ESA_SF_EEvbT0_T1_T2_T3_T4_PT6_PT7_T5_NS1_7vsmem_tEE19static_temp_storage;
	add.s32 	%r25, %r172, %r171;
	ld.shared.v2.f64 	{%fd471, %fd472}, [%r25];
	shl.b32 	%r173, %r24, 4;
	add.s32 	%r26, %r172, %r173;
	ld.shared.v2.f64 	{%fd465, %fd466}, [%r26];
	setp.ge.s32 	%p80, %r24, %r14;
	mov.pred 	%p100, 0;
	@%p80 bra 	$L__BB1_20;
	setp.ge.s32 	%p82, %r23, %r13;
	mov.pred 	%p100, -1;
	@%p82 bra 	$L__BB1_20;
	sub.f64 	%fd385, %fd465, %fd43;
	sub.f64 	%fd386, %fd466, %fd44;
	mul.f64 	%fd387, %fd386, %fd386;
	fma.rn.f64 	%fd388, %fd385, %fd385, %fd387;
	sub.f64 	%fd389, %fd471, %fd43;
	sub.f64 	%fd390, %fd472, %fd44;
	mul.f64 	%fd391, %fd390, %fd390;
	fma.rn.f64 	%fd392, %fd389, %fd389, %fd391;
	setp.lt.f64 	%p100, %fd388, %fd392;
$L__BB1_20:
	selp.f64 	%fd447, %fd466, %fd472, %p100;
	selp.f64 	%fd448, %fd465, %fd471, %p100;
	selp.u32 	%r174, 1, 0, %p100;
	add.s32 	%r27, %r24, %r174;
	not.pred 	%p83, %p100;
	selp.u32 	%r175, 1, 0, %p83;
	add.s32 	%r28, %r23, %r175;
	@%p83 bra 	$L__BB1_22;
	ld.shared.v2.f64 	{%fd465, %fd466}, [%r26+16];
	bra.uni 	$L__BB1_23;
$L__BB1_22:
	ld.shared.v2.f64 	{%fd471, %fd472}, [%r25+16];
$L__BB1_23:
	setp.ge.s32 	%p85, %r27, %r14;
	mov.pred 	%p101, 0;
	@%p85 bra 	$L__BB1_26;
	setp.ge.s32 	%p87, %r28, %r13;
	mov.pred 	%p101, -1;
	@%p87 bra 	$L__BB1_26;
	sub.f64 	%fd393, %fd465, %fd43;
	sub.f64 	%fd394, %fd466, %fd44;
	mul.f64 	%fd395, %fd394, %fd394;
	fma.rn.f64 	%fd396, %fd393, %fd393, %fd395;
	sub.f64 	%fd397, %fd471, %fd43;
	sub.f64 	%fd398, %fd472, %fd44;
	mul.f64 	%fd399, %fd398, %fd398;
	fma.rn.f64 	%fd400, %fd397, %fd397, %fd399;
	setp.lt.f64 	%p101, %fd396, %fd400;
$L__BB1_26:
	selp.f64 	%fd455, %fd466, %fd472, %p101;
	selp.f64 	%fd456, %fd465, %fd471, %p101;
	selp.u32 	%r176, 1, 0, %p101;
	add.s32 	%r29, %r27, %r176;
	not.pred 	%p88, %p101;
	selp.u32 	%r177, 1, 0, %p88;
	add.s32 	%r30, %r28, %r177;
	@%p101 bra 	$L__BB1_28;
	shl.b32 	%r178, %r30, 4;
	add.s32 	%r180, %r172, %r178;
	ld.shared.v2.f64 	{%fd471, %fd472}, [%r180];
	bra.uni 	$L__BB1_29;
$L__BB1_28:
	shl.b32 	%r181, %r29, 4;
	add.s32 	%r183, %r172, %r181;
	ld.shared.v2.f64 	{%fd465, %fd466}, [%r183];
$L__BB1_29:
	setp.ge.s32 	%p90, %r29, %r14;
	mov.pred 	%p102, 0;
	@%p90 bra 	$L__BB1_32;
	setp.ge.s32 	%p92, %r30, %r13;
	mov.pred 	%p102, -1;
	@%p92 bra 	$L__BB1_32;
	sub.f64 	%fd401, %fd465, %fd43;
	sub.f64 	%fd402, %fd466, %fd44;
	mul.f64 	%fd403, %fd402, %fd402;
	fma.rn.f64 	%fd404, %fd401, %fd401, %fd403;
	sub.f64 	%fd405, %fd471, %fd43;
	sub.f64 	%fd406, %fd472, %fd44;
	mul.f64 	%fd407, %fd406, %fd406;
	fma.rn.f64 	%fd408, %fd405, %fd405, %fd407;
	setp.lt.f64 	%p102, %fd404, %fd408;
$L__BB1_32:
	selp.f64 	%fd459, %fd466, %fd472, %p102;
	selp.f64 	%fd460, %fd465, %fd471, %p102;
	selp.u32 	%r184, 1, 0, %p102;
	add.s32 	%r31, %r29, %r184;
	not.pred 	%p93, %p102;
	selp.u32 	%r185, 1, 0, %p93;
	add.s32 	%r32, %r30, %r185;
	@%p102 bra 	$L__BB1_34;
	shl.b32 	%r186, %r32, 4;
	mov.u32 	%r187, _ZZN3cub18CUB_300001_SM_10006detail10merge_sort30DeviceMergeSortBlockSortKernelINS2_10policy_hubIN6thrust24THRUST_300001_SM_1000_NS6detail15normal_iteratorINS6_10device_ptrI5PointEEEEE9Policy600ESC_PNS0_8NullTypeESC_SG_j11device_sortISA_ESA_SF_EEvbT0_T1_T2_T3_T4_PT6_PT7_T5_NS1_7vsmem_tEE19static_temp_storage;
	add.s32 	%r188, %r187, %r186;
	ld.shared.v2.f64 	{%fd471, %fd472}, [%r188];
	bra.uni 	$L__BB1_35;
$L__BB1_34:
	shl.b32 	%r189, %r31, 4;
	mov.u32 	%r190, _ZZN3cub18CUB_300001_SM_10006detail10merge_sort30DeviceMergeSortBlockSortKernelINS2_10policy_hubIN6thrust24THRUST_300001_SM_1000_NS6detail15normal_iteratorINS6_10device_ptrI5PointEEEEE9Policy600ESC_PNS0_8NullTypeESC_SG_j11device_sortISA_ESA_SF_EEvbT0_T1_T2_T3_T4_PT6_PT7_T5_NS1_7vsmem_tEE19static_temp_storage;
	add.s32 	%r191, %r190, %r189;
	ld.shared.v2.f64 	{%fd465, %fd466}, [%r191];
$L__BB1_35:
	setp.ge.s32 	%p95, %r31, %r14;
	mov.pred 	%p103, 0;
	@%p95 bra 	$L__BB1_38;
	setp.ge.s32 	%p97, %r32, %r13;
	mov.pred 	%p103, -1;
	@%p97 bra 	$L__BB1_38;
	sub.f64 	%fd409, %fd465, %fd43;
	sub.f64 	%fd410, %fd466, %fd44;
	mul.f64 	%fd411, %fd410, %fd410;
	fma.rn.f64 	%fd412, %fd409, %fd409, %fd411;
	sub.f64 	%fd413, %fd471, %fd43;
	sub.f64 	%fd414, %fd472, %fd44;
	mul.f64 	%fd415, %fd414, %fd414;
	fma.rn.f64 	%fd416, %fd413, %fd413, %fd415;
	setp.lt.f64 	%p103, %fd412, %fd416;
$L__BB1_38:
	selp.f64 	%fd457, %fd466, %fd472, %p103;
	selp.f64 	%fd458, %fd465, %fd471, %p103;
	setp.lt.u32 	%p98, %r9, 129;
	@%p98 bra 	$L__BB1_14;
	ld.param.s8 	%rs3, [_ZN3cub18CUB_300001_SM_10006detail10merge_sort30DeviceMergeSortBlockSortKernelINS2_10policy_hubIN6thrust24THRUST_300001_SM_1000_NS6detail15normal_iteratorINS6_10device_ptrI5PointEEEEE9Policy600ESC_PNS0_8NullTypeESC_SG_j11device_sortISA_ESA_SF_EEvbT0_T1_T2_T3_T4_PT6_PT7_T5_NS1_7vsmem_tE_param_0];
	bar.sync 	0;
	setp.eq.s16 	%p99, %rs3, 0;
	@%p99 bra 	$L__BB1_41;
	st.shared.v2.f64 	[%r7], {%fd448, %fd447};
	st.shared.v2.f64 	[%r7+16], {%fd456, %fd455};
	st.shared.v2.f64 	[%r7+32], {%fd460, %fd459};
	st.shared.v2.f64 	[%r7+48], {%fd458, %fd457};
	bar.warp.sync 	-1;
	ld.shared.v2.f64 	{%fd417, %fd418}, [%r6];
	ld.shared.v2.f64 	{%fd419, %fd420}, [%r6+512];
	ld.shared.v2.f64 	{%fd421, %fd422}, [%r6+1024];
	ld.shared.v2.f64 	{%fd423, %fd424}, [%r6+1536];
	cvt.u64.u32 	%rd26, %r5;
	add.s32 	%r192, %r3, %r1;
	cvt.u64.u32 	%rd27, %r192;
	add.s64 	%rd28, %rd27, %rd26;
	shl.b64 	%rd29, %rd28, 4;
	add.s64 	%rd30, %rd2, %rd29;
	st.global.f64 	[%rd30], %fd417;
	st.global.f64 	[%rd30+8], %fd418;
	st.global.f64 	[%rd30+512], %fd419;
	st.global.f64 	[%rd30+520], %fd420;
	st.global.f64 	[%rd30+1024], %fd421;
	st.global.f64 	[%rd30+1032], %fd422;
	st.global.f64 	[%rd30+1536], %fd423;
	st.global.f64 	[%rd30+1544], %fd424;
	bra.uni 	$L__BB1_116;
$L__BB1_41:
	ld.param.u64 	%rd35, [_ZN3cub18CUB_300001_SM_10006detail10merge_sort30DeviceMergeSortBlockSortKernelINS2_10policy_hubIN6thrust24THRUST_300001_SM_1000_NS6detail15normal_iteratorINS6_10device_ptrI5PointEEEEE9Policy600ESC_PNS0_8NullTypeESC_SG_j11device_sortISA_ESA_SF_EEvbT0_T1_T2_T3_T4_PT6_PT7_T5_NS1_7vsmem_tE_param_6];
	st.shared.v2.f64 	[%r7], {%fd448, %fd447};
	st.shared.v2.f64 	[%r7+16], {%fd456, %fd455};
	st.shared.v2.f64 	[%r7+32], {%fd460, %fd459};
	st.shared.v2.f64 	[%r7+48], {%fd458, %fd457};
	bar.warp.sync 	-1;
	ld.shared.v2.f64 	{%fd425, %fd426}, [%r6];
	ld.shared.v2.f64 	{%fd427, %fd428}, [%r6+512];
	ld.shared.v2.f64 	{%fd429, %fd430}, [%r6+1024];
	ld.shared.v2.f64 	{%fd431, %fd432}, [%r6+1536];
	cvta.to.global.u64 	%rd31, %rd35;
	add.s64 	%rd33, %rd31, %rd24;
	st.global.f64 	[%rd33], %fd425;
	st.global.f64 	[%rd33+8], %fd426;
	st.global.f64 	[%rd33+512], %fd427;
	st.global.f64 	[%rd33+520], %fd428;
	st.global.f64 	[%rd33+1024], %fd429;
	st.global.f64 	[%rd33+1032], %fd430;
	st.global.f64 	[%rd33+1536], %fd431;
	st.global.f64 	[%rd33+1544], %fd432;
	bra.uni 	$L__BB1_116;
$L__BB1_42:
	sub.s32 	%r74, %r70, %r1;
	min.s32 	%r33, %r74, 1024;
	// begin inline asm
	griddepcontrol.wait;
	// end inline asm
	cvt.u64.u32 	%rd4, %r1;
	mul.wide.u32 	%rd11, %r1, 16;
	add.s64 	%rd12, %rd1, %rd11;
	mov.u32 	%r34, %tid.x;
	ld.global.f64 	%fd483, [%rd12+8];
	ld.global.f64 	%fd484, [%rd12];
	and.b32  	%r35, %r34, 31;
	shl.b32 	%r75, %r34, 2;
	and.b32  	%r76, %r75, 3968;
	or.b32  	%r36, %r76, %r35;
	setp.ge.s32 	%p18, %r36, %r33;
	shl.b32 	%r77, %r36, 4;
	cvt.u64.u32 	%rd13, %r77;
	add.s64 	%rd5, %rd12, %rd13;
	mov.f64 	%fd477, %fd483;
	mov.f64 	%fd478, %fd484;
	@%p18 bra 	$L__BB1_44;
	ld.global.f64 	%fd478, [%rd5];
	ld.global.f64 	%fd477, [%rd5+8];
$L__BB1_44:
	add.s32 	%r37, %r36, 32;
	setp.ge.s32 	%p19, %r37, %r33;
	mov.f64 	%fd479, %fd483;
	mov.f64 	%fd480, %fd484;
	@%p19 bra 	$L__BB1_46;
	ld.global.f64 	%fd480, [%rd5+512];
	ld.global.f64 	%fd479, [%rd5+520];
$L__BB1_46:
	add.s32 	%r38, %r36, 64;
	setp.ge.s32 	%p20, %r38, %r33;
	mov.f64 	%fd481, %fd483;
	mov.f64 	%fd482, %fd484;
	@%p20 bra 	$L__BB1_48;
	ld.global.f64 	%fd482, [%rd5+1024];
	ld.global.f64 	%fd481, [%rd5+1032];
$L__BB1_48:
	add.s32 	%r39, %r36, 96;
	setp.ge.s32 	%p21, %r39, %r33;
	@%p21 bra 	$L__BB1_50;
	ld.global.f64 	%fd484, [%rd5+1536];
	ld.global.f64 	%fd483, [%rd5+1544];
$L__BB1_50:
	// begin inline asm
	mov.u32 %r78, %laneid;
	// end inline asm
	add.s32 	%r79, %r78, %r76;
	shl.b32 	%r80, %r79, 4;
	mov.u32 	%r81, _ZZN3cub18CUB_300001_SM_10006detail10merge_sort30DeviceMergeSortBlockSortKernelINS2_10policy_hubIN6thrust24THRUST_300001_SM_1000_NS6detail15normal_iteratorINS6_10device_ptrI5PointEEEEE9Policy600ESC_PNS0_8NullTypeESC_SG_j11device_sortISA_ESA_SF_EEvbT0_T1_T2_T3_T4_PT6_PT7_T5_NS1_7vsmem_tEE19static_temp_storage;
	add.s32 	%r42, %r81, %r80;
	st.shared.v2.f64 	[%r42], {%fd478, %fd477};
	st.shared.v2.f64 	[%r42+512], {%fd480, %fd479};
	st.shared.v2.f64 	[%r42+1024], {%fd482, %fd481};
	st.shared.v2.f64 	[%r42+1536], {%fd484, %fd483};
	bar.warp.sync 	-1;
	mad.lo.s32 	%r43, %r78, 48, %r42;
	ld.shared.v2.f64 	{%fd508, %fd507}, [%r43];
	ld.shared.v2.f64 	{%fd101, %fd102}, [%r43+16];
	ld.shared.v2.f64 	{%fd103, %fd104}, [%r43+32];
	ld.shared.v2.f64 	{%fd105, %fd106}, [%r43+48];
	bar.sync 	0;
	// begin inline asm
	griddepcontrol.launch_dependents;
	// end inline asm
	ld.global.f64 	%fd107, [d_query_point];
	ld.global.f64 	%fd108, [d_query_point+8];
	or.b32  	%r82, %r75, 1;
	setp.ge.u32 	%p22, %r82, %r33;
	mov.f64 	%fd517, %fd507;
	mov.f64 	%fd518, %fd508;
	mov.f64 	%fd490, %fd508;
	mov.f64 	%fd489, %fd507;
	@%p22 bra 	$L__BB1_53;
	sub.f64 	%fd209, %fd508, %fd107;
	sub.f64 	%fd210, %fd507, %fd108;
	mul.f64 	%fd211, %fd210, %fd210;
	fma.rn.f64 	%fd212, %fd209, %fd209, %fd211;
	sub.f64 	%fd213, %fd101, %fd107;
	sub.f64 	%fd214, %fd102, %fd108;
	mul.f64 	%fd215, %fd214, %fd214;
	fma.rn.f64 	%fd216, %fd213, %fd213, %fd215;
	setp.geu.f64 	%p23, %fd212, %fd216;
	mov.f64 	%fd517, %fd102;
	mov.f64 	%fd518, %fd101;
	@%p23 bra 	$L__BB1_53;
	mov.f64 	%fd490, %fd101;
	mov.f64 	%fd489, %fd102;
$L__BB1_53:
	add.s32 	%r83, %r75, 2;
	setp.ge.u32 	%p24, %r83, %r33;
	mov.f64 	%fd491, %fd490;
	mov.f64 	%fd492, %fd489;
	@%p24 bra 	$L__BB1_56;
	sub.f64 	%fd217, %fd490, %fd107;
	sub.f64 	%fd218, %fd489, %fd108;
	mul.f64 	%fd219, %fd218, %fd218;
	fma.rn.f64 	%fd220, %fd217, %fd217, %fd219;
	sub.f64 	%fd221, %fd103, %fd107;
	sub.f64 	%fd222, %fd104, %fd108;
	mul.f64 	%fd223, %fd222, %fd222;
	fma.rn.f64 	%fd224, %fd221, %fd221, %fd223;
	setp.geu.f64 	%p25, %fd220, %fd224;
	mov.f64 	%fd489, %fd104;
	mov.f64 	%fd490, %fd103;
	@%p25 bra 	$L__BB1_56;
	mov.f64 	%fd491, %fd103;
	mov.f64 	%fd492, %fd104;
$L__BB1_56:
	add.s32 	%r84, %r75, 3;
	setp.lt.u32 	%p26, %r84, %r33;
	selp.f64 	%fd513, %fd106, %fd492, %p26;
	selp.f64 	%fd514, %fd105, %fd491, %p26;
	setp.ge.u32 	%p27, %r75, %r33;
	@%p27 bra 	$L__BB1_69;
	sub.f64 	%fd225, %fd518, %fd107;
	sub.f64 	%fd226, %fd517, %fd108;
	mul.f64 	%fd227, %fd226, %fd226;
	fma.rn.f64 	%fd228, %fd225, %fd225, %fd227;
	sub.f64 	%fd229, %fd508, %fd107;
	sub.f64 	%fd230, %fd507, %fd108;
	mul.f64 	%fd231, %fd230, %fd230;
	fma.rn.f64 	%fd232, %fd229, %fd229, %fd231;
	setp.geu.f64 	%p28, %fd228, %fd232;
	mov.f64 	%fd503, %fd517;
	mov.f64 	%fd504, %fd518;
	@%p28 bra 	$L__BB1_59;
	mov.f64 	%fd503, %fd507;
	mov.f64 	%fd504, %fd508;
	mov.f64 	%fd507, %fd517;
	mov.f64 	%fd508, %fd518;
$L__BB1_59:
	sub.f64 	%fd233, %fd514, %fd107;
	sub.f64 	%fd234, %fd513, %fd108;
	mul.f64 	%fd235, %fd234, %fd234;
	fma.rn.f64 	%fd236, %fd233, %fd233, %fd235;
	sub.f64 	%fd237, %fd490, %fd107;
	sub.f64 	%fd238, %fd489, %fd108;
	mul.f64 	%fd239, %fd238, %fd238;
	fma.rn.f64 	%fd240, %fd237, %fd237, %fd239;
	setp.geu.f64 	%p29, %fd236, %fd240;
	mov.f64 	%fd497, %fd513;
	mov.f64 	%fd498, %fd514;
	@%p29 bra 	$L__BB1_61;
	mov.f64 	%fd497, %fd489;
	mov.f64 	%fd498, %fd490;
	mov.f64 	%fd489, %fd513;
	mov.f64 	%fd490, %fd514;
$L__BB1_61:
	sub.f64 	%fd241, %fd490, %fd107;
	sub.f64 	%fd242, %fd489, %fd108;
	mul.f64 	%fd243, %fd242, %fd242;
	fma.rn.f64 	%fd244, %fd241, %fd241, %fd243;
	sub.f64 	%fd245, %fd504, %fd107;
	sub.f64 	%fd246, %fd503, %fd108;
	mul.f64 	%fd247, %fd246, %fd246;
	fma.rn.f64 	%fd248, %fd245, %fd245, %fd247;
	setp.geu.f64 	%p30, %fd244, %fd248;
	mov.f64 	%fd511, %fd489;
	mov.f64 	%fd512, %fd490;
	@%p30 bra 	$L__BB1_63;
	mov.f64 	%fd511, %fd503;
	mov.f64 	%fd512, %fd504;
	mov.f64 	%fd503, %fd489;
	mov.f64 	%fd504, %fd490;
$L__BB1_63:
	sub.f64 	%fd249, %fd504, %fd107;
	sub.f64 	%fd250, %fd503, %fd108;
	mul.f64 	%fd251, %fd250, %fd250;
	fma.rn.f64 	%fd252, %fd249, %fd249, %fd251;
	sub.f64 	%fd253, %fd508, %fd107;
	sub.f64 	%fd254, %fd507, %fd108;
	mul.f64 	%fd255, %fd254, %fd254;
	fma.rn.f64 	%fd256, %fd253, %fd253, %fd255;
	setp.geu.f64 	%p31, %fd252, %fd256;
	mov.f64 	%fd517, %fd503;
	mov.f64 	%fd518, %fd504;
	@%p31 bra 	$L__BB1_65;
	mov.f64 	%fd517, %fd507;
	mov.f64 	%fd518, %fd508;
	mov.f64 	%fd507, %fd503;
	mov.f64 	%fd508, %fd504;
$L__BB1_65:
	sub.f64 	%fd257, %fd498, %fd107;
	sub.f64 	%fd258, %fd497, %fd108;
	mul.f64 	%fd259, %fd258, %fd258;
	fma.rn.f64 	%fd260, %fd257, %fd257, %fd259;
	sub.f64 	%fd261, %fd512, %fd107;
	sub.f64 	%fd262, %fd511, %fd108;
	mul.f64 	%fd263, %fd262, %fd262;
	fma.rn.f64 	%fd264, %fd261, %fd261, %fd263;
	setp.geu.f64 	%p32, %fd260, %fd264;
	mov.f64 	%fd513, %fd497;
	mov.f64 	%fd514, %fd498;
	@%p32 bra 	$L__BB1_67;
	mov.f64 	%fd513, %fd511;
	mov.f64 	%fd514, %fd512;
	mov.f64 	%fd511, %fd497;
	mov.f64 	%fd512, %fd498;
$L__BB1_67:
	sub.f64 	%fd265, %fd512, %fd107;
	sub.f64 	%fd266, %fd511, %fd108;
	mul.f64 	%fd267, %fd266, %fd266;
	fma.rn.f64 	%fd268, %fd265, %fd265, %fd267;
	sub.f64 	%fd269, %fd518, %fd107;
	sub.f64 	%fd270, %fd517, %fd108;
	mul.f64 	%fd271, %fd270, %fd270;
	fma.rn.f64 	%fd272, %fd269, %fd269, %fd271;
	setp.geu.f64 	%p33, %fd268, %fd272;
	mov.f64 	%fd489, %fd511;
	mov.f64 	%fd490, %fd512;
	@%p33 bra 	$L__BB1_69;
	mov.f64 	%fd489, %fd517;
	mov.f64 	%fd490, %fd518;
	mov.f64 	%fd517, %fd511;
	mov.f64 	%fd518, %fd512;
$L__BB1_69:
	mov.b32 	%r197, 2;
	shl.b32 	%r87, %r34, 6;
	mov.u32 	%r88, _ZZN3cub18CUB_300001_SM_10006detail10merge_sort30DeviceMergeSortBlockSortKernelINS2_10policy_hubIN6thrust24THRUST_300001_SM_1000_NS6detail15normal_iteratorINS6_10device_ptrI5PointEEEEE9Policy600ESC_PNS0_8NullTypeESC_SG_j11device_sortISA_ESA_SF_EEvbT0_T1_T2_T3_T4_PT6_PT7_T5_NS1_7vsmem_tEE19static_temp_storage;
	add.s32 	%r89, %r88, %r87;
$L__BB1_70:
	mov.u32 	%r44, %r197;
	bar.sync 	0;
	add.s32 	%r86, %r44, -1;
	st.shared.v2.f64 	[%r89], {%fd508, %fd507};
	st.shared.v2.f64 	[%r89+16], {%fd518, %fd517};
	st.shared.v2.f64 	[%r89+32], {%fd490, %fd489};
	st.shared.v2.f64 	[%r89+48], {%fd514, %fd513};
	bar.sync 	0;
	neg.s32 	%r90, %r44;
	and.b32  	%r91, %r34, %r90;
	shl.b32 	%r92, %r91, 2;
	shl.b32 	%r197, %r44, 1;
	and.b32  	%r93, %r86, %r34;
	shl.b32 	%r94, %r93, 2;
	min.s32 	%r46, %r94, %r33;
	min.s32 	%r47, %r92, %r33;
	add.s32 	%r95, %r47, %r197;
	min.s32 	%r48, %r95, %r33;
	add.s32 	%r96, %r48, %r197;
	min.s32 	%r49, %r96, %r33;
	sub.s32 	%r97, %r48, %r47;
	sub.s32 	%r98, %r49, %r48;
	setp.lt.s32 	%p34, %r46, %r98;
	sub.s32 	%r99, %r46, %r98;
	selp.b32 	%r200, 0, %r99, %p34;
	min.s32 	%r198, %r97, %r46;
	setp.ge.s32 	%p35, %r200, %r198;
	ld.global.f64 	%fd155, [d_query_point];
	ld.global.f64 	%fd156, [d_query_point+8];
	@%p35 bra 	$L__BB1_73;
	add.s32 	%r52, %r48, %r46;
$L__BB1_72:
	sub.s32 	%r100, %r198, %r200;
	shr.u32 	%r101, %r100, 31;
	add.s32 	%r102, %r100, %r101;
	shr.s32 	%r103, %r102, 1;
	add.s32 	%r104, %r103, %r200;
	add.s32 	%r105, %r104, %r47;
	shl.b32 	%r106, %r105, 4;
	mov.u32 	%r107, _ZZN3cub18CUB_300001_SM_10006detail10merge_sort30DeviceMergeSortBlockSortKernelINS2_10policy_hubIN6thrust24THRUST_300001_SM_1000_NS6detail15normal_iteratorINS6_10device_ptrI5PointEEEEE9Policy600ESC_PNS0_8NullTypeESC_SG_j11device_sortISA_ESA_SF_EEvbT0_T1_T2_T3_T4_PT6_PT7_T5_NS1_7vsmem_tEE19static_temp_storage;
	add.s32 	%r108, %r107, %r106;
	ld.shared.v2.f64 	{%fd273, %fd274}, [%r108];
	not.b32 	%r109, %r104;
	add.s32 	%r110, %r52, %r109;
	shl.b32 	%r111, %r110, 4;
	add.s32 	%r112, %r107, %r111;
	ld.shared.v2.f64 	{%fd275, %fd276}, [%r112];
	sub.f64 	%fd277, %fd275, %fd155;
	sub.f64 	%fd278, %fd276, %fd156;
	mul.f64 	%fd279, %fd278, %fd278;
	fma.rn.f64 	%fd280, %fd277, %fd277, %fd279;
	sub.f64 	%fd281, %fd273, %fd155;
	sub.f64 	%fd282, %fd274, %fd156;
	mul.f64 	%fd283, %fd282, %fd282;
	fma.rn.f64 	%fd284, %fd281, %fd281, %fd283;
	setp.geu.f64 	%p36, %fd280, %fd284;
	add.s32 	%r113, %r104, 1;
	selp.b32 	%r200, %r113, %r200, %p36;
	selp.b32 	%r198, %r198, %r104, %p36;
	setp.lt.s32 	%p37, %r200, %r198;
	@%p37 bra 	$L__BB1_72;
$L__BB1_73:
	add.s32 	%r58, %r200, %r47;
	add.s32 	%r114, %r48, %r46;
	sub.s32 	%r59, %r114, %r200;
	shl.b32 	%r115, %r58, 4;
	mov.u32 	%r116, _ZZN3cub18CUB_300001_SM_10006detail10merge_sort30DeviceMergeSortBlockSortKernelINS2_10policy_hubIN6thrust24THRUST_300001_SM_1000_NS6detail15normal_iteratorINS6_10device_ptrI5PointEEEEE9Policy600ESC_PNS0_8NullTypeESC_SG_j11device_sortISA_ESA_SF_EEvbT0_T1_T2_T3_T4_PT6_PT7_T5_NS1_7vsmem_tEE19static_temp_storage;
	add.s32 	%r60, %r116, %r115;
	ld.shared.v2.f64 	{%fd535, %fd536}, [%r60];
	shl.b32 	%r117, %r59, 4;
	add.s32 	%r61, %r116, %r117;
	ld.shared.v2.f64 	{%fd529, %fd530}, [%r61];
	setp.ge.s32 	%p39, %r59, %r49;
	mov.pred 	%p104, 0;
	@%p39 bra 	$L__BB1_76;
	setp.ge.s32 	%p41, %r58, %r48;
	mov.pred 	%p104, -1;
	@%p41 bra 	$L__BB1_76;
	sub.f64 	%fd285, %fd529, %fd155;
	sub.f64 	%fd286, %fd530, %fd156;
	mul.f64 	%fd287, %fd286, %fd286;
	fma.rn.f64 	%fd288, %fd285, %fd285, %fd287;
	sub.f64 	%fd289, %fd535, %fd155;
	sub.f64 	%fd290, %fd536, %fd156;
	mul.f64 	%fd291, %fd290, %fd290;
	fma.rn.f64 	%fd292, %fd289, %fd289, %fd291;
	setp.lt.f64 	%p104, %fd288, %fd292;
$L__BB1_76:
	selp.f64 	%fd507, %fd530, %fd536, %p104;
	selp.f64 	%fd508, %fd529, %fd535, %p104;
	selp.u32 	%r118, 1, 0, %p104;
	add.s32 	%r62, %r59, %r118;
	not.pred 	%p42, %p104;
	selp.u32 	%r119, 1, 0, %p42;
	add.s32 	%r63, %r58, %r119;
	@%p42 bra 	$L__BB1_78;
	ld.shared.v2.f64 	{%fd529, %fd530}, [%r61+16];
	bra.uni 	$L__BB1_79;
$L__BB1_78:
	ld.shared.v2.f64 	{%fd535, %fd536}, [%r60+16];
$L__BB1_79:
	setp.ge.s32 	%p44, %r62, %r49;
	mov.pred 	%p105, 0;
	@%p44 bra 	$L__BB1_82;
	setp.ge.s32 	%p46, %r63, %r48;
	mov.pred 	%p105, -1;
	@%p46 bra 	$L__BB1_82;
	sub.f64 	%fd293, %fd529, %fd155;
	sub.f64 	%fd294, %fd530, %fd156;
	mul.f64 	%fd295, %fd294, %fd294;
	fma.rn.f64 	%fd296, %fd293, %fd293, %fd295;
	sub.f64 	%fd297, %fd535, %fd155;
	sub.f64 	%fd298, %fd536, %fd156;
	mul.f64 	%fd299, %fd298, %fd298;
	fma.rn.f64 	%fd300, %fd297, %fd297, %fd299;
	setp.lt.f64 	%p105, %fd296, %fd300;
$L__BB1_82:
	selp.f64 	%fd517, %fd530, %fd536, %p105;
	selp.f64 	%fd518, %fd529, %fd535, %p105;
	selp.u32 	%r120, 1, 0, %p105;
	add.s32 	%r64, %r62, %r120;
	not.pred 	%p47, %p105;
	selp.u32 	%r121, 1, 0, %p47;
	add.s32 	%r65, %r63, %r121;
	@%p105 bra 	$L__BB1_84;
	shl.b32 	%r122, %r65, 4;
	mov.u32 	%r123, _ZZN3cub18CUB_300001_SM_10006detail10merge_sort30DeviceMergeSortBlockSortKernelINS2_10policy_hubIN6thrust24THRUST_300001_SM_1000_NS6detail15normal_iteratorINS6_10device_ptrI5PointEEEEE9Policy600ESC_PNS0_8NullTypeESC_SG_j11device_sortISA_ESA_SF_EEvbT0_T1_T2_T3_T4_PT6_PT7_T5_NS1_7vsmem_tEE19static_temp_storage;
	add.s32 	%r124, %r123, %r122;
	ld.shared.v2.f64 	{%fd535, %fd536}, [%r124];
	bra.uni 	$L__BB1_85;
$L__BB1_84:
	shl.b32 	%r125, %r64, 4;
	mov.u32 	%r126, _ZZN3cub18CUB_300001_SM_10006detail10merge_sort30DeviceMergeSortBlockSortKernelINS2_10policy_hubIN6thrust24THRUST_300001_SM_1000_NS6detail15normal_iteratorINS6_10device_ptrI5PointEEEEE9Policy600ESC_PNS0_8NullTypeESC_SG_j11device_sortISA_ESA_SF_EEvbT0_T1_T2_T3_T4_PT6_PT7_T5_NS1_7vsmem_tEE19static_temp_storage;
	add.s32 	%r127, %r126, %r125;
	ld.shared.v2.f64 	{%fd529, %fd530}, [%r127];
$L__BB1_85:
	setp.ge.s32 	%p49, %r64, %r49;
	mov.pred 	%p106, 0;
	@%p49 bra 	$L__BB1_88;
	setp.ge.s32 	%p51, %r65, %r48;
	mov.pred 	%p106, -1;
	@%p51 bra 	$L__BB1_88;
	sub.f64 	%fd301, %fd529, %fd155;
	sub.f64 	%fd302, %fd530, %fd156;
	mul.f64 	%fd303, %fd302, %fd302;
	fma.rn.f64 	%fd304, %fd301, %fd301, %fd303;
	sub.f64 	%fd305, %fd535, %fd155;
	sub.f64 	%fd306, %fd536, %fd156;
	mul.f64 	%fd307, %fd306, %fd306;
	fma.rn.f64 	%fd308, %fd305, %fd305, %fd307;
	setp.lt.f64 	%p106, %fd304, %fd308;
$L__BB1_88:
	selp.f64 	%fd489, %fd530, %fd536, %p106;
	selp.f64 	%fd490, %fd529, %fd535, %p106;
	selp.u32 	%r128, 1, 0, %p106;
	add.s32 	%r66, %r64, %r128;
	not.pred 	%p52, %p106;
	selp.u32 	%r129, 1, 0, %p52;
	add.s32 	%r67, %r65, %r129;
	@%p106 bra 	$L__BB1_90;
	shl.b32 	%r130, %r67, 4;
	mov.u32 	%r131, _ZZN3cub18CUB_300001_SM_10006detail10merge_sort30DeviceMergeSortBlockSortKernelINS2_10policy_hubIN6thrust24THRUST_300001_SM_1000_NS6detail15normal_iteratorINS6_10device_ptrI5PointEEEEE9Policy600ESC_PNS0_8NullTypeESC_SG_j11device_sortISA_ESA_SF_EEvbT0_T1_T2_T3_T4_PT6_PT7_T5_NS1_7vsmem_tEE19static_temp_storage;
	add.s32 	%r132, %r131, %r130;
	ld.shared.v2.f64 	{%fd535, %fd536}, [%r132];
	bra.uni 	$L__BB1_91;
$L__BB1_90:
	shl.b32 	%r133, %r66, 4;
	mov.u32 	%r134, _ZZN3cub18CUB_300001_SM_10006detail10merge_sort30DeviceMergeSortBlockSortKernelINS2_10policy_hubIN6thrust24THRUST_300001_SM_1000_NS6detail15normal_iteratorINS6_10device_ptrI5PointEEEEE9Policy600ESC_PNS0_8NullTypeESC_SG_j11device_sortISA_ESA_SF_EEvbT0_T1_T2_T3_T4_PT6_PT7_T5_NS1_7vsmem_tEE19static_temp_storage;
	add.s32 	%r135, %r134, %r133;
	ld.shared.v2.f64 	{%fd529, %fd530}, [%r135];
$L__BB1_91:
	setp.ge.s32 	%p54, %r66, %r49;
	mov.pred 	%p107, 0;
	@%p54 bra 	$L__BB1_94;
	setp.ge.s32 	%p56, %r67, %r48;
	mov.pred 	%p107, -1;
	@%p56 bra 	$L__BB1_94;
	sub.f64 	%fd309, %fd529, %fd155;
	sub.f64 	%fd310, %fd530, %fd156;
	mul.f64 	%fd311, %fd310, %fd310;
	fma.rn.f64 	%fd312, %fd309, %fd309, %fd311;
	sub.f64 	%fd313, %fd535, %fd155;
	sub.f64 	%fd314, %fd536, %fd156;
	mul.f64 	%fd315, %fd314, %fd314;
	fma.rn.f64 	%fd316, %fd313, %fd313, %fd315;
	setp.lt.f64 	%p107, %fd312, %fd316;
$L__BB1_94:
	selp.f64 	%fd513, %fd530, %fd536, %p107;
	selp.f64 	%fd514, %fd529, %fd535, %p107;
	setp.lt.u32 	%p57, %r44, 129;
	@%p57 bra 	$L__BB1_70;
	ld.param.s8 	%rs2, [_ZN3cub18CUB_300001_SM_10006detail10merge_sort30DeviceMergeSortBlockSortKernelINS2_10policy_hubIN6thrust24THRUST_300001_SM_1000_NS6detail15normal_iteratorINS6_10device_ptrI5PointEEEEE9Policy600ESC_PNS0_8NullTypeESC_SG_j11device_sortISA_ESA_SF_EEvbT0_T1_T2_T3_T4_PT6_PT7_T5_NS1_7vsmem_tE_param_0];
	bar.sync 	0;
	setp.eq.s16 	%p58, %rs2, 0;
	@%p58 bra 	$L__BB1_106;
	st.shared.v2.f64 	[%r43], {%fd508, %fd507};
	st.shared.v2.f64 	[%r43+16], {%fd518, %fd517};
	st.shared.v2.f64 	[%r43+32], {%fd490, %fd489};
	st.shared.v2.f64 	[%r43+48], {%fd514, %fd513};
	bar.warp.sync 	-1;
	ld.shared.v2.f64 	{%fd194, %fd193}, [%r42];
	ld.shared.v2.f64 	{%fd196, %fd195}, [%r42+512];
	ld.shared.v2.f64 	{%fd198, %fd197}, [%r42+1024];
	ld.shared.v2.f64 	{%fd200, %fd199}, [%r42+1536];
	setp.eq.s32 	%p59, %r34, 0;
	@%p59 bra 	$L__BB1_97;
	bra.uni 	$L__BB1_98;
$L__BB1_97:
	st.volatile.shared.u32 	[_ZZN3cub18CUB_300001_SM_10006detail10merge_sort30DeviceMergeSortBlockSortKernelINS2_10policy_hubIN6thrust24THRUST_300001_SM_1000_NS6detail15normal_iteratorINS6_10device_ptrI5PointEEEEE9Policy600ESC_PNS0_8NullTypeESC_SG_j11device_sortISA_ESA_SF_EEvbT0_T1_T2_T3_T4_PT6_PT7_T5_NS1_7vsmem_tEE19static_temp_storage+16384], %r33;
$L__BB1_98:
	bar.sync 	0;
	ld.volatile.shared.u32 	%r68, [_ZZN3cub18CUB_300001_SM_10006detail10merge_sort30DeviceMergeSortBlockSortKernelINS2_10policy_hubIN6thrust24THRUST_300001_SM_1000_NS6detail15normal_iteratorINS6_10device_ptrI5PointEEEEE9Policy600ESC_PNS0_8NullTypeESC_SG_j11device_sortISA_ESA_SF_EEvbT0_T1_T2_T3_T4_PT6_PT7_T5_NS1_7vsmem_tEE19static_temp_storage+16384];
	cvt.u64.u32 	%rd14, %r76;
	add.s32 	%r136, %r35, %r1;
	cvt.u64.u32 	%rd15, %r136;
	add.s64 	%rd16, %rd15, %rd14;
	setp.ge.s32 	%p60, %r36, %r68;
	shl.b64 	%rd17, %rd16, 4;
	add.s64 	%rd6, %rd2, %rd17;
	@%p60 bra 	$L__BB1_100;
	st.global.f64 	[%rd6], %fd194;
	st.global.f64 	[%rd6+8], %fd193;
$L__BB1_100:
	setp.ge.s32 	%p61, %r37, %r68;
	@%p61 bra 	$L__BB1_102;
	st.global.f64 	[%rd6+512], %fd196;
	st.global.f64 	[%rd6+520], %fd195;
$L__BB1_102:
	setp.ge.s32 	%p62, %r38, %r68;
	@%p62 bra 	$L__BB1_104;
	st.global.f64 	[%rd6+1024], %fd198;
	st.global.f64 	[%rd6+1032], %fd197;
$L__BB1_104:
	setp.ge.s32 	%p63, %r39, %r68;
	@%p63 bra 	$L__BB1_116;
	st.global.f64 	[%rd6+1536], %fd200;
	st.global.f64 	[%rd6+1544], %fd199;
	bra.uni 	$L__BB1_116;
$L__BB1_106:
	st.shared.v2.f64 	[%r43], {%fd508, %fd507};
	st.shared.v2.f64 	[%r43+16], {%fd518, %fd517};
	st.shared.v2.f64 	[%r43+32], {%fd490, %fd489};
	st.shared.v2.f64 	[%r43+48], {%fd514, %fd513};
	bar.warp.sync 	-1;
	ld.shared.v2.f64 	{%fd202, %fd201}, [%r42];
	ld.shared.v2.f64 	{%fd204, %fd203}, [%r42+512];
	ld.shared.v2.f64 	{%fd206, %fd205}, [%r42+1024];
	ld.shared.v2.f64 	{%fd208, %fd207}, [%r42+1536];
	setp.eq.s32 	%p64, %r34, 0;
	@%p64 bra 	$L__BB1_107;
	bra.uni 	$L__BB1_108;
$L__BB1_107:
	st.volatile.shared.u32 	[_ZZN3cub18CUB_300001_SM_10006detail10merge_sort30DeviceMergeSortBlockSortKernelINS2_10policy_hubIN6thrust24THRUST_300001_SM_1000_NS6detail15normal_iteratorINS6_10device_ptrI5PointEEEEE9Policy600ESC_PNS0_8NullTypeESC_SG_j11device_sortISA_ESA_SF_EEvbT0_T1_T2_T3_T4_PT6_PT7_T5_NS1_7vsmem_tEE19static_temp_storage+16384], %r33;
$L__BB1_108:
	ld.param.u64 	%rd34, [_ZN3cub18CUB_300001_SM_10006detail10merge_sort30DeviceMergeSortBlockSortKernelINS2_10policy_hubIN6thrust24THRUST_300001_SM_1000_NS6detail15normal_iteratorINS6_10device_ptrI5PointEEEEE9Policy600ESC_PNS0_8NullTypeESC_SG_j11device_sortISA_ESA_SF_EEvbT0_T1_T2_T3_T4_PT6_PT7_T5_NS1_7vsmem_tE_param_6];
	bar.sync 	0;
	ld.volatile.shared.u32 	%r69, [_ZZN3cub18CUB_300001_SM_10006detail10merge_sort30DeviceMergeSortBlockSortKernelINS2_10policy_hubIN6thrust24THRUST_300001_SM_1000_NS6detail15normal_iteratorINS6_10device_ptrI5PointEEEEE9Policy600ESC_PNS0_8NullTypeESC_SG_j11device_sortISA_ESA_SF_EEvbT0_T1_T2_T3_T4_PT6_PT7_T5_NS1_7vsmem_tEE19static_temp_storage+16384];
	setp.ge.s32 	%p65, %r36, %r69;
	cvt.u64.u32 	%rd18, %r36;
	add.s64 	%rd19, %rd18, %rd4;
	cvta.to.global.u64 	%rd20, %rd34;
	shl.b64 	%rd21, %rd19, 4;
	add.s64 	%rd7, %rd20, %rd21;
	@%p65 bra 	$L__BB1_110;
	st.global.f64 	[%rd7], %fd202;
	st.global.f64 	[%rd7+8], %fd201;
$L__BB1_110:
	setp.ge.s32 	%p66, %r37, %r69;
	@%p66 bra 	$L__BB1_112;
	st.global.f64 	[%rd7+512], %fd204;
	st.global.f64 	[%rd7+520], %fd203;
$L__BB1_112:
	setp.ge.s32 	%p67, %r38, %r69;
	@%p67 bra 	$L__BB1_114;
	st.global.f64 	[%rd7+1024], %fd206;
	st.global.f64 	[%rd7+1032], %fd205;
$L__BB1_114:
	setp.ge.s32 	%p68, %r39, %r69;
	@%p68 bra 	$L__BB1_116;
	st.global.f64 	[%rd7+1536], %fd208;
	st.global.f64 	[%rd7+1544], %fd207;
$L__BB1_116:
	ret;

}
	// .globl	_ZN3cub18CUB_300001_SM_10006detail10merge_sort30DeviceMergeSortPartitionKernelIN6thrust24THRUST_300001_SM_1000_NS6detail15normal_iteratorINS5_10device_ptrI5PointEEEEj11device_sortIS9_ES9_EEvbT_PT2_T0_SH_PSH_T1_SH_i
.visible .entry _ZN3cub18CUB_300001_SM_10006detail10merge_sort30DeviceMergeSortPartitionKernelIN6thrust24THRUST_300001_SM_1000_NS6detail15normal_iteratorINS5_10device_ptrI5PointEEEEj11device_sortIS9_ES9_EEvbT_PT2_T0_SH_PSH_T1_SH_i(
	.param .u8 _ZN3cub18CUB_300001_SM_10006detail10merge_sort30DeviceMergeSortPartitionKernelIN6thrust24THRUST_300001_SM_1000_NS6detail15normal_iteratorINS5_10device_ptrI5PointEEEEj11device_sortIS9_ES9_EEvbT_PT2_T0_SH_PSH_T1_SH_i_param_0,
	.param .align 8 .b8 _ZN3cub18CUB_300001_SM_10006detail10merge_sort30DeviceMergeSortPartitionKernelIN6thrust24THRUST_300001_SM_1000_NS6detail15normal_iteratorINS5_10device_ptrI5PointEEEEj11device_sortIS9_ES9_EEvbT_PT2_T0_SH_PSH_T1_SH_i_param_1[8],
	.param .u64 .ptr .align 1 _ZN3cub18CUB_300001_SM_10006detail10merge_sort30DeviceMergeSortPartitionKernelIN6thrust24THRUST_300001_SM_1000_NS6detail15normal_iteratorINS5_10device_ptrI5PointEEEEj11device_sortIS9_ES9_EEvbT_PT2_T0_SH_PSH_T1_SH_i_param_2,
	.param .u32 _ZN3cub18CUB_300001_SM_10006detail10merge_sort30DeviceMergeSortPartitionKernelIN6thrust24THRUST_300001_SM_1000_NS6detail15normal_iteratorINS5_10device_ptrI5PointEEEEj11device_sortIS9_ES9_EEvbT_PT2_T0_SH_PSH_T1_SH_i_param_3,
	.param .u32 _ZN3cub18CUB_300001_SM_10006detail10merge_sort30DeviceMergeSortPartitionKernelIN6thrust24THRUST_300001_SM_1000_NS6detail15normal_iteratorINS5_10device_ptrI5PointEEEEj11device_sortIS9_ES9_EEvbT_PT2_T0_SH_PSH_T1_SH_i_param_4,
	.param .u64 .ptr .align 1 _ZN3cub18CUB_300001_SM_10006detail10merge_sort30DeviceMergeSortPartitionKernelIN6thrust24THRUST_300001_SM_1000_NS6detail15normal_iteratorINS5_10device_ptrI5PointEEEEj11device_sortIS9_ES9_EEvbT_PT2_T0_SH_PSH_T1_SH_i_param_5,
	.param .align 1 .b8 _ZN3cub18CUB_300001_SM_10006detail10merge_sort30DeviceMergeSortPartitionKernelIN6thrust24THRUST_300001_SM_1000_NS6detail15normal_iteratorINS5_10device_ptrI5PointEEEEj11device_sortIS9_ES9_EEvbT_PT2_T0_SH_PSH_T1_SH_i_param_6[1],
	.param .u32 _ZN3cub18CUB_300001_SM_10006detail10merge_sort30DeviceMergeSortPartitionKernelIN6thrust24THRUST_300001_SM_1000_NS6detail15normal_iteratorINS5_10device_ptrI5PointEEEEj11device_sortIS9_ES9_EEvbT_PT2_T0_SH_PSH_T1_SH_i_param_7,
	.param .u32 _ZN3cub18CUB_300001_SM_10006detail10merge_sort30DeviceMergeSortPartitionKernelIN6thrust24THRUST_300001_SM_1000_NS6detail15normal_iteratorINS5_10device_ptrI5PointEEEEj11device_sortIS9_ES9_EEvbT_PT2_T0_SH_PSH_T1_SH_i_param_8
)
{
	.reg .pred 	%p<10>;
	.reg .b16 	%rs<2>;
	.reg .b32 	%r<66>;
	.reg .b64 	%rd<32>;
	.reg .b64 	%fd<29>;

	ld.param.u64 	%rd9, [_ZN3cub18CUB_300001_SM_10006detail10merge_sort30DeviceMergeSortPartitionKernelIN6thrust24THRUST_300001_SM_1000_NS6detail15normal_iteratorINS5_10device_ptrI5PointEEEEj11device_sortIS9_ES9_EEvbT_PT2_T0_SH_PSH_T1_SH_i_param_1];
	ld.param.s8 	%rs1, [_ZN3cub18CUB_300001_SM_10006detail10merge_sort30DeviceMergeSortPartitionKernelIN6thrust24THRUST_300001_SM_1000_NS6detail15normal_iteratorINS5_10device_ptrI5PointEEEEj11device_sortIS9_ES9_EEvbT_PT2_T0_SH_PSH_T1_SH_i_param_0];
	ld.param.u64 	%rd10, [_ZN3cub18CUB_300001_SM_10006detail10merge_sort30DeviceMergeSortPartitionKernelIN6thrust24THRUST_300001_SM_1000_NS6detail15normal_iteratorINS5_10device_ptrI5PointEEEEj11device_sortIS9_ES9_EEvbT_PT2_T0_SH_PSH_T1_SH_i_param_2];
	ld.param.u32 	%r20, [_ZN3cub18CUB_300001_SM_10006detail10merge_sort30DeviceMergeSortPartitionKernelIN6thrust24THRUST_300001_SM_1000_NS6detail15normal_iteratorINS5_10device_ptrI5PointEEEEj11device_sortIS9_ES9_EEvbT_PT2_T0_SH_PSH_T1_SH_i_param_3];
	ld.param.u32 	%r21, [_ZN3cub18CUB_300001_SM_10006detail10merge_sort30DeviceMergeSortPartitionKernelIN6thrust24THRUST_300001_SM_1000_NS6detail15normal_iteratorINS5_10device_ptrI5PointEEEEj11device_sortIS9_ES9_EEvbT_PT2_T0_SH_PSH_T1_SH_i_param_4];
	ld.param.u64 	%rd11, [_ZN3cub18CUB_300001_SM_10006detail10merge_sort30DeviceMergeSortPartitionKernelIN6thrust24THRUST_300001_SM_1000_NS6detail15normal_iteratorINS5_10device_ptrI5PointEEEEj11device_sortIS9_ES9_EEvbT_PT2_T0_SH_PSH_T1_SH_i_param_5];
	ld.param.u32 	%r22, [_ZN3cub18CUB_300001_SM_10006detail10merge_sort30DeviceMergeSortPartitionKernelIN6thrust24THRUST_300001_SM_1000_NS6detail15normal_iteratorINS5_10device_ptrI5PointEEEEj11device_sortIS9_ES9_EEvbT_PT2_T0_SH_PSH_T1_SH_i_param_7];
	ld.param.u32 	%r23, [_ZN3cub18CUB_300001_SM_10006detail10merge_sort30DeviceMergeSortPartitionKernelIN6thrust24THRUST_300001_SM_1000_NS6detail15normal_iteratorINS5_10device_ptrI5PointEEEEj11device_sortIS9_ES9_EEvbT_PT2_T0_SH_PSH_T1_SH_i_param_8];
	cvta.to.global.u64 	%rd1, %rd11;
	mov.u32 	%r24, %ntid.x;
	mov.u32 	%r25, %ctaid.x;
	mov.u32 	%r26, %tid.x;
	mad.lo.s32 	%r1, %r24, %r25, %r26;
	setp.ge.u32 	%p1, %r1, %r21;
	@%p1 bra 	$L__BB2_11;
	shr.u32 	%r27, %r22, 1;
	add.s32 	%r2, %r22, -1;
	neg.s32 	%r28, %r22;
	and.b32  	%r29, %r1, %r28;
	mul.lo.s32 	%r30, %r23, %r29;
	mul.lo.s32 	%r31, %r23, %r27;
	min.u32 	%r3, %r30, %r20;
	not.b32 	%r32, %r30;
	min.u32 	%r33, %r31, %r32;
	add.s32 	%r34, %r33, %r30;
	min.u32 	%r4, %r34, %r20;
	not.b32 	%r35, %r4;
	min.u32 	%r36, %r31, %r35;
	add.s32 	%r37, %r36, %r4;
	min.u32 	%r5, %r37, %r20;
	// begin inline asm
	griddepcontrol.wait;
	// end inline asm
	add.s32 	%r38, %r1, 1;
	setp.ne.s32 	%p2, %r38, %r21;
	@%p2 bra 	$L__BB2_3;
	mul.wide.u32 	%rd30, %r1, 4;
	add.s64 	%rd31, %rd1, %rd30;
	st.global.u32 	[%rd31], %r4;
	bra.uni 	$L__BB2_11;
$L__BB2_3:
	sub.s32 	%r39, %r5, %r3;
	and.b32  	%r40, %r2, %r1;
	mul.lo.s32 	%r41, %r40, %r23;
	min.u32 	%r6, %r41, %r39;
	setp.eq.s16 	%p3, %rs1, 0;
	@%p3 bra 	$L__BB2_7;
	sub.s32 	%r42, %r4, %r3;
	sub.s32 	%r43, %r5, %r4;
	max.u32 	%r44, %r6, %r43;
	sub.s32 	%r65, %r44, %r43;
	min.u32 	%r61, %r42, %r6;
	setp.ge.u32 	%p4, %r65, %r61;
	@%p4 bra 	$L__BB2_10;
	cvta.to.global.u64 	%rd3, %rd9;
	ld.global.f64 	%fd1, [d_query_point];
	ld.global.f64 	%fd2, [d_query_point+8];
	cvt.u64.u32 	%rd4, %r4;
	cvt.u64.u32 	%rd5, %r3;
$L__BB2_6:
	sub.s32 	%r45, %r61, %r65;
	shr.u32 	%r46, %r45, 1;
	add.s32 	%r47, %r46, %r65;
	cvt.u64.u32 	%rd12, %r47;
	add.s64 	%rd13, %rd12, %rd5;
	shl.b64 	%rd14, %rd13, 4;
	add.s64 	%rd15, %rd3, %rd14;
	ld.global.f64 	%fd5, [%rd15];
	ld.global.f64 	%fd6, [%rd15+8];
	not.b32 	%r48, %r47;
	add.s32 	%r49, %r6, %r48;
	cvt.u64.u32 	%rd16, %r49;
	add.s64 	%rd17, %rd16, %rd4;
	shl.b64 	%rd18, %rd17, 4;
	add.s64 	%rd19, %rd3, %rd18;
	ld.global.f64 	%fd7, [%rd19];
	ld.global.f64 	%fd8, [%rd19+8];
	sub.f64 	%fd9, %fd7, %fd1;
	sub.f64 	%fd10, %fd8, %fd2;
	mul.f64 	%fd11, %fd10, %fd10;
	fma.rn.f64 	%fd12, %fd9, %fd9, %fd11;
	sub.f64 	%fd13, %fd5, %fd1;
	sub.f64 	%fd14, %fd6, %fd2;
	mul.f64 	%fd15, %fd14, %fd14;
	fma.rn.f64 	%fd16, %fd13, %fd13, %fd15;
	setp.geu.f64 	%p5, %fd12, %fd16;
	add.s32 	%r50, %r47, 1;
	selp.b32 	%r65, %r50, %r65, %p5;
	selp.b32 	%r61, %r61, %r47, %p5;
	setp.lt.u32 	%p6, %r65, %r61;
	@%p6 bra 	$L__BB2_6;
	bra.uni 	$L__BB2_10;
$L__BB2_7:
	sub.s32 	%r51, %r4, %r3;
	sub.s32 	%r52, %r5, %r4;
	max.u32 	%r53, %r6, %r52;
	sub.s32 	%r65, %r53, %r52;
	min.u32 	%r63, %r51, %r6;
	setp.ge.u32 	%p7, %r65, %r63;
	@%p7 bra 	$L__BB2_10;
	cvta.to.global.u64 	%rd6, %rd10;
	ld.global.f64 	%fd3, [d_query_point];
	ld.global.f64 	%fd4, [d_query_point+8];
	cvt.u64.u32 	%rd7, %r4;
	cvt.u64.u32 	%rd8, %r3;
$L__BB2_9:
	sub.s32 	%r54, %r63, %r65;
	shr.u32 	%r55, %r54, 1;
	add.s32 	%r56, %r55, %r65;
	cvt.u64.u32 	%rd20, %r56;
	add.s64 	%rd21, %rd20, %rd8;
	shl.b64 	%rd22, %rd21, 4;
	add.s64 	%rd23, %rd6, %rd22;
	ld.global.f64 	%fd17, [%rd23];
	ld.global.f64 	%fd18, [%rd23+8];
	not.b32 	%r57, %r56;
	add.s32 	%r58, %r6, %r57;
	cvt.u64.u32 	%rd24, %r58;
	add.s64 	%rd25, %rd24, %rd7;
	shl.b64 	%rd26, %rd25, 4;
	add.s64 	%rd27, %rd6, %rd26;
	ld.global.f64 	%fd19, [%rd27];
	ld.global.f64 	%fd20, [%rd27+8];
	sub.f64 	%fd21, %fd19, %fd3;
	sub.f64 	%fd22, %fd20, %fd4;
	mul.f64 	%fd23, %fd22, %fd22;
	fma.rn.f64 	%fd24, %fd21, %fd21, %fd23;
	sub.f64 	%fd25, %fd17, %fd3;
	sub.f64 	%fd26, %fd18, %fd4;
	mul.f64 	%fd27, %fd26, %fd26;
	fma.rn.f64 	%fd28, %fd25, %fd25, %fd27;
	setp.geu.f64 	%p8, %fd24, %fd28;
	add.s32 	%r59, %r56, 1;
	selp.b32 	%r65, %r59, %r65, %p8;
	selp.b32 	%r63, %r63, %r56, %p8;
	setp.lt.u32 	%p9, %r65, %r63;
	@%p9 bra 	$L__BB2_9;
$L__BB2_10:
	add.s32 	%r60, %r65, %r3;
	mul.wide.u32 	%rd28, %r1, 4;
	add.s64 	%rd29, %rd1, %rd28;
	st.global.u32 	[%rd29], %r60;
$L__BB2_11:
	ret;

}
	// .globl	_ZN3cub18CUB_300001_SM_10006detail10merge_sort26DeviceMergeSortMergeKernelINS2_10policy_hubIN6thrust24THRUST_300001_SM_1000_NS6detail15normal_iteratorINS6_10device_ptrI5PointEEEEE9Policy600ESC_PNS0_8NullTypeESC_SG_j11device_sortISA_ESA_SF_EEvbT2_T3_T4_PT6_PT7_T5_PSL_SL_NS1_7vsmem_tE
.visible .entry _ZN3cub18CUB_300001_SM_10006detail10merge_sort26DeviceMergeSortMergeKernelINS2_10policy_hubIN6thrust24THRUST_300001_SM_1000_NS6detail15normal_iteratorINS6_10device_ptrI5PointEEEEE9Policy600ESC_PNS0_8NullTypeESC_SG_j11device_sortISA_ESA_SF_EEvbT2_T3_T4_PT6_PT7_T5_PSL_SL_NS1_7vsmem_tE(
	.param .u8 _ZN3cub18CUB_300001_SM_10006detail10merge_sort26DeviceMergeSortMergeKernelINS2_10policy_hubIN6thrust24THRUST_300001_SM_1000_NS6detail15normal_iteratorINS6_10device_ptrI5PointEEEEE9Policy600ESC_PNS0_8NullTypeESC_SG_j11device_sortISA_ESA_SF_EEvbT2_T3_T4_PT6_PT7_T5_PSL_SL_NS1_7vsmem_tE_param_0,
	.param .align 8 .b8 _ZN3cub18CUB_300001_SM_10006detail10merge_sort26DeviceMergeSortMergeKernelINS2_10policy_hubIN6thrust24THRUST_300001_SM_1000_NS6detail15normal_iteratorINS6_10device_ptrI5PointEEEEE9Policy600ESC_PNS0_8NullTypeESC_SG_j11device_sortISA_ESA_SF_EEvbT2_T3_T4_PT6_PT7_T5_PSL_SL_NS1_7vsmem_tE_param_1[8],
	.param .u64 .ptr .align 1 _ZN3cub18CUB_300001_SM_10006detail10merge_sort26DeviceMergeSortMergeKernelINS2_10policy_hubIN6thrust24THRUST_300001_SM_1000_NS6detail15normal_iteratorINS6_10device_ptrI5PointEEEEE9Policy600ESC_PNS0_8NullTypeESC_SG_j11device_sortISA_ESA_SF_EEvbT2_T3_T4_PT6_PT7_T5_PSL_SL_NS1_7vsmem_tE_param_2,
	.param .u32 _ZN3cub18CUB_300001_SM_10006detail10merge_sort26DeviceMergeSortMergeKernelINS2_10policy_hubIN6thrust24THRUST_300001_SM_1000_NS6detail15normal_iteratorINS6_10device_ptrI5PointEEEEE9Policy600ESC_PNS0_8NullTypeESC_SG_j11device_sortISA_ESA_SF_EEvbT2_T3_T4_PT6_PT7_T5_PSL_SL_NS1_7vsmem_tE_param_3,
	.param .u64 .ptr .align 1 _ZN3cub18CUB_300001_SM_10006detail10merge_sort26DeviceMergeSortMergeKernelINS2_10policy_hubIN6thrust24THRUST_300001_SM_1000_NS6detail15normal_iteratorINS6_10device_ptrI5PointEEEEE9Policy600ESC_PNS0_8NullTypeESC_SG_j11device_sortISA_ESA_SF_EEvbT2_T3_T4_PT6_PT7_T5_PSL_SL_NS1_7vsmem_tE_param_4,
	.param .u64 .ptr .align 1 _ZN3cub18CUB_300001_SM_10006detail10merge_sort26DeviceMergeSortMergeKernelINS2_10policy_hubIN6thrust24THRUST_300001_SM_1000_NS6detail15normal_iteratorINS6_10device_ptrI5PointEEEEE9Policy600ESC_PNS0_8NullTypeESC_SG_j11device_sortISA_ESA_SF_EEvbT2_T3_T4_PT6_PT7_T5_PSL_SL_NS1_7vsmem_tE_param_5,
	.param .align 1 .b8 _ZN3cub18CUB_300001_SM_10006detail10merge_sort26DeviceMergeSortMergeKernelINS2_10policy_hubIN6thrust24THRUST_300001_SM_1000_NS6detail15normal_iteratorINS6_10device_ptrI5PointEEEEE9Policy600ESC_PNS0_8NullTypeESC_SG_j11device_sortISA_ESA_SF_EEvbT2_T3_T4_PT6_PT7_T5_PSL_SL_NS1_7vsmem_tE_param_6[1],
	.param .u64 .ptr .align 1 _ZN3cub18CUB_300001_SM_10006detail10merge_sort26DeviceMergeSortMergeKernelINS2_10policy_hubIN6thrust24THRUST_300001_SM_1000_NS6detail15normal_iteratorINS6_10device_ptrI5PointEEEEE9Policy600ESC_PNS0_8NullTypeESC_SG_j11device_sortISA_ESA_SF_EEvbT2_T3_T4_PT6_PT7_T5_PSL_SL_NS1_7vsmem_tE_param_7,
	.param .u32 _ZN3cub18CUB_300001_SM_10006detail10merge_sort26DeviceMergeSortMergeKernelINS2_10policy_hubIN6thrust24THRUST_300001_SM_1000_NS6detail15normal_iteratorINS6_10device_ptrI5PointEEEEE9Policy600ESC_PNS0_8NullTypeESC_SG_j11device_sortISA_ESA_SF_EEvbT2_T3_T4_PT6_PT7_T5_PSL_SL_NS1_7vsmem_tE_param_8,
	.param .align 8 .b8 _ZN3cub18CUB_300001_SM_10006detail10merge_sort26DeviceMergeSortMergeKernelINS2_10policy_hubIN6thrust24THRUST_300001_SM_1000_NS6detail15normal_iteratorINS6_10device_ptrI5PointEEEEE9Policy600ESC_PNS0_8NullTypeESC_SG_j11device_sortISA_ESA_SF_EEvbT2_T3_T4_PT6_PT7_T5_PSL_SL_NS1_7vsmem_tE_param_9[8]
)
.maxntid 256
{
	.reg .pred 	%p<114>;
	.reg .b16 	%rs<6>;
	.reg .b32 	%r<258>;
	.reg .b64 	%rd<95>;
	.reg .b64 	%fd<373>;
	// demoted variable
	.shared .align 16 .b8 _ZZN3cub18CUB_300001_SM_10006detail10merge_sort26DeviceMergeSortMergeKernelINS2_10policy_hubIN6thrust24THRUST_300001_SM_1000_NS6detail15normal_iteratorINS6_10device_ptrI5PointEEEEE9Policy600ESC_PNS0_8NullTypeESC_SG_j11device_sortISA_ESA_SF_EEvbT2_T3_T4_PT6_PT7_T5_PSL_SL_NS1_7vsmem_tEE19static_temp_storage[16400];
	ld.param.u64 	%rd15, [_ZN3cub18CUB_300001_SM_10006detail10merge_sort26DeviceMergeSortMergeKernelINS2_10policy_hubIN6thrust24THRUST_300001_SM_1000_NS6detail15normal_iteratorINS6_10device_ptrI5PointEEEEE9Policy600ESC_PNS0_8NullTypeESC_SG_j11device_sortISA_ESA_SF_EEvbT2_T3_T4_PT6_PT7_T5_PSL_SL_NS1_7vsmem_tE_param_1];
	ld.param.u32 	%r73, [_ZN3cub18CUB_300001_SM_10006detail10merge_sort26DeviceMergeSortMergeKernelINS2_10policy_hubIN6thrust24THRUST_300001_SM_1000_NS6detail15normal_iteratorINS6_10device_ptrI5PointEEEEE9Policy600ESC_PNS0_8NullTypeESC_SG_j11device_sortISA_ESA_SF_EEvbT2_T3_T4_PT6_PT7_T5_PSL_SL_NS1_7vsmem_tE_param_3];
	ld.param.u64 	%rd14, [_ZN3cub18CUB_300001_SM_10006detail10merge_sort26DeviceMergeSortMergeKernelINS2_10policy_hubIN6thrust24THRUST_300001_SM_1000_NS6detail15normal_iteratorINS6_10device_ptrI5PointEEEEE9Policy600ESC_PNS0_8NullTypeESC_SG_j11device_sortISA_ESA_SF_EEvbT2_T3_T4_PT6_PT7_T5_PSL_SL_NS1_7vsmem_tE_param_4];
	ld.param.u64 	%rd16, [_ZN3cub18CUB_300001_SM_10006detail10merge_sort26DeviceMergeSortMergeKernelINS2_10policy_hubIN6thrust24THRUST_300001_SM_1000_NS6detail15normal_iteratorINS6_10device_ptrI5PointEEEEE9Policy600ESC_PNS0_8NullTypeESC_SG_j11device_sortISA_ESA_SF_EEvbT2_T3_T4_PT6_PT7_T5_PSL_SL_NS1_7vsmem_tE_param_7];
	ld.param.u32 	%r74, [_ZN3cub18CUB_300001_SM_10006detail10merge_sort26DeviceMergeSortMergeKernelINS2_10policy_hubIN6thrust24THRUST_300001_SM_1000_NS6detail15normal_iteratorINS6_10device_ptrI5PointEEEEE9Policy600ESC_PNS0_8NullTypeESC_SG_j11device_sortISA_ESA_SF_EEvbT2_T3_T4_PT6_PT7_T5_PSL_SL_NS1_7vsmem_tE_param_8];
	cvta.to.global.u64 	%rd1, %rd14;
	cvta.to.global.u64 	%rd2, %rd16;
	cvta.to.global.u64 	%rd3, %rd15;
	mov.u32 	%r1, %ctaid.x;
	mov.u32 	%r75, %nctaid.x;
	mov.u32 	%r2, %tid.x;
	add.s32 	%r76, %r75, -1;
	setp.ge.u32 	%p17, %r1, %r76;
	@%p17 bra 	$L__BB3_53;
	ld.param.s8 	%rs4, [_ZN3cub18CUB_300001_SM_10006detail10merge_sort26DeviceMergeSortMergeKernelINS2_10policy_hubIN6thrust24THRUST_300001_SM_1000_NS6detail15normal_iteratorINS6_10device_ptrI5PointEEEEE9Policy600ESC_PNS0_8NullTypeESC_SG_j11device_sortISA_ESA_SF_EEvbT2_T3_T4_PT6_PT7_T5_PSL_SL_NS1_7vsmem_tE_param_0];
	mul.wide.u32 	%rd54, %r1, 4;
	add.s64 	%rd55, %rd2, %rd54;
	ld.global.u32 	%r163, [%rd55];
	ld.global.u32 	%r164, [%rd55+4];
	neg.s32 	%r165, %r74;
	and.b32  	%r166, %r1, %r165;
	shl.b32 	%r3, %r166, 10;
	shl.b32 	%r167, %r74, 9;
	and.b32  	%r4, %r167, -1024;
	sub.s32 	%r168, %r1, %r166;
	shl.b32 	%r169, %r168, 10;
	sub.s32 	%r5, %r163, %r3;
	sub.s32 	%r170, %r164, %r3;
	sub.s32 	%r171, %r73, %r3;
	max.u32 	%r172, %r171, %r4;
	sub.s32 	%r173, %r172, %r4;
	sub.s32 	%r174, %r169, %r5;
	min.u32 	%r6, %r174, %r173;
	setp.eq.s32 	%p71, %r169, -1024;
	selp.b32 	%r175, 1023, 1024, %p71;
	add.s32 	%r176, %r175, %r169;
	sub.s32 	%r177, %r176, %r170;
	or.b32  	%r178, %r1, %r165;
	setp.eq.s32 	%p72, %r178, -1;
	min.u32 	%r179, %r4, %r171;
	selp.b32 	%r180, %r179, %r170, %p72;
	selp.b32 	%r181, %r4, %r177, %p72;
	min.u32 	%r7, %r181, %r173;
	sub.s32 	%r8, %r180, %r5;
	// begin inline asm
	griddepcontrol.wait;
	// end inline asm
	setp.eq.s16 	%p73, %rs4, 0;
	@%p73 bra 	$L__BB3_14;
	cvt.u64.u32 	%rd56, %r3;
	cvt.u64.u32 	%rd57, %r5;
	add.s64 	%rd58, %rd57, %rd56;
	cvt.u64.u32 	%rd59, %r4;
	add.s64 	%rd60, %rd56, %rd59;
	cvt.u64.u32 	%rd61, %r6;
	add.s64 	%rd62, %rd60, %rd61;
	setp.ge.s32 	%p74, %r2, %r8;
	cvt.u64.u32 	%rd63, %r2;
	add.s64 	%rd64, %rd58, %rd63;
	shl.b64 	%rd65, %rd64, 4;
	add.s64 	%rd4, %rd3, %rd65;
	sub.s32 	%r182, %r2, %r8;
	cvt.s64.s32 	%rd66, %r182;
	add.s64 	%rd67, %rd62, %rd66;
	shl.b64 	%rd68, %rd67, 4;
	add.s64 	%rd5, %rd3, %rd68;
	@%p74 bra 	$L__BB3_4;
	ld.global.f64 	%fd328, [%rd4];
	ld.global.f64 	%fd327, [%rd4+8];
	bra.uni 	$L__BB3_5;
$L__BB3_4:
	ld.global.f64 	%fd328, [%rd5];
	ld.global.f64 	%fd327, [%rd5+8];
$L__BB3_5:
	add.s32 	%r183, %r2, 256;
	setp.lt.s32 	%p75, %r183, %r8;
	@%p75 bra 	$L__BB3_7;
	ld.global.f64 	%fd326, [%rd5+4096];
	ld.global.f64 	%fd325, [%rd5+4104];
	bra.uni 	$L__BB3_8;
$L__BB3_7:
	ld.global.f64 	%fd326, [%rd4+4096];
	ld.global.f64 	%fd325, [%rd4+4104];
$L__BB3_8:
	add.s32 	%r184, %r2, 512;
	setp.lt.s32 	%p76, %r184, %r8;
	@%p76 bra 	$L__BB3_10;
	ld.global.f64 	%fd324, [%rd5+8192];
	ld.global.f64 	%fd323, [%rd5+8200];
	bra.uni 	$L__BB3_11;
$L__BB3_10:
	ld.global.f64 	%fd324, [%rd4+8192];
	ld.global.f64 	%fd323, [%rd4+8200];
$L__BB3_11:
	add.s32 	%r185, %r2, 768;
	setp.lt.s32 	%p77, %r185, %r8;
	@%p77 bra 	$L__BB3_13;
	ld.global.f64 	%fd322, [%rd5+12288];
	ld.global.f64 	%fd321, [%rd5+12296];
	bra.uni 	$L__BB3_26;
$L__BB3_13:
	ld.global.f64 	%fd322, [%rd4+12288];
	ld.global.f64 	%fd321, [%rd4+12296];
	bra.uni 	$L__BB3_26;
$L__BB3_14:
	cvt.u64.u32 	%rd69, %r3;
	cvt.u64.u32 	%rd70, %r5;
	add.s64 	%rd71, %rd70, %rd69;
	cvt.u64.u32 	%rd72, %r4;
	add.s64 	%rd73, %rd69, %rd72;
	cvt.u64.u32 	%rd74, %r6;
	add.s64 	%rd75, %rd73, %rd74;
	setp.ge.s32 	%p78, %r2, %r8;
	cvt.u64.u32 	%rd76, %r2;
	add.s64 	%rd77, %rd71, %rd76;
	shl.b64 	%rd78, %rd77, 4;
	add.s64 	%rd6, %rd1, %rd78;
	sub.s32 	%r186, %r2, %r8;
	cvt.s64.s32 	%rd79, %r186;
	add.s64 	%rd80, %rd75, %rd79;
	shl.b64 	%rd81, %rd80, 4;
	add.s64 	%rd7, %rd1, %rd81;
	@%p78 bra 	$L__BB3_16;
	ld.global.f64 	%fd328, [%rd6];
	ld.global.f64 	%fd327, [%rd6+8];
	bra.uni 	$L__BB3_17;
$L__BB3_16:
	ld.global.f64 	%fd328, [%rd7];
	ld.global.f64 	%fd327, [%rd7+8];
$L__BB3_17:
	add.s32 	%r187, %r2, 256;
	setp.lt.s32 	%p79, %r187, %r8;
	@%p79 bra 	$L__BB3_19;
	ld.global.f64 	%fd326, [%rd7+4096];
	ld.global.f64 	%fd325, [%rd7+4104];
	bra.uni 	$L__BB3_20;
$L__BB3_19:
	ld.global.f64 	%fd326, [%rd6+4096];
	ld.global.f64 	%fd325, [%rd6+4104];
$L__BB3_20:
	add.s32 	%r188, %r2, 512;
	setp.lt.s32 	%p80, %r188, %r8;
	@%p80 bra 	$L__BB3_22;
	ld.global.f64 	%fd324, [%rd7+8192];
	ld.global.f64 	%fd323, [%rd7+8200];
	bra.uni 	$L__BB3_23;
$L__BB3_22:
	ld.global.f64 	%fd324, [%rd6+8192];
	ld.global.f64 	%fd323, [%rd6+8200];
$L__BB3_23:
	add.s32 	%r189, %r2, 768;
	setp.lt.s32 	%p81, %r189, %r8;
	@%p81 bra 	$L__BB3_25;
	ld.global.f64 	%fd322, [%rd7+12288];
	ld.global.f64 	%fd321, [%rd7+12296];
	bra.uni 	$L__BB3_26;
$L__BB3_25:
	ld.global.f64 	%fd322, [%rd6+12288];
	ld.global.f64 	%fd321, [%rd6+12296];
$L__BB3_26:
	sub.s32 	%r190, %r7, %r6;
	shl.b32 	%r191, %r2, 4;
	mov.u32 	%r192, _ZZN3cub18CUB_300001_SM_10006detail10merge_sort26DeviceMergeSortMergeKernelINS2_10policy_hubIN6thrust24THRUST_300001_SM_1000_NS6detail15normal_iteratorINS6_10device_ptrI5PointEEEEE9Policy600ESC_PNS0_8NullTypeESC_SG_j11device_sortISA_ESA_SF_EEvbT2_T3_T4_PT6_PT7_T5_PSL_SL_NS1_7vsmem_tEE19static_temp_storage;
	add.s32 	%r193, %r192, %r191;
	st.shared.v2.f64 	[%r193], {%fd328, %fd327};
	st.shared.v2.f64 	[%r193+4096], {%fd326, %fd325};
	st.shared.v2.f64 	[%r193+8192], {%fd324, %fd323};
	st.shared.v2.f64 	[%r193+12288], {%fd322, %fd321};
	bar.sync 	0;
	// begin inline asm
	griddepcontrol.launch_dependents;
	// end inline asm
	add.s32 	%r9, %r190, %r8;
	shl.b32 	%r194, %r2, 2;
	min.s32 	%r10, %r194, %r9;
	setp.lt.s32 	%p82, %r10, %r190;
	sub.s32 	%r195, %r10, %r190;
	selp.b32 	%r254, 0, %r195, %p82;
	min.s32 	%r252, %r8, %r10;
	setp.ge.s32 	%p83, %r254, %r252;
	ld.global.f64 	%fd53, [d_query_point];
	ld.global.f64 	%fd54, [d_query_point+8];
	@%p83 bra 	$L__BB3_29;
	add.s32 	%r13, %r10, %r8;
$L__BB3_28:
	sub.s32 	%r196, %r252, %r254;
	shr.u32 	%r197, %r196, 31;
	add.s32 	%r198, %r196, %r197;
	shr.s32 	%r199, %r198, 1;
	add.s32 	%r200, %r199, %r254;
	shl.b32 	%r201, %r200, 4;
	add.s32 	%r203, %r192, %r201;
	ld.shared.v2.f64 	{%fd249, %fd250}, [%r203];
	not.b32 	%r204, %r200;
	add.s32 	%r205, %r13, %r204;
	shl.b32 	%r206, %r205, 4;
	add.s32 	%r207, %r192, %r206;
	ld.shared.v2.f64 	{%fd251, %fd252}, [%r207];
	sub.f64 	%fd253, %fd251, %fd53;
	sub.f64 	%fd254, %fd252, %fd54;
	mul.f64 	%fd255, %fd254, %fd254;
	fma.rn.f64 	%fd256, %fd253, %fd253, %fd255;
	sub.f64 	%fd257, %fd249, %fd53;
	sub.f64 	%fd258, %fd250, %fd54;
	mul.f64 	%fd259, %fd258, %fd258;
	fma.rn.f64 	%fd260, %fd257, %fd257, %fd259;
	setp.geu.f64 	%p84, %fd256, %fd260;
	add.s32 	%r208, %r200, 1;
	selp.b32 	%r254, %r208, %r254, %p84;
	selp.b32 	%r252, %r252, %r200, %p84;
	setp.lt.s32 	%p85, %r254, %r252;
	@%p85 bra 	$L__BB3_28;
$L__BB3_29:
	sub.s32 	%r209, %r10, %r254;
	add.s32 	%r19, %r209, %r8;
	shl.b32 	%r210, %r19, 4;
	add.s32 	%r20, %r192, %r210;
	ld.shared.v2.f64 	{%fd329, %fd330}, [%r20];
	shl.b32 	%r212, %r254, 4;
	add.s32 	%r21, %r192, %r212;
	ld.shared.v2.f64 	{%fd335, %fd336}, [%r21];
	setp.ge.s32 	%p87, %r19, %r9;
	mov.pred 	%p106, 0;
	@%p87 bra 	$L__BB3_32;
	setp.ge.s32 	%p89, %r254, %r8;
	mov.pred 	%p106, -1;
	@%p89 bra 	$L__BB3_32;
	sub.f64 	%fd261, %fd329, %fd53;
	sub.f64 	%fd262, %fd330, %fd54;
	mul.f64 	%fd263, %fd262, %fd262;
	fma.rn.f64 	%fd264, %fd261, %fd261, %fd263;
	sub.f64 	%fd265, %fd335, %fd53;
	sub.f64 	%fd266, %fd336, %fd54;
	mul.f64 	%fd267, %fd266, %fd266;
	fma.rn.f64 	%fd268, %fd265, %fd265, %fd267;
	setp.lt.f64 	%p106, %fd264, %fd268;
$L__BB3_32:
	selp.f64 	%fd59, %fd330, %fd336, %p106;
	selp.f64 	%fd60, %fd329, %fd335, %p106;
	selp.u32 	%r213, 1, 0, %p106;
	add.s32 	%r22, %r19, %r213;
	not.pred 	%p90, %p106;
	selp.u32 	%r214, 1, 0, %p90;
	add.s32 	%r23, %r254, %r214;
	@%p90 bra 	$L__BB3_34;
	ld.shared.v2.f64 	{%fd329, %fd330}, [%r20+16];
	bra.uni 	$L__BB3_35;
$L__BB3_34:
	ld.shared.v2.f64 	{%fd335, %fd336}, [%r21+16];
$L__BB3_35:
	setp.ge.s32 	%p92, %r22, %r9;
	mov.pred 	%p107, 0;
	@%p92 bra 	$L__BB3_38;
	setp.ge.s32 	%p94, %r23, %r8;
	mov.pred 	%p107, -1;
	@%p94 bra 	$L__BB3_38;
	sub.f64 	%fd269, %fd329, %fd53;
	sub.f64 	%fd270, %fd330, %fd54;
	mul.f64 	%fd271, %fd270, %fd270;
	fma.rn.f64 	%fd272, %fd269, %fd269, %fd271;
	sub.f64 	%fd273, %fd335, %fd53;
	sub.f64 	%fd274, %fd336, %fd54;
	mul.f64 	%fd275, %fd274, %fd274;
	fma.rn.f64 	%fd276, %fd273, %fd273, %fd275;
	setp.lt.f64 	%p107, %fd272, %fd276;
$L__BB3_38:
	selp.f64 	%fd69, %fd330, %fd336, %p107;
	selp.f64 	%fd70, %fd329, %fd335, %p107;
	selp.u32 	%r215, 1, 0, %p107;
	add.s32 	%r24, %r22, %r215;
	not.pred 	%p95, %p107;
	selp.u32 	%r216, 1, 0, %p95;
	add.s32 	%r25, %r23, %r216;
	@%p107 bra 	$L__BB3_40;
	shl.b32 	%r217, %r25, 4;
	add.s32 	%r219, %r192, %r217;
	ld.shared.v2.f64 	{%fd335, %fd336}, [%r219];
	bra.uni 	$L__BB3_41;
$L__BB3_40:
	shl.b32 	%r220, %r24, 4;
	add.s32 	%r222, %r192, %r220;
	ld.shared.v2.f64 	{%fd329, %fd330}, [%r222];
$L__BB3_41:
	setp.ge.s32 	%p97, %r24, %r9;
	mov.pred 	%p108, 0;
	@%p97 bra 	$L__BB3_44;
	setp.ge.s32 	%p99, %r25, %r8;
	mov.pred 	%p108, -1;
	@%p99 bra 	$L__BB3_44;
	sub.f64 	%fd277, %fd329, %fd53;
	sub.f64 	%fd278, %fd330, %fd54;
	mul.f64 	%fd279, %fd278, %fd278;
	fma.rn.f64 	%fd280, %fd277, %fd277, %fd279;
	sub.f64 	%fd281, %fd335, %fd53;
	sub.f64 	%fd282, %fd336, %fd54;
	mul.f64 	%fd283, %fd282, %fd282;
	fma.rn.f64 	%fd284, %fd281, %fd281, %fd283;
	setp.lt.f64 	%p108, %fd280, %fd284;
$L__BB3_44:
	selp.f64 	%fd79, %fd330, %fd336, %p108;
	selp.f64 	%fd80, %fd329, %fd335, %p108;
	selp.u32 	%r223, 1, 0, %p108;
	add.s32 	%r26, %r24, %r223;
	not.pred 	%p100, %p108;
	selp.u32 	%r224, 1, 0, %p100;
	add.s32 	%r27, %r25, %r224;
	@%p108 bra 	$L__BB3_46;
	shl.b32 	%r225, %r27, 4;
	mov.u32 	%r226, _ZZN3cub18CUB_300001_SM_10006detail10merge_sort26DeviceMergeSortMergeKernelINS2_10policy_hubIN6thrust24THRUST_300001_SM_1000_NS6detail15normal_iteratorINS6_10device_ptrI5PointEEEEE9Policy600ESC_PNS0_8NullTypeESC_SG_j11device_sortISA_ESA_SF_EEvbT2_T3_T4_PT6_PT7_T5_PSL_SL_NS1_7vsmem_tEE19static_temp_storage;
	add.s32 	%r227, %r226, %r225;
	ld.shared.v2.f64 	{%fd335, %fd336}, [%r227];
	bra.uni 	$L__BB3_47;
$L__BB3_46:
	shl.b32 	%r228, %r26, 4;
	mov.u32 	%r229, _ZZN3cub18CUB_300001_SM_10006detail10merge_sort26DeviceMergeSortMergeKernelINS2_10policy_hubIN6thrust24THRUST_300001_SM_1000_NS6detail15normal_iteratorINS6_10device_ptrI5PointEEEEE9Policy600ESC_PNS0_8NullTypeESC_SG_j11device_sortISA_ESA_SF_EEvbT2_T3_T4_PT6_PT7_T5_PSL_SL_NS1_7vsmem_tEE19static_temp_storage;
	add.s32 	%r230, %r229, %r228;
	ld.shared.v2.f64 	{%fd329, %fd330}, [%r230];
$L__BB3_47:
	setp.ge.s32 	%p102, %r26, %r9;
	mov.pred 	%p109, 0;
	@%p102 bra 	$L__BB3_50;
	setp.ge.s32 	%p104, %r27, %r8;
	mov.pred 	%p109, -1;
	@%p104 bra 	$L__BB3_50;
	sub.f64 	%fd285, %fd329, %fd53;
	sub.f64 	%fd286, %fd330, %fd54;
	mul.f64 	%fd287, %fd286, %fd286;
	fma.rn.f64 	%fd288, %fd285, %fd285, %fd287;
	sub.f64 	%fd289, %fd335, %fd53;
	sub.f64 	%fd290, %fd336, %fd54;
	mul.f64 	%fd291, %fd290, %fd290;
	fma.rn.f64 	%fd292, %fd289, %fd289, %fd291;
	setp.lt.f64 	%p109, %fd288, %fd292;
$L__BB3_50:
	ld.param.s8 	%rs5, [_ZN3cub18CUB_300001_SM_10006detail10merge_sort26DeviceMergeSortMergeKernelINS2_10policy_hubIN6thrust24THRUST_300001_SM_1000_NS6detail15normal_iteratorINS6_10device_ptrI5PointEEEEE9Policy600ESC_PNS0_8NullTypeESC_SG_j11device_sortISA_ESA_SF_EEvbT2_T3_T4_PT6_PT7_T5_PSL_SL_NS1_7vsmem_tE_param_0];
	mov.u32 	%r28, %tid.x;
	shl.b32 	%r29, %r28, 2;
	mov.u32 	%r231, %ctaid.x;
	shl.b32 	%r30, %r231, 10;
	setp.eq.s16 	%p105, %rs5, 0;
	selp.f64 	%fd89, %fd330, %fd336, %p109;
	selp.f64 	%fd90, %fd329, %fd335, %p109;
	bar.sync 	0;
	@%p105 bra 	$L__BB3_52;
	ld.param.u64 	%rd94, [_ZN3cub18CUB_300001_SM_10006detail10merge_sort26DeviceMergeSortMergeKernelINS2_10policy_hubIN6thrust24THRUST_300001_SM_1000_NS6detail15normal_iteratorINS6_10device_ptrI5PointEEEEE9Policy600ESC_PNS0_8NullTypeESC_SG_j11device_sortISA_ESA_SF_EEvbT2_T3_T4_PT6_PT7_T5_PSL_SL_NS1_7vsmem_tE_param_4];
	cvt.u64.u32 	%rd82, %r30;
	// begin inline asm
	mov.u32 %r232, %laneid;
	// end inline asm
	and.b32  	%r233, %r29, 3968;
	shl.b32 	%r234, %r232, 2;
	add.s32 	%r235, %r234, %r233;
	shl.b32 	%r236, %r235, 4;
	mov.u32 	%r237, _ZZN3cub18CUB_300001_SM_10006detail10merge_sort26DeviceMergeSortMergeKernelINS2_10policy_hubIN6thrust24THRUST_300001_SM_1000_NS6detail15normal_iteratorINS6_10device_ptrI5PointEEEEE9Policy600ESC_PNS0_8NullTypeESC_SG_j11device_sortISA_ESA_SF_EEvbT2_T3_T4_PT6_PT7_T5_PSL_SL_NS1_7vsmem_tEE19static_temp_storage;
	add.s32 	%r238, %r237, %r236;
	st.shared.v2.f64 	[%r238], {%fd60, %fd59};
	st.shared.v2.f64 	[%r238+16], {%fd70, %fd69};
	st.shared.v2.f64 	[%r238+32], {%fd80, %fd79};
	st.shared.v2.f64 	[%r238+48], {%fd90, %fd89};
	bar.warp.sync 	-1;
	mad.lo.s32 	%r239, %r232, -48, %r238;
	ld.shared.v2.f64 	{%fd293, %fd294}, [%r239];
	ld.shared.v2.f64 	{%fd295, %fd296}, [%r239+512];
	ld.shared.v2.f64 	{%fd297, %fd298}, [%r239+1024];
	ld.shared.v2.f64 	{%fd299, %fd300}, [%r239+1536];
	and.b32  	%r240, %r28, 31;
	or.b32  	%r241, %r233, %r240;
	cvt.u64.u32 	%rd83, %r241;
	add.s64 	%rd84, %rd83, %rd82;
	cvta.to.global.u64 	%rd85, %rd94;
	shl.b64 	%rd86, %rd84, 4;
	add.s64 	%rd87, %rd85, %rd86;
	st.global.f64 	[%rd87], %fd293;
	st.global.f64 	[%rd87+8], %fd294;
	st.global.f64 	[%rd87+512], %fd295;
	st.global.f64 	[%rd87+520], %fd296;
	st.global.f64 	[%rd87+1024], %fd297;
	st.global.f64 	[%rd87+1032], %fd298;
	st.global.f64 	[%rd87+1536], %fd299;
	st.global.f64 	[%rd87+1544], %fd300;
	bra.uni 	$L__BB3_131;
$L__BB3_52:
	// begin inline asm
	mov.u32 %r242, %laneid;
	// end inline asm
	and.b32  	%r243, %r29, 3968;
	shl.b32 	%r244, %r242, 2;
	add.s32 	%r245, %r244, %r243;
	shl.b32 	%r246, %r245, 4;
	mov.u32 	%r247, _ZZN3cub18CUB_300001_SM_10006detail10merge_sort26DeviceMergeSortMergeKernelINS2_10policy_hubIN6thrust24THRUST_300001_SM_1000_NS6detail15normal_iteratorINS6_10device_ptrI5PointEEEEE9Policy600ESC_PNS0_8NullTypeESC_SG_j11device_sortISA_ESA_SF_EEvbT2_T3_T4_PT6_PT7_T5_PSL_SL_NS1_7vsmem_tEE19static_temp_storage;
	add.s32 	%r248, %r247, %r246;
	st.shared.v2.f64 	[%r248], {%fd60, %fd59};
	st.shared.v2.f64 	[%r248+16], {%fd70, %fd69};
	st.shared.v2.f64 	[%r248+32], {%fd80, %fd79};
	st.shared.v2.f64 	[%r248+48], {%fd90, %fd89};
	bar.warp.sync 	-1;
	mad.lo.s32 	%r249, %r242, -48, %r248;
	ld.shared.v2.f64 	{%fd301, %fd302}, [%r249];
	ld.shared.v2.f64 	{%fd303, %fd304}, [%r249+512];
	ld.shared.v2.f64 	{%fd305, %fd306}, [%r249+1024];
	ld.shared.v2.f64 	{%fd307, %fd308}, [%r249+1536];
	and.b32  	%r250, %r28, 31;
	cvt.u64.u32 	%rd88, %r243;
	add.s32 	%r251, %r250, %r30;
	cvt.u64.u32 	%rd89, %r251;
	add.s64 	%rd90, %rd89, %rd88;
	shl.b64 	%rd91, %rd90, 4;
	add.s64 	%rd92, %rd3, %rd91;
	st.global.f64 	[%rd92], %fd301;
	st.global.f64 	[%rd92+8], %fd302;
	st.global.f64 	[%rd92+512], %fd303;
	st.global.f64 	[%rd92+520], %fd304;
	st.global.f64 	[%rd92+1024], %fd305;
	st.global.f64 	[%rd92+1032], %fd306;
	st.global.f64 	[%rd92+1536], %fd307;
	st.global.f64 	[%rd92+1544], %fd308;
	bra.uni 	$L__BB3_131;
$L__BB3_53:
	ld.param.s8 	%rs2, [_ZN3cub18CUB_300001_SM_10006detail10merge_sort26DeviceMergeSortMergeKernelINS2_10policy_hubIN6thrust24THRUST_300001_SM_1000_NS6detail15normal_iteratorINS6_10device_ptrI5PointEEEEE9Policy600ESC_PNS0_8NullTypeESC_SG_j11device_sortISA_ESA_SF_EEvbT2_T3_T4_PT6_PT7_T5_PSL_SL_NS1_7vsmem_tE_param_0];
	mul.wide.u32 	%rd17, %r1, 4;
	add.s64 	%rd18, %rd2, %rd17;
	ld.global.u32 	%r77, [%rd18];
	ld.global.u32 	%r78, [%rd18+4];
	neg.s32 	%r79, %r74;
	and.b32  	%r80, %r1, %r79;
	shl.b32 	%r31, %r80, 10;
	shl.b32 	%r81, %r74, 9;
	and.b32  	%r32, %r81, -1024;
	sub.s32 	%r82, %r1, %r80;
	shl.b32 	%r83, %r82, 10;
	sub.s32 	%r33, %r77, %r31;
	sub.s32 	%r84, %r78, %r31;
	sub.s32 	%r85, %r73, %r31;
	max.u32 	%r86, %r85, %r32;
	sub.s32 	%r87, %r86, %r32;
	sub.s32 	%r88, %r83, %r33;
	min.u32 	%r34, %r88, %r87;
	setp.eq.s32 	%p18, %r83, -1024;
	selp.b32 	%r89, 1023, 1024, %p18;
	add.s32 	%r90, %r89, %r83;
	sub.s32 	%r91, %r90, %r84;
	or.b32  	%r92, %r1, %r79;
	setp.eq.s32 	%p19, %r92, -1;
	min.u32 	%r93, %r32, %r85;
	selp.b32 	%r94, %r93, %r84, %p19;
	selp.b32 	%r95, %r32, %r91, %p19;
	min.u32 	%r96, %r95, %r87;
	sub.s32 	%r35, %r94, %r33;
	sub.s32 	%r36, %r96, %r34;
	// begin inline asm
	griddepcontrol.wait;
	// end inline asm
	setp.eq.s16 	%p20, %rs2, 0;
	@%p20 bra 	$L__BB3_70;
	cvt.u64.u32 	%rd19, %r31;
	cvt.u64.u32 	%rd20, %r33;
	add.s64 	%rd21, %rd20, %rd19;
	cvt.u64.u32 	%rd22, %r32;
	add.s64 	%rd23, %rd19, %rd22;
	cvt.u64.u32 	%rd24, %r34;
	add.s64 	%rd25, %rd23, %rd24;
	add.s32 	%r37, %r36, %r35;
	setp.ge.s32 	%p21, %r2, %r37;
	cvt.u64.u32 	%rd26, %r2;
	add.s64 	%rd27, %rd21, %rd26;
	shl.b64 	%rd28, %rd27, 4;
	add.s64 	%rd8, %rd3, %rd28;
	sub.s32 	%r97, %r2, %r35;
	cvt.s64.s32 	%rd29, %r97;
	add.s64 	%rd30, %rd25, %rd29;
	shl.b64 	%rd31, %rd30, 4;
	add.s64 	%rd9, %rd3, %rd31;
	@%p21 bra 	$L__BB3_58;
	setp.ge.s32 	%p22, %r2, %r35;
	@%p22 bra 	$L__BB3_57;
	ld.global.f64 	%fd360, [%rd8];
	ld.global.f64 	%fd359, [%rd8+8];
	bra.uni 	$L__BB3_58;
$L__BB3_57:
	ld.global.f64 	%fd360, [%rd9];
	ld.global.f64 	%fd359, [%rd9+8];
$L__BB3_58:
	add.s32 	%r38, %r2, 256;
	setp.ge.s32 	%p23, %r38, %r37;
	@%p23 bra 	$L__BB3_62;
	setp.lt.s32 	%p24, %r38, %r35;
	@%p24 bra 	$L__BB3_61;
	ld.global.f64 	%fd358, [%rd9+4096];
	ld.global.f64 	%fd357, [%rd9+4104];
	bra.uni 	$L__BB3_62;
$L__BB3_61:
	ld.global.f64 	%fd358, [%rd8+4096];
	ld.global.f64 	%fd357, [%rd8+4104];
$L__BB3_62:
	add.s32 	%r39, %r2, 512;
	setp.ge.s32 	%p25, %r39, %r37;
	@%p25 bra 	$L__BB3_66;
	setp.lt.s32 	%p26, %r39, %r35;
	@%p26 bra 	$L__BB3_65;
	ld.global.f64 	%fd356, [%rd9+8192];
	ld.global.f64 	%fd355, [%rd9+8200];
	bra.uni 	$L__BB3_66;
$L__BB3_65:
	ld.global.f64 	%fd356, [%rd8+8192];
	ld.global.f64 	%fd355, [%rd8+8200];
$L__BB3_66:
	add.s32 	%r40, %r2, 768;
	setp.ge.s32 	%p27, %r40, %r37;
	@%p27 bra 	$L__BB3_86;
	setp.lt.s32 	%p28, %r40, %r35;
	@%p28 bra 	$L__BB3_69;
	ld.global.f64 	%fd354, [%rd9+12288];
	ld.global.f64 	%fd353, [%rd9+12296];
	bra.uni 	$L__BB3_86;
$L__BB3_69:
	ld.global.f64 	%fd354, [%rd8+12288];
	ld.global.f64 	%fd353, [%rd8+12296];
	bra.uni 	$L__BB3_86;
$L__BB3_70:
	cvt.u64.u32 	%rd32, %r31;
	cvt.u64.u32 	%rd33, %r33;
	add.s64 	%rd34, %rd33, %rd32;
	cvt.u64.u32 	%rd35, %r32;
	add.s64 	%rd36, %rd32, %rd35;
	cvt.u64.u32 	%rd37, %r34;
	add.s64 	%rd38, %rd36, %rd37;
	add.s32 	%r41, %r36, %r35;
	setp.ge.s32 	%p29, %r2, %r41;
	cvt.u64.u32 	%rd39, %r2;
	add.s64 	%rd40, %rd34, %rd39;
	shl.b64 	%rd41, %rd40, 4;
	add.s64 	%rd10, %rd1, %rd41;
	sub.s32 	%r98, %r2, %r35;
	cvt.s64.s32 	%rd42, %r98;
	add.s64 	%rd43, %rd38, %rd42;
	shl.b64 	%rd44, %rd43, 4;
	add.s64 	%rd11, %rd1, %rd44;
	@%p29 bra 	$L__BB3_74;
	setp.ge.s32 	%p30, %r2, %r35;
	@%p30 bra 	$L__BB3_73;
	ld.global.f64 	%fd360, [%rd10];
	ld.global.f64 	%fd359, [%rd10+8];
	bra.uni 	$L__BB3_74;
$L__BB3_73:
	ld.global.f64 	%fd360, [%rd11];
	ld.global.f64 	%fd359, [%rd11+8];
$L__BB3_74:
	add.s32 	%r42, %r2, 256;
	setp.ge.s32 	%p31, %r42, %r41;
	@%p31 bra 	$L__BB3_78;
	setp.lt.s32 	%p32, %r42, %r35;
	@%p32 bra 	$L__BB3_77;
	ld.global.f64 	%fd358, [%rd11+4096];
	ld.global.f64 	%fd357, [%rd11+4104];
	bra.uni 	$L__BB3_78;
$L__BB3_77:
	ld.global.f64 	%fd358, [%rd10+4096];
	ld.global.f64 	%fd357, [%rd10+4104];
$L__BB3_78:
	add.s32 	%r43, %r2, 512;
	setp.ge.s32 	%p33, %r43, %r41;
	@%p33 bra 	$L__BB3_82;
	setp.lt.s32 	%p34, %r43, %r35;
	@%p34 bra 	$L__BB3_81;
	ld.global.f64 	%fd356, [%rd11+8192];
	ld.global.f64 	%fd355, [%rd11+8200];
	bra.uni 	$L__BB3_82;
$L__BB3_81:
	ld.global.f64 	%fd356, [%rd10+8192];
	ld.global.f64 	%fd355, [%rd10+8200];
$L__BB3_82:
	add.s32 	%r44, %r2, 768;
	setp.ge.s32 	%p35, %r44, %r41;
	@%p35 bra 	$L__BB3_86;
	setp.lt.s32 	%p36, %r44, %r35;
	@%p36 bra 	$L__BB3_85;
	ld.global.f64 	%fd354, [%rd11+12288];
	ld.global.f64 	%fd353, [%rd11+12296];
	bra.uni 	$L__BB3_86;
$L__BB3_85:
	ld.global.f64 	%fd354, [%rd10+12288];
	ld.global.f64 	%fd353, [%rd10+12296];
$L__BB3_86:
	shl.b32 	%r99, %r2, 4;
	mov.u32 	%r100, _ZZN3cub18CUB_300001_SM_10006detail10merge_sort26DeviceMergeSortMergeKernelINS2_10policy_hubIN6thrust24THRUST_300001_SM_1000_NS6detail15normal_iteratorINS6_10device_ptrI5PointEEEEE9Policy600ESC_PNS0_8NullTypeESC_SG_j11device_sortISA_ESA_SF_EEvbT2_T3_T4_PT6_PT7_T5_PSL_SL_NS1_7vsmem_tEE19static_temp_storage;
	add.s32 	%r101, %r100, %r99;
	st.shared.v2.f64 	[%r101], {%fd360, %fd359};
	st.shared.v2.f64 	[%r101+4096], {%fd358, %fd357};
	st.shared.v2.f64 	[%r101+8192], {%fd356, %fd355};
	st.shared.v2.f64 	[%r101+12288], {%fd354, %fd353};
	bar.sync 	0;
	// begin inline asm
	griddepcontrol.launch_dependents;
	// end inline asm
	add.s32 	%r45, %r36, %r35;
	shl.b32 	%r102, %r2, 2;
	min.s32 	%r46, %r102, %r45;
	setp.lt.s32 	%p37, %r46, %r36;
	sub.s32 	%r103, %r46, %r36;
	selp.b32 	%r257, 0, %r103, %p37;
	min.s32 	%r255, %r35, %r46;
	setp.ge.s32 	%p38, %r257, %r255;
	ld.global.f64 	%fd143, [d_query_point];
	ld.global.f64 	%fd144, [d_query_point+8];
	@%p38 bra 	$L__BB3_89;
	add.s32 	%r49, %r46, %r35;
$L__BB3_88:
	sub.s32 	%r104, %r255, %r257;
	shr.u32 	%r105, %r104, 31;
	add.s32 	%r106, %r104, %r105;
	shr.s32 	%r107, %r106, 1;
	add.s32 	%r108, %r107, %r257;
	shl.b32 	%r109, %r108, 4;
	add.s32 	%r111, %r100, %r109;
	ld.shared.v2.f64 	{%fd205, %fd206}, [%r111];
	not.b32 	%r112, %r108;
	add.s32 	%r113, %r49, %r112;
	shl.b32 	%r114, %r113, 4;
	add.s32 	%r115, %r100, %r114;
	ld.shared.v2.f64 	{%fd207, %fd208}, [%r115];
	sub.f64 	%fd209, %fd207, %fd143;
	sub.f64 	%fd210, %fd208, %fd144;
	mul.f64 	%fd211, %fd210, %fd210;
	fma.rn.f64 	%fd212, %fd209, %fd209, %fd211;
	sub.f64 	%fd213, %fd205, %fd143;
	sub.f64 	%fd214, %fd206, %fd144;
	mul.f64 	%fd215, %fd214, %fd214;
	fma.rn.f64 	%fd216, %fd213, %fd213, %fd215;
	setp.geu.f64 	%p39, %fd212, %fd216;
	add.s32 	%r116, %r108, 1;
	selp.b32 	%r257, %r116, %r257, %p39;
	selp.b32 	%r255, %r255, %r108, %p39;
	setp.lt.s32 	%p40, %r257, %r255;
	@%p40 bra 	$L__BB3_88;
$L__BB3_89:
	sub.s32 	%r117, %r46, %r257;
	add.s32 	%r55, %r117, %r35;
	shl.b32 	%r118, %r55, 4;
	add.s32 	%r56, %r100, %r118;
	ld.shared.v2.f64 	{%fd361, %fd362}, [%r56];
	shl.b32 	%r120, %r257, 4;
	add.s32 	%r57, %r100, %r120;
	ld.shared.v2.f64 	{%fd367, %fd368}, [%r57];
	setp.ge.s32 	%p42, %r55, %r45;
	mov.pred 	%p110, 0;
	@%p42 bra 	$L__BB3_92;
	setp.ge.s32 	%p44, %r257, %r35;
	mov.pred 	%p110, -1;
	@%p44 bra 	$L__BB3_92;
	sub.f64 	%fd217, %fd361, %fd143;
	sub.f64 	%fd218, %fd362, %fd144;
	mul.f64 	%fd219, %fd218, %fd218;
	fma.rn.f64 	%fd220, %fd217, %fd217, %fd219;
	sub.f64 	%fd221, %fd367, %fd143;
	sub.f64 	%fd222, %fd368, %fd144;
	mul.f64 	%fd223, %fd222, %fd222;
	fma.rn.f64 	%fd224, %fd221, %fd221, %fd223;
	setp.lt.f64 	%p110, %fd220, %fd224;
$L__BB3_92:
	selp.f64 	%fd149, %fd362, %fd368, %p110;
	selp.f64 	%fd150, %fd361, %fd367, %p110;
	selp.u32 	%r121, 1, 0, %p110;
	add.s32 	%r58, %r55, %r121;
	not.pred 	%p45, %p110;
	selp.u32 	%r122, 1, 0, %p45;
	add.s32 	%r59, %r257, %r122;
	@%p45 bra 	$L__BB3_94;
	ld.shared.v2.f64 	{%fd361, %fd362}, [%r56+16];
	bra.uni 	$L__BB3_95;
$L__BB3_94:
	ld.shared.v2.f64 	{%fd367, %fd368}, [%r57+16];
$L__BB3_95:
	setp.ge.s32 	%p47, %r58, %r45;
	mov.pred 	%p111, 0;
	@%p47 bra 	$L__BB3_98;
	setp.ge.s32 	%p49, %r59, %r35;
	mov.pred 	%p111, -1;
	@%p49 bra 	$L__BB3_98;
	sub.f64 	%fd225, %fd361, %fd143;
	sub.f64 	%fd226, %fd362, %fd144;
	mul.f64 	%fd227, %fd226, %fd226;
	fma.rn.f64 	%fd228, %fd225, %fd225, %fd227;
	sub.f64 	%fd229, %fd367, %fd143;
	sub.f64 	%fd230, %fd368, %fd144;
	mul.f64 	%fd231, %fd230, %fd230;
	fma.rn.f64 	%fd232, %fd229, %fd229, %fd231;
	setp.lt.f64 	%p111, %fd228, %fd232;
$L__BB3_98:
	selp.f64 	%fd159, %fd362, %fd368, %p111;
	selp.f64 	%fd160, %fd361, %fd367, %p111;
	selp.u32 	%r123, 1, 0, %p111;
	add.s32 	%r60, %r58, %r123;
	not.pred 	%p50, %p111;
	selp.u32 	%r124, 1, 0, %p50;
	add.s32 	%r61, %r59, %r124;
	@%p111 bra 	$L__BB3_100;
	shl.b32 	%r125, %r61, 4;
	add.s32 	%r127, %r100, %r125;
	ld.shared.v2.f64 	{%fd367, %fd368}, [%r127];
	bra.uni 	$L__BB3_101;
$L__BB3_100:
	shl.b32 	%r128, %r60, 4;
	add.s32 	%r130, %r100, %r128;
	ld.shared.v2.f64 	{%fd361, %fd362}, [%r130];
$L__BB3_101:
	setp.ge.s32 	%p52, %r60, %r45;
	mov.pred 	%p112, 0;
	@%p52 bra 	$L__BB3_104;
	setp.ge.s32 	%p54, %r61, %r35;
	mov.pred 	%p112, -1;
	@%p54 bra 	$L__BB3_104;
	sub.f64 	%fd233, %fd361, %fd143;
	sub.f64 	%fd234, %fd362, %fd144;
	mul.f64 	%fd235, %fd234, %fd234;
	fma.rn.f64 	%fd236, %fd233, %fd233, %fd235;
	sub.f64 	%fd237, %fd367, %fd143;
	sub.f64 	%fd238, %fd368, %fd144;
	mul.f64 	%fd239, %fd238, %fd238;
	fma.rn.f64 	%fd240, %fd237, %fd237, %fd239;
	setp.lt.f64 	%p112, %fd236, %fd240;
$L__BB3_104:
	selp.f64 	%fd169, %fd362, %fd368, %p112;
	selp.f64 	%fd170, %fd361, %fd367, %p112;
	selp.u32 	%r131, 1, 0, %p112;
	add.s32 	%r62, %r60, %r131;
	not.pred 	%p55, %p112;
	selp.u32 	%r132, 1, 0, %p55;
	add.s32 	%r63, %r61, %r132;
	@%p112 bra 	$L__BB3_106;
	shl.b32 	%r133, %r63, 4;
	mov.u32 	%r134, _ZZN3cub18CUB_300001_SM_10006detail10merge_sort26DeviceMergeSortMergeKernelINS2_10policy_hubIN6thrust24THRUST_300001_SM_1000_NS6detail15normal_iteratorINS6_10device_ptrI5PointEEEEE9Policy600ESC_PNS0_8NullTypeESC_SG_j11device_sortISA_ESA_SF_EEvbT2_T3_T4_PT6_PT7_T5_PSL_SL_NS1_7vsmem_tEE19static_temp_storage;
	add.s32 	%r135, %r134, %r133;
	ld.shared.v2.f64 	{%fd367, %fd368}, [%r135];
	bra.uni 	$L__BB3_107;
$L__BB3_106:
	shl.b32 	%r136, %r62, 4;
	mov.u32 	%r137, _ZZN3cub18CUB_300001_SM_10006detail10merge_sort26DeviceMergeSortMergeKernelINS2_10policy_hubIN6thrust24THRUST_300001_SM_1000_NS6detail15normal_iteratorINS6_10device_ptrI5PointEEEEE9Policy600ESC_PNS0_8NullTypeESC_SG_j11device_sortISA_ESA_SF_EEvbT2_T3_T4_PT6_PT7_T5_PSL_SL_NS1_7vsmem_tEE19static_temp_storage;
	add.s32 	%r138, %r137, %r136;
	ld.shared.v2.f64 	{%fd361, %fd362}, [%r138];
$L__BB3_107:
	setp.ge.s32 	%p57, %r62, %r45;
	mov.pred 	%p113, 0;
	@%p57 bra 	$L__BB3_110;
	setp.ge.s32 	%p59, %r63, %r35;
	mov.pred 	%p113, -1;
	@%p59 bra 	$L__BB3_110;
	sub.f64 	%fd241, %fd361, %fd143;
	sub.f64 	%fd242, %fd362, %fd144;
	mul.f64 	%fd243, %fd242, %fd242;
	fma.rn.f64 	%fd244, %fd241, %fd241, %fd243;
	sub.f64 	%fd245, %fd367, %fd143;
	sub.f64 	%fd246, %fd368, %fd144;
	mul.f64 	%fd247, %fd246, %fd246;
	fma.rn.f64 	%fd248, %fd245, %fd245, %fd247;
	setp.lt.f64 	%p113, %fd244, %fd248;
$L__BB3_110:
	ld.param.s8 	%rs3, [_ZN3cub18CUB_300001_SM_10006detail10merge_sort26DeviceMergeSortMergeKernelINS2_10policy_hubIN6thrust24THRUST_300001_SM_1000_NS6detail15normal_iteratorINS6_10device_ptrI5PointEEEEE9Policy600ESC_PNS0_8NullTypeESC_SG_j11device_sortISA_ESA_SF_EEvbT2_T3_T4_PT6_PT7_T5_PSL_SL_NS1_7vsmem_tE_param_0];
	mov.u32 	%r64, %tid.x;
	shl.b32 	%r65, %r64, 2;
	mov.u32 	%r139, %ctaid.x;
	shl.b32 	%r66, %r139, 10;
	setp.eq.s16 	%p60, %rs3, 0;
	selp.f64 	%fd179, %fd362, %fd368, %p113;
	selp.f64 	%fd180, %fd361, %fd367, %p113;
	bar.sync 	0;
	@%p60 bra 	$L__BB3_121;
	// begin inline asm
	mov.u32 %r140, %laneid;
	// end inline asm
	and.b32  	%r67, %r65, 3968;
	shl.b32 	%r141, %r140, 2;
	add.s32 	%r142, %r141, %r67;
	shl.b32 	%r143, %r142, 4;
	mov.u32 	%r144, _ZZN3cub18CUB_300001_SM_10006detail10merge_sort26DeviceMergeSortMergeKernelINS2_10policy_hubIN6thrust24THRUST_300001_SM_1000_NS6detail15normal_iteratorINS6_10device_ptrI5PointEEEEE9Policy600ESC_PNS0_8NullTypeESC_SG_j11device_sortISA_ESA_SF_EEvbT2_T3_T4_PT6_PT7_T5_PSL_SL_NS1_7vsmem_tEE19static_temp_storage;
	add.s32 	%r145, %r144, %r143;
	st.shared.v2.f64 	[%r145], {%fd150, %fd149};
	st.shared.v2.f64 	[%r145+16], {%fd160, %fd159};
	st.shared.v2.f64 	[%r145+32], {%fd170, %fd169};
	st.shared.v2.f64 	[%r145+48], {%fd180, %fd179};
	bar.warp.sync 	-1;
	mad.lo.s32 	%r146, %r140, -48, %r145;
	ld.shared.v2.f64 	{%fd182, %fd181}, [%r146];
	ld.shared.v2.f64 	{%fd184, %fd183}, [%r146+512];
	ld.shared.v2.f64 	{%fd186, %fd185}, [%r146+1024];
	ld.shared.v2.f64 	{%fd188, %fd187}, [%r146+1536];
	setp.ne.s32 	%p61, %r64, 0;
	@%p61 bra 	$L__BB3_113;
	st.volatile.shared.u32 	[_ZZN3cub18CUB_300001_SM_10006detail10merge_sort26DeviceMergeSortMergeKernelINS2_10policy_hubIN6thrust24THRUST_300001_SM_1000_NS6detail15normal_iteratorINS6_10device_ptrI5PointEEEEE9Policy600ESC_PNS0_8NullTypeESC_SG_j11device_sortISA_ESA_SF_EEvbT2_T3_T4_PT6_PT7_T5_PSL_SL_NS1_7vsmem_tEE19static_temp_storage+16384], %r45;
$L__BB3_113:
	ld.param.u64 	%rd93, [_ZN3cub18CUB_300001_SM_10006detail10merge_sort26DeviceMergeSortMergeKernelINS2_10policy_hubIN6thrust24THRUST_300001_SM_1000_NS6detail15normal_iteratorINS6_10device_ptrI5PointEEEEE9Policy600ESC_PNS0_8NullTypeESC_SG_j11device_sortISA_ESA_SF_EEvbT2_T3_T4_PT6_PT7_T5_PSL_SL_NS1_7vsmem_tE_param_4];
	bar.sync 	0;
	ld.volatile.shared.u32 	%r68, [_ZZN3cub18CUB_300001_SM_10006detail10merge_sort26DeviceMergeSortMergeKernelINS2_10policy_hubIN6thrust24THRUST_300001_SM_1000_NS6detail15normal_iteratorINS6_10device_ptrI5PointEEEEE9Policy600ESC_PNS0_8NullTypeESC_SG_j11device_sortISA_ESA_SF_EEvbT2_T3_T4_PT6_PT7_T5_PSL_SL_NS1_7vsmem_tEE19static_temp_storage+16384];
	and.b32  	%r147, %r64, 31;
	add.s32 	%r69, %r67, %r147;
	setp.ge.s32 	%p62, %r69, %r68;
	cvt.u64.u32 	%rd45, %r69;
	cvt.u64.u32 	%rd46, %r66;
	add.s64 	%rd47, %rd45, %rd46;
	cvta.to.global.u64 	%rd48, %rd93;
	shl.b64 	%rd49, %rd47, 4;
	add.s64 	%rd12, %rd48, %rd49;
	@%p62 bra 	$L__BB3_115;
	st.global.f64 	[%rd12], %fd182;
	st.global.f64 	[%rd12+8], %fd181;
$L__BB3_115:
	add.s32 	%r148, %r69, 32;
	setp.ge.s32 	%p63, %r148, %r68;
	@%p63 bra 	$L__BB3_117;
	st.global.f64 	[%rd12+512], %fd184;
	st.global.f64 	[%rd12+520], %fd183;
$L__BB3_117:
	add.s32 	%r149, %r69, 64;
	setp.ge.s32 	%p64, %r149, %r68;
	@%p64 bra 	$L__BB3_119;
	st.global.f64 	[%rd12+1024], %fd186;
	st.global.f64 	[%rd12+1032], %fd185;
$L__BB3_119:
	add.s32 	%r150, %r69, 96;
	setp.ge.s32 	%p65, %r150, %r68;
	@%p65 bra 	$L__BB3_131;
	st.global.f64 	[%rd12+1536], %fd188;
	st.global.f64 	[%rd12+1544], %fd187;
	bra.uni 	$L__BB3_131;
$L__BB3_121:
	// begin inline asm
	mov.u32 %r151, %laneid;
	// end inline asm
	and.b32  	%r70, %r65, 3968;
	shl.b32 	%r152, %r151, 2;
	add.s32 	%r153, %r152, %r70;
	shl.b32 	%r154, %r153, 4;
	mov.u32 	%r155, _ZZN3cub18CUB_300001_SM_10006detail10merge_sort26DeviceMergeSortMergeKernelINS2_10policy_hubIN6thrust24THRUST_300001_SM_1000_NS6detail15normal_iteratorINS6_10device_ptrI5PointEEEEE9Policy600ESC_PNS0_8NullTypeESC_SG_j11device_sortISA_ESA_SF_EEvbT2_T3_T4_PT6_PT7_T5_PSL_SL_NS1_7vsmem_tEE19static_temp_storage;
	add.s32 	%r156, %r155, %r154;
	st.shared.v2.f64 	[%r156], {%fd150, %fd149};
	st.shared.v2.f64 	[%r156+16], {%fd160, %fd159};
	st.shared.v2.f64 	[%r156+32], {%fd170, %fd169};
	st.shared.v2.f64 	[%r156+48], {%fd180, %fd179};
	bar.warp.sync 	-1;
	mad.lo.s32 	%r157, %r151, -48, %r156;
	ld.shared.v2.f64 	{%fd190, %fd189}, [%r157];
	ld.shared.v2.f64 	{%fd192, %fd191}, [%r157+512];
	ld.shared.v2.f64 	{%fd194, %fd193}, [%r157+1024];
	ld.shared.v2.f64 	{%fd196, %fd195}, [%r157+1536];
	setp.ne.s32 	%p66, %r64, 0;
	@%p66 bra 	$L__BB3_123;
	st.volatile.shared.u32 	[_ZZN3cub18CUB_300001_SM_10006detail10merge_sort26DeviceMergeSortMergeKernelINS2_10policy_hubIN6thrust24THRUST_300001_SM_1000_NS6detail15normal_iteratorINS6_10device_ptrI5PointEEEEE9Policy600ESC_PNS0_8NullTypeESC_SG_j11device_sortISA_ESA_SF_EEvbT2_T3_T4_PT6_PT7_T5_PSL_SL_NS1_7vsmem_tEE19static_temp_storage+16384], %r45;
$L__BB3_123:
	bar.sync 	0;
	ld.volatile.shared.u32 	%r71, [_ZZN3cub18CUB_300001_SM_10006detail10merge_sort26DeviceMergeSortMergeKernelINS2_10policy_hubIN6thrust24THRUST_300001_SM_1000_NS6detail15normal_iteratorINS6_10device_ptrI5PointEEEEE9Policy600ESC_PNS0_8NullTypeESC_SG_j11device_sortISA_ESA_SF_EEvbT2_T3_T4_PT6_PT7_T5_PSL_SL_NS1_7vsmem_tEE19static_temp_storage+16384];
	and.b32  	%r158, %r64, 31;
	cvt.u64.u32 	%rd50, %r70;
	add.s32 	%r72, %r70, %r158;
	add.s32 	%r159, %r158, %r66;
	cvt.u64.u32 	%rd51, %r159;
	add.s64 	%rd52, %rd51, %rd50;
	setp.ge.s32 	%p67, %r72, %r71;
	shl.b64 	%rd53, %rd52, 4;
	add.s64 	%rd13, %rd3, %rd53;
	@%p67 bra 	$L__BB3_125;
	st.global.f64 	[%rd13], %fd190;
	st.global.f64 	[%rd13+8], %fd189;
$L__BB3_125:
	add.s32 	%r160, %r72, 32;
	setp.ge.s32 	%p68, %r160, %r71;
	@%p68 bra 	$L__BB3_127;
	st.global.f64 	[%rd13+512], %fd192;
	st.global.f64 	[%rd13+520], %fd191;
$L__BB3_127:
	add.s32 	%r161, %r72, 64;
	setp.ge.s32 	%p69, %r161, %r71;
	@%p69 bra 	$L__BB3_129;
	st.global.f64 	[%rd13+1024], %fd194;
	st.global.f64 	[%rd13+1032], %fd193;
$L__BB3_129:
	add.s32 	%r162, %r72, 96;
	setp.ge.s32 	%p70, %r162, %r71;
	@%p70 bra 	$L__BB3_131;
	st.global.f64 	[%rd13+1536], %fd196;
	st.global.f64 	[%rd13+1544], %fd195;
$L__BB3_131:
	ret;

}
	// .globl	_ZN3cub18CUB_300001_SM_10006detail10merge_sort30DeviceMergeSortBlockSortKernelINS2_10policy_hubIN6thrust24THRUST_300001_SM_1000_NS6detail15normal_iteratorINS6_10device_ptrI5PointEEEEE9Policy600ESC_PNS0_8NullTypeESC_SG_m11device_sortISA_ESA_SF_EEvbT0_T1_T2_T3_T4_PT6_PT7_T5_NS1_7vsmem_tE
.visible .entry _ZN3cub18CUB_300001_SM_10006detail10merge_sort30DeviceMergeSortBlockSortKernelINS2_10policy_hubIN6thrust24THRUST_300001_SM_1000_NS6detail15normal_iteratorINS6_10device_ptrI5PointEEEEE9Policy600ESC_PNS0_8NullTypeESC_SG_m11device_sortISA_ESA_SF_EEvbT0_T1_T2_T3_T4_PT6_PT7_T5_NS1_7vsmem_tE(
	.param .u8 _ZN3cub18CUB_300001_SM_10006detail10merge_sort30DeviceMergeSortBlockSortKernelINS2_10policy_hubIN6thrust24THRUST_300001_SM_1000_NS6detail15normal_iteratorINS6_10device_ptrI5PointEEEEE9Policy600ESC_PNS0_8NullTypeESC_SG_m11device_sortISA_ESA_SF_EEvbT0_T1_T2_T3_T4_PT6_PT7_T5_NS1_7vsmem_tE_param_0,
	.param .align 8 .b8 _ZN3cub18CUB_300001_SM_10006detail10merge_sort30DeviceMergeSortBlockSortKernelINS2_10policy_hubIN6thrust24THRUST_300001_SM_1000_NS6detail15normal_iteratorINS6_10device_ptrI5PointEEEEE9Policy600ESC_PNS0_8NullTypeESC_SG_m11device_sortISA_ESA_SF_EEvbT0_T1_T2_T3_T4_PT6_PT7_T5_NS1_7vsmem_tE_param_1[8],
	.param .u64 .ptr .align 1 _ZN3cub18CUB_300001_SM_10006detail10merge_sort30DeviceMergeSortBlockSortKernelINS2_10policy_hubIN6thrust24THRUST_300001_SM_1000_NS6detail15normal_iteratorINS6_10device_ptrI5PointEEEEE9Policy600ESC_PNS0_8NullTypeESC_SG_m11device_sortISA_ESA_SF_EEvbT0_T1_T2_T3_T4_PT6_PT7_T5_NS1_7vsmem_tE_param_2,
	.param .align 8 .b8 _ZN3cub18CUB_300001_SM_10006detail10merge_sort30DeviceMergeSortBlockSortKernelINS2_10policy_hubIN6thrust24THRUST_300001_SM_1000_NS6detail15normal_iteratorINS6_10device_ptrI5PointEEEEE9Policy600ESC_PNS0_8NullTypeESC_SG_m11device_sortISA_ESA_SF_EEvbT0_T1_T2_T3_T4_PT6_PT7_T5_NS1_7vsmem_tE_param_3[8],
	.param .u64 .ptr .align 1 _ZN3cub18CUB_300001_SM_10006detail10merge_sort30DeviceMergeSortBlockSortKernelINS2_10policy_hubIN6thrust24THRUST_300001_SM_1000_NS6detail15normal_iteratorINS6_10device_ptrI5PointEEEEE9Policy600ESC_PNS0_8NullTypeESC_SG_m11device_sortISA_ESA_SF_EEvbT0_T1_T2_T3_T4_PT6_PT7_T5_NS1_7vsmem_tE_param_4,
	.param .u64 _ZN3cub18CUB_300001_SM_10006detail10merge_sort30DeviceMergeSortBlockSortKernelINS2_10policy_hubIN6thrust24THRUST_300001_SM_1000_NS6detail15normal_iteratorINS6_10device_ptrI5PointEEEEE9Policy600ESC_PNS0_8NullTypeESC_SG_m11device_sortISA_ESA_SF_EEvbT0_T1_T2_T3_T4_PT6_PT7_T5_NS1_7vsmem_tE_param_5,
	.param .u64 .ptr .align 1 _ZN3cub18CUB_300001_SM_10006detail10merge_sort30DeviceMergeSortBlockSortKernelINS2_10policy_hubIN6thrust24THRUST_300001_SM_1000_NS6detail15normal_iteratorINS6_10device_ptrI5PointEEEEE9Policy600ESC_PNS0_8NullTypeESC_SG_m11device_sortISA_ESA_SF_EEvbT0_T1_T2_T3_T4_PT6_PT7_T5_NS1_7vsmem_tE_param_6,
	.param .u64 .ptr .align 1 _ZN3cub18CUB_300001_SM_10006detail10merge_sort30DeviceMergeSortBlockSortKernelINS2_10policy_hubIN6thrust24THRUST_300001_SM_1000_NS6detail15normal_iteratorINS6_10device_ptrI5PointEEEEE9Policy600ESC_PNS0_8NullTypeESC_SG_m11device_sortISA_ESA_SF_EEvbT0_T1_T2_T3_T4_PT6_PT7_T5_NS1_7vsmem_tE_param_7,
	.param .align 1 .b8 _ZN3cub18CUB_300001_SM_10006detail10merge_sort30DeviceMergeSortBlockSortKernelINS2_10policy_hubIN6thrust24THRUST_300001_SM_1000_NS6detail15normal_iteratorINS6_10device_ptrI5PointEEEEE9Policy600ESC_PNS0_8NullTypeESC_SG_m11device_sortISA_ESA_SF_EEvbT0_T1_T2_T3_T4_PT6_PT7_T5_NS1_7vsmem_tE_param_8[1],
	.param .align 8 .b8 _ZN3cub18CUB_300001_SM_10006detail10merge_sort30DeviceMergeSortBlockSortKernelINS2_10policy_hubIN6thrust24THRUST_300001_SM_1000_NS6detail15normal_iteratorINS6_10device_ptrI5PointEEEEE9Policy600ESC_PNS0_8NullTypeESC_SG_m11device_sortISA_ESA_SF_EEvbT0_T1_T2_T3_T4_PT6_PT7_T5_NS1_7vsmem_tE_param_9[8]
)
.maxntid 256
{
	.reg .pred 	%p<108>;
	.reg .b16 	%rs<4>;
	.reg .b32 	%r<198>;
	.reg .b64 	%rd<38>;
	.reg .b64 	%fd<541>;
	// demoted variable
	.shared .align 16 .b8 _ZZN3cub18CUB_300001_SM_10006detail10merge_sort30DeviceMergeSortBlockSortKernelINS2_10policy_hubIN6thrust24THRUST_300001_SM_1000_NS6detail15normal_iteratorINS6_10device_ptrI5PointEEEEE9Policy600ESC_PNS0_8NullTypeESC_SG_m11device_sortISA_ESA_SF_EEvbT0_T1_T2_T3_T4_PT6_PT7_T5_NS1_7vsmem_tEE19static_temp_storage[16400];
	ld.param.u64 	%rd10, [_ZN3cub18CUB_300001_SM_10006detail10merge_sort30DeviceMergeSortBlockSortKernelINS2_10policy_hubIN6thrust24THRUST_300001_SM_1000_NS6detail15normal_iteratorINS6_10device_ptrI5PointEEEEE9Policy600ESC_PNS0_8NullTypeESC_SG_m11device_sortISA_ESA_SF_EEvbT0_T1_T2_T3_T4_PT6_PT7_T5_NS1_7vsmem_tE_param_3];
	ld.param.u64 	%rd11, [_ZN3cub18CUB_300001_SM_10006detail10merge_sort30DeviceMergeSortBlockSortKernelINS2_10policy_hubIN6thrust24THRUST_300001_SM_1000_NS6detail15normal_iteratorINS6_10device_ptrI5PointEEEEE9Policy600ESC_PNS0_8NullTypeESC_SG_m11device_sortISA_ESA_SF_EEvbT0_T1_T2_T3_T4_PT6_PT7_T5_NS1_7vsmem_tE_param_1];
	ld.param.u64 	%rd9, [_ZN3cub18CUB_300001_SM_10006detail10merge_sort30DeviceMergeSortBlockSortKernelINS2_10policy_hubIN6thrust24THRUST_300001_SM_1000_NS6detail15normal_iteratorINS6_10device_ptrI5PointEEEEE9Policy600ESC_PNS0_8NullTypeESC_SG_m11device_sortISA_ESA_SF_EEvbT0_T1_T2_T3_T4_PT6_PT7_T5_NS1_7vsmem_tE_param_5];
	ld.param.u64 	%rd12, [_ZN3cub18CUB_300001_SM_10006detail10merge_sort30DeviceMergeSortBlockSortKernelINS2_10policy_hubIN6thrust24THRUST_300001_SM_1000_NS6detail15normal_iteratorINS6_10device_ptrI5PointEEEEE9Policy600ESC_PNS0_8NullTypeESC_SG_m11device_sortISA_ESA_SF_EEvbT0_T1_T2_T3_T4_PT6_PT7_T5_NS1_7vsmem_tE_param_6];
	cvta.to.global.u64 	%rd1, %rd12;
	cvta.to.global.u64 	%rd2, %rd11;
	cvta.to.global.u64 	%rd3, %rd10;
	mov.u32 	%r69, %ctaid.x;
	cvt.u64.u32 	%rd13, %r69;
	mov.u32 	%r70, %nctaid.x;
	cvt.u64.u32 	%rd14, %r70;
	mul.wide.u32 	%rd4, %r69, 1024;
	add.s64 	%rd15, %rd14, -1;
	setp.le.u64 	%p17, %rd15, %rd13;
	@%p17 bra 	$L__BB4_42;
	// begin inline asm
	griddepcontrol.wait;
	// end inline asm
	mov.u32 	%r1, %tid.x;
	and.b32  	%r2, %r1, 31;
	shl.b32 	%r3, %r1, 2;
	and.b32  	%r4, %r3, 3968;
	or.b32  	%r136, %r4, %r2;
	cvt.u64.u32 	%rd27, %r136;
	add.s64 	%rd5, %rd4, %rd27;
	shl.b64 	%rd28, %rd5, 4;
	add.s64 	%rd29, %rd2, %rd28;
	ld.global.f64 	%fd317, [%rd29];
	ld.global.f64 	%fd318, [%rd29+8];
	ld.global.f64 	%fd319, [%rd29+512];
	ld.global.f64 	%fd320, [%rd29+520];
	ld.global.f64 	%fd321, [%rd29+1024];
	ld.global.f64 	%fd322, [%rd29+1032];
	ld.global.f64 	%fd323, [%rd29+1536];
	ld.global.f64 	%fd324, [%rd29+1544];
	// begin inline asm
	mov.u32 %r135, %laneid;
	// end inline asm
	add.s32 	%r137, %r135, %r4;
	shl.b32 	%r138, %r137, 4;
	mov.u32 	%r139, _ZZN3cub18CUB_300001_SM_10006detail10merge_sort30DeviceMergeSortBlockSortKernelINS2_10policy_hubIN6thrust24THRUST_300001_SM_1000_NS6detail15normal_iteratorINS6_10device_ptrI5PointEEEEE9Policy600ESC_PNS0_8NullTypeESC_SG_m11device_sortISA_ESA_SF_EEvbT0_T1_T2_T3_T4_PT6_PT7_T5_NS1_7vsmem_tEE19static_temp_storage;
	add.s32 	%r5, %r139, %r138;
	st.shared.v2.f64 	[%r5], {%fd317, %fd318};
	st.shared.v2.f64 	[%r5+512], {%fd319, %fd320};
	st.shared.v2.f64 	[%r5+1024], {%fd321, %fd322};
	st.shared.v2.f64 	[%r5+1536], {%fd323, %fd324};
	bar.warp.sync 	-1;
	mad.lo.s32 	%r6, %r135, 48, %r5;
	ld.shared.v2.f64 	{%fd448, %fd447}, [%r6];
	ld.shared.v2.f64 	{%fd3, %fd4}, [%r6+16];
	ld.shared.v2.f64 	{%fd440, %fd439}, [%r6+32];
	ld.shared.v2.f64 	{%fd7, %fd8}, [%r6+48];
	bar.sync 	0;
	// begin inline asm
	griddepcontrol.launch_dependents;
	// end inline asm
	ld.global.f64 	%fd9, [d_query_point];
	ld.global.f64 	%fd10, [d_query_point+8];
	sub.f64 	%fd325, %fd3, %fd9;
	sub.f64 	%fd326, %fd4, %fd10;
	mul.f64 	%fd327, %fd326, %fd326;
	fma.rn.f64 	%fd328, %fd325, %fd325, %fd327;
	sub.f64 	%fd329, %fd448, %fd9;
	sub.f64 	%fd330, %fd447, %fd10;
	mul.f64 	%fd331, %fd330, %fd330;
	fma.rn.f64 	%fd332, %fd329, %fd329, %fd331;
	setp.geu.f64 	%p69, %fd328, %fd332;
	mov.f64 	%fd443, %fd4;
	mov.f64 	%fd444, %fd3;
	@%p69 bra 	$L__BB4_3;
	mov.f64 	%fd443, %fd447;
	mov.f64 	%fd444, %fd448;
	mov.f64 	%fd447, %fd4;
	mov.f64 	%fd448, %fd3;
$L__BB4_3:
	sub.f64 	%fd333, %fd7, %fd9;
	sub.f64 	%fd334, %fd8, %fd10;
	mul.f64 	%fd335, %fd334, %fd334;
	fma.rn.f64 	%fd336, %fd333, %fd333, %fd335;
	sub.f64 	%fd337, %fd440, %fd9;
	sub.f64 	%fd338, %fd439, %fd10;
	mul.f64 	%fd339, %fd338, %fd338;
	fma.rn.f64 	%fd340, %fd337, %fd337, %fd339;
	setp.geu.f64 	%p70, %fd336, %fd340;
	mov.f64 	%fd437, %fd8;
	mov.f64 	%fd438, %fd7;
	@%p70 bra 	$L__BB4_5;
	mov.f64 	%fd437, %fd439;
	mov.f64 	%fd438, %fd440;
	mov.f64 	%fd439, %fd8;
	mov.f64 	%fd440, %fd7;
$L__BB4_5:
	sub.f64 	%fd341, %fd440, %fd9;
	sub.f64 	%fd342, %fd439, %fd10;
	mul.f64 	%fd343, %fd342, %fd342;
	fma.rn.f64 	%fd344, %fd341, %fd341, %fd343;
	sub.f64 	%fd345, %fd444, %fd9;
	sub.f64 	%fd346, %fd443, %fd10;
	mul.f64 	%fd347, %fd346, %fd346;
	fma.rn.f64 	%fd348, %fd345, %fd345, %fd347;
	setp.geu.f64 	%p71, %fd344, %fd348;
	mov.f64 	%fd451, %fd439;
	mov.f64 	%fd452, %fd440;
	@%p71 bra 	$L__BB4_7;
	mov.f64 	%fd451, %fd443;
	mov.f64 	%fd452, %fd444;
	mov.f64 	%fd443, %fd439;
	mov.f64 	%fd444, %fd440;
$L__BB4_7:
	sub.f64 	%fd349, %fd444, %fd9;
	sub.f64 	%fd350, %fd443, %fd10;
	mul.f64 	%fd351, %fd350, %fd350;
	fma.rn.f64 	%fd352, %fd349, %fd349, %fd351;
	sub.f64 	%fd353, %fd448, %fd9;
	sub.f64 	%fd354, %fd447, %fd10;
	mul.f64 	%fd355, %fd354, %fd354;
	fma.rn.f64 	%fd356, %fd353, %fd353, %fd355;
	setp.geu.f64 	%p72, %fd352, %fd356;
	mov.f64 	%fd455, %fd443;
	mov.f64 	%fd456, %fd444;
	@%p72 bra 	$L__BB4_9;
	mov.f64 	%fd455, %fd447;
	mov.f64 	%fd456, %fd448;
	mov.f64 	%fd447, %fd443;
	mov.f64 	%fd448, %fd444;
$L__BB4_9:
	sub.f64 	%fd357, %fd438, %fd9;
	sub.f64 	%fd358, %fd437, %fd10;
	mul.f64 	%fd359, %fd358, %fd358;
	fma.rn.f64 	%fd360, %fd357, %fd357, %fd359;
	sub.f64 	%fd361, %fd452, %fd9;
	sub.f64 	%fd362, %fd451, %fd10;
	mul.f64 	%fd363, %fd362, %fd362;
	fma.rn.f64 	%fd364, %fd361, %fd361, %fd363;
	setp.geu.f64 	%p73, %fd360, %fd364;
	mov.f64 	%fd457, %fd437;
	mov.f64 	%fd458, %fd438;
	@%p73 bra 	$L__BB4_11;
	mov.f64 	%fd457, %fd451;
	mov.f64 	%fd458, %fd452;
	mov.f64 	%fd451, %fd437;
	mov.f64 	%fd452, %fd438;
$L__BB4_11:
	sub.f64 	%fd365, %fd452, %fd9;
	sub.f64 	%fd366, %fd451, %fd10;
	mul.f64 	%fd367, %fd366, %fd366;
	fma.rn.f64 	%fd368, %fd365, %fd365, %fd367;
	sub.f64 	%fd369, %fd456, %fd9;
	sub.f64 	%fd370, %fd455, %fd10;
	mul.f64 	%fd371, %fd370, %fd370;
	fma.rn.f64 	%fd372, %fd369, %fd369, %fd371;
	setp.geu.f64 	%p74, %fd368, %fd372;
	mov.f64 	%fd459, %fd451;
	mov.f64 	%fd460, %fd452;
	@%p74 bra 	$L__BB4_13;
	mov.f64 	%fd459, %fd455;
	mov.f64 	%fd460, %fd456;
	mov.f64 	%fd455, %fd451;
	mov.f64 	%fd456, %fd452;
$L__BB4_13:
	shl.b32 	%r141, %r3, 4;
	mov.u32 	%r142, _ZZN3cub18CUB_300001_SM_10006detail10merge_sort30DeviceMergeSortBlockSortKernelINS2_10policy_hubIN6thrust24THRUST_300001_SM_1000_NS6detail15normal_iteratorINS6_10device_ptrI5PointEEEEE9Policy600ESC_PNS0_8NullTypeESC_SG_m11device_sortISA_ESA_SF_EEvbT0_T1_T2_T3_T4_PT6_PT7_T5_NS1_7vsmem_tEE19static_temp_storage;
	add.s32 	%r7, %r142, %r141;
	mov.b32 	%r190, 2;
$L__BB4_14:
	mov.u32 	%r8, %r190;
	bar.sync 	0;
	add.s32 	%r143, %r8, -1;
	st.shared.v2.f64 	[%r7], {%fd448, %fd447};
	st.shared.v2.f64 	[%r7+16], {%fd456, %fd455};
	st.shared.v2.f64 	[%r7+32], {%fd460, %fd459};
	st.shared.v2.f64 	[%r7+48], {%fd458, %fd457};
	bar.sync 	0;
	neg.s32 	%r144, %r8;
	and.b32  	%r145, %r1, %r144;
	shl.b32 	%r146, %r145, 2;
	shl.b32 	%r190, %r8, 1;
	and.b32  	%r147, %r143, %r1;
	shl.b32 	%r148, %r147, 2;
	min.u32 	%r10, %r148, 1024;
	min.u32 	%r11, %r146, 1024;
	add.s32 	%r149, %r11, %r190;
	min.u32 	%r12, %r149, 1024;
	add.s32 	%r150, %r12, %r190;
	min.u32 	%r13, %r150, 1024;
	sub.s32 	%r151, %r12, %r11;
	sub.s32 	%r152, %r13, %r12;
	setp.lt.s32 	%p75, %r10, %r152;
	sub.s32 	%r153, %r10, %r152;
	selp.b32 	%r193, 0, %r153, %p75;
	min.s32 	%r191, %r151, %r10;
	setp.ge.s32 	%p76, %r193, %r191;
	ld.global.f64 	%fd43, [d_query_point];
	ld.global.f64 	%fd44, [d_query_point+8];
	@%p76 bra 	$L__BB4_17;
	add.s32 	%r16, %r12, %r10;
$L__BB4_16:
	sub.s32 	%r154, %r191, %r193;
	shr.u32 	%r155, %r154, 31;
	add.s32 	%r156, %r154, %r155;
	shr.s32 	%r157, %r156, 1;
	add.s32 	%r158, %r157, %r193;
	add.s32 	%r159, %r158, %r11;
	shl.b32 	%r160, %r159, 4;
	mov.u32 	%r161, _ZZN3cub18CUB_300001_SM_10006detail10merge_sort30DeviceMergeSortBlockSortKernelINS2_10policy_hubIN6thrust24THRUST_300001_SM_1000_NS6detail15normal_iteratorINS6_10device_ptrI5PointEEEEE9Policy600ESC_PNS0_8NullTypeESC_SG_m11device_sortISA_ESA_SF_EEvbT0_T1_T2_T3_T4_PT6_PT7_T5_NS1_7vsmem_tEE19static_temp_storage;
	add.s32 	%r162, %r161, %r160;
	ld.shared.v2.f64 	{%fd373, %fd374}, [%r162];
	not.b32 	%r163, %r158;
	add.s32 	%r164, %r16, %r163;
	shl.b32 	%r165, %r164, 4;
	add.s32 	%r166, %r161, %r165;
	ld.shared.v2.f64 	{%fd375, %fd376}, [%r166];
	sub.f64 	%fd377, %fd375, %fd43;
	sub.f64 	%fd378, %fd376, %fd44;
	mul.f64 	%fd379, %fd378, %fd378;
	fma.rn.f64 	%fd380, %fd377, %fd377, %fd379;
	sub.f64 	%fd381, %fd373, %fd43;
	sub.f64 	%fd382, %fd374, %fd44;
	mul.f64 	%fd383, %fd382, %fd382;
	fma.rn.f64 	%fd384, %fd381, %fd381, %fd383;
	setp.geu.f64 	%p77, %fd380, %fd384;
	add.s32 	%r167, %r158, 1;
	selp.b32 	%r193, %r167, %r193, %p77;
	selp.b32 	%r191, %r191, %r158, %p77;
	setp.lt.s32 	%p78, %r193, %r191;
	@%p78 bra 	$L__BB4_16;
$L__BB4_17:
	add.s32 	%r22, %r193, %r11;
	add.s32 	%r168, %r12, %r10;
	sub.s32 	%r23, %r168, %r193;
	shl.b32 	%r169, %r22, 4;
	mov.u32 	%r170, _ZZN3cub18CUB_300001_SM_10006detail10merge_sort30DeviceMergeSortBlockSortKernelINS2_10policy_hubIN6thrust24THRUST_300001_SM_1000_NS6detail15normal_iteratorINS6_10device_ptrI5PointEEEEE9Policy600ESC_PNS0_8NullTypeESC_SG_m11device_sortISA_ESA_SF_EEvbT0_T1_T2_T3_T4_PT6_PT7_T5_NS1_7vsmem_tEE19static_temp_storage;
	add.s32 	%r24, %r170, %r169;
	ld.shared.v2.f64 	{%fd471, %fd472}, [%r24];
	shl.b32 	%r171, %r23, 4;
	add.s32 	%r25, %r170, %r171;
	ld.shared.v2.f64 	{%fd465, %fd466}, [%r25];
	setp.ge.s32 	%p80, %r23, %r13;
	mov.pred 	%p100, 0;
	@%p80 bra 	$L__BB4_20;
	setp.ge.s32 	%p82, %r22, %r12;
	mov.pred 	%p100, -1;
	@%p82 bra 	$L__BB4_20;
	sub.f64 	%fd385, %fd465, %fd43;
	sub.f64 	%fd386, %fd466, %fd44;
	mul.f64 	%fd387, %fd386, %fd386;
	fma.rn.f64 	%fd388, %fd385, %fd385, %fd387;
	sub.f64 	%fd389, %fd471, %fd43;
	sub.f64 	%fd390, %fd472, %fd44;
	mul.f64 	%fd391, %fd390, %fd390;
	fma.rn.f64 	%fd392, %fd389, %fd389, %fd391;
	setp.lt.f64 	%p100, %fd388, %fd392;
$L__BB4_20:
	selp.f64 	%fd447, %fd466, %fd472, %p100;
	selp.f64 	%fd448, %fd465, %fd471, %p100;
	selp.u32 	%r172, 1, 0, %p100;
	add.s32 	%r26, %r23, %r172;
	not.pred 	%p83, %p100;
	selp.u32 	%r173, 1, 0, %p83;
	add.s32 	%r27, %r22, %r173;
	@%p83 bra 	$L__BB4_22;
	ld.shared.v2.f64 	{%fd465, %fd466}, [%r25+16];
	bra.uni 	$L__BB4_23;
$L__BB4_22:
	ld.shared.v2.f64 	{%fd471, %fd472}, [%r24+16];
$L__BB4_23:
	setp.ge.s32 	%p85, %r26, %r13;
	mov.pred 	%p101, 0;
	@%p85 bra 	$L__BB4_26;
	setp.ge.s32 	%p87, %r27, %r12;
	mov.pred 	%p101, -1;
	@%p87 bra 	$L__BB4_26;
	sub.f64 	%fd393, %fd465, %fd43;
	sub.f64 	%fd394, %fd466, %fd44;
	mul.f64 	%fd395, %fd394, %fd394;
	fma.rn.f64 	%fd396, %fd393, %fd393, %fd395;
	sub.f64 	%fd397, %fd471, %fd43;
	sub.f64 	%fd398, %fd472, %fd44;
	mul.f64 	%fd399, %fd398, %fd398;
	fma.rn.f64 	%fd400, %fd397, %fd397, %fd399;
	setp.lt.f64 	%p101, %fd396, %fd400;
$L__BB4_26:
	selp.f64 	%fd455, %fd466, %fd472, %p101;
	selp.f64 	%fd456, %fd465, %fd471, %p101;
	selp.u32 	%r174, 1, 0, %p101;
	add.s32 	%r28, %r26, %r174;
	not.pred 	%p88, %p101;
	selp.u32 	%r175, 1, 0, %p88;
	add.s32 	%r29, %r27, %r175;
	@%p101 bra 	$L__BB4_28;
	shl.b32 	%r176, %r29, 4;
	mov.u32 	%r177, _ZZN3cub18CUB_300001_SM_10006detail10merge_sort30DeviceMergeSortBlockSortKernelINS2_10policy_hubIN6thrust24THRUST_300001_SM_1000_NS6detail15normal_iteratorINS6_10device_ptrI5PointEEEEE9Policy600ESC_PNS0_8NullTypeESC_SG_m11device_sortISA_ESA_SF_EEvbT0_T1_T2_T3_T4_PT6_PT7_T5_NS1_7vsmem_tEE19static_temp_storage;
	add.s32 	%r178, %r177, %r176;
	ld.shared.v2.f64 	{%fd471, %fd472}, [%r178];
	bra.uni 	$L__BB4_29;
$L__BB4_28:
	shl.b32 	%r179, %r28, 4;
	mov.u32 	%r180, _ZZN3cub18CUB_300001_SM_10006detail10merge_sort30DeviceMergeSortBlockSortKernelINS2_10policy_hubIN6thrust24THRUST_300001_SM_1000_NS6detail15normal_iteratorINS6_10device_ptrI5PointEEEEE9Policy600ESC_PNS0_8NullTypeESC_SG_m11device_sortISA_ESA_SF_EEvbT0_T1_T2_T3_T4_PT6_PT7_T5_NS1_7vsmem_tEE19static_temp_storage;
	add.s32 	%r181, %r180, %r179;
	ld.shared.v2.f64 	{%fd465, %fd466}, [%r181];
$L__BB4_29:
	setp.ge.s32 	%p90, %r28, %r13;
	mov.pred 	%p102, 0;
	@%p90 bra 	$L__BB4_32;
	setp.ge.s32 	%p92, %r29, %r12;
	mov.pred 	%p102, -1;
	@%p92 bra 	$L__BB4_32;
	sub.f64 	%fd401, %fd465, %fd43;
	sub.f64 	%fd402, %fd466, %fd44;
	mul.f64 	%fd403, %fd402, %fd402;
	fma.rn.f64 	%fd404, %fd401, %fd401, %fd403;
	sub.f64 	%fd405, %fd471, %fd43;
	sub.f64 	%fd406, %fd472, %fd44;
	mul.f64 	%fd407, %fd406, %fd406;
	fma.rn.f64 	%fd408, %fd405, %fd405, %fd407;
	setp.lt.f64 	%p102, %fd404, %fd408;
$L__BB4_32:
	selp.f64 	%fd459, %fd466, %fd472, %p102;
	selp.f64 	%fd460, %fd465, %fd471, %p102;
	selp.u32 	%r182, 1, 0, %p102;
	add.s32 	%r30, %r28, %r182;
	not.pred 	%p93, %p102;
	selp.u32 	%r183, 1, 0, %p93;
	add.s32 	%r31, %r29, %r183;
	@%p102 bra 	$L__BB4_34;
	shl.b32 	%r184, %r31, 4;
	mov.u32 	%r185, _ZZN3cub18CUB_300001_SM_10006detail10merge_sort30DeviceMergeSortBlockSortKernelINS2_10policy_hubIN6thrust24THRUST_300001_SM_1000_NS6detail15normal_iteratorINS6_10device_ptrI5PointEEEEE9Policy600ESC_PNS0_8NullTypeESC_SG_m11device_sortISA_ESA_SF_EEvbT0_T1_T2_T3_T4_PT6_PT7_T5_NS1_7vsmem_tEE19static_temp_storage;
	add.s32 	%r186, %r185, %r184;
	ld.shared.v2.f64 	{%fd471, %fd472}, [%r186];
	bra.uni 	$L__BB4_35;
$L__BB4_34:
	shl.b32 	%r187, %r30, 4;
	mov.u32 	%r188, _ZZN3cub18CUB_300001_SM_10006detail10merge_sort30DeviceMergeSortBlockSortKernelINS2_10policy_hubIN6thrust24THRUST_300001_SM_1000_NS6detail15normal_iteratorINS6_10device_ptrI5PointEEEEE9Policy600ESC_PNS0_8NullTypeESC_SG_m11device_sortISA_ESA_SF_EEvbT0_T1_T2_T3_T4_PT6_PT7_T5_NS1_7vsmem_tEE19static_temp_storage;
	add.s32 	%r189, %r188, %r187;
	ld.shared.v2.f64 	{%fd465, %fd466}, [%r189];
$L__BB4_35:
	setp.ge.s32 	%p95, %r30, %r13;
	mov.pred 	%p103, 0;
	@%p95 bra 	$L__BB4_38;
	setp.ge.s32 	%p97, %r31, %r12;
	mov.pred 	%p103, -1;
	@%p97 bra 	$L__BB4_38;
	sub.f64 	%fd409, %fd465, %fd43;
	sub.f64 	%fd410, %fd466, %fd44;
	mul.f64 	%fd411, %fd410, %fd410;
	fma.rn.f64 	%fd412, %fd409, %fd409, %fd411;
	sub.f64 	%fd413, %fd471, %fd43;
	sub.f64 	%fd414, %fd472, %fd44;
	mul.f64 	%fd415, %fd414, %fd414;
	fma.rn.f64 	%fd416, %fd413, %fd413, %fd415;
	setp.lt.f64 	%p103, %fd412, %fd416;
$L__BB4_38:
	selp.f64 	%fd457, %fd466, %fd472, %p103;
	selp.f64 	%fd458, %fd465, %fd471, %p103;
	setp.lt.u32 	%p98, %r8, 129;
	@%p98 bra 	$L__BB4_14;
	ld.param.s8 	%rs3, [_ZN3cub18CUB_300001_SM_10006detail10merge_sort30DeviceMergeSortBlockSortKernelINS2_10policy_hubIN6thrust24THRUST_300001_SM_1000_NS6detail15normal_iteratorINS6_10device_ptrI5PointEEEEE9Policy600ESC_PNS0_8NullTypeESC_SG_m11device_sortISA_ESA_SF_EEvbT0_T1_T2_T3_T4_PT6_PT7_T5_NS1_7vsmem_tE_param_0];
	bar.sync 	0;
	setp.eq.s16 	%p99, %rs3, 0;
	@%p99 bra 	$L__BB4_41;
	st.shared.v2.f64 	[%r6], {%fd448, %fd447};
	st.shared.v2.f64 	[%r6+16], {%fd456, %fd455};
	st.shared.v2.f64 	[%r6+32], {%fd460, %fd459};
	st.shared.v2.f64 	[%r6+48], {%fd458, %fd457};
	bar.warp.sync 	-1;
	ld.shared.v2.f64 	{%fd417, %fd418}, [%r5];
	ld.shared.v2.f64 	{%fd419, %fd420}, [%r5+512];
	ld.shared.v2.f64 	{%fd421, %fd422}, [%r5+1024];
	ld.shared.v2.f64 	{%fd423, %fd424}, [%r5+1536];
	cvt.u64.u32 	%rd30, %r4;
	cvt.u64.u32 	%rd31, %r2;
	add.s64 	%rd32, %rd4, %rd31;
	add.s64 	%rd33, %rd32, %rd30;
	shl.b64 	%rd34, %rd33, 4;
	add.s64 	%rd35, %rd3, %rd34;
	st.global.f64 	[%rd35], %fd417;
	st.global.f64 	[%rd35+8], %fd418;
	st.global.f64 	[%rd35+512], %fd419;
	st.global.f64 	[%rd35+520], %fd420;
	st.global.f64 	[%rd35+1024], %fd421;
	st.global.f64 	[%rd35+1032], %fd422;
	st.global.f64 	[%rd35+1536], %fd423;
	st.global.f64 	[%rd35+1544], %fd424;
	bra.uni 	$L__BB4_116;
$L__BB4_41:
	st.shared.v2.f64 	[%r6], {%fd448, %fd447};
	st.shared.v2.f64 	[%r6+16], {%fd456, %fd455};
	st.shared.v2.f64 	[%r6+32], {%fd460, %fd459};
	st.shared.v2.f64 	[%r6+48], {%fd458, %fd457};
	bar.warp.sync 	-1;
	ld.shared.v2.f64 	{%fd425, %fd426}, [%r5];
	ld.shared.v2.f64 	{%fd427, %fd428}, [%r5+512];
	ld.shared.v2.f64 	{%fd429, %fd430}, [%r5+1024];
	ld.shared.v2.f64 	{%fd431, %fd432}, [%r5+1536];
	add.s64 	%rd37, %rd1, %rd28;
	st.global.f64 	[%rd37], %fd425;
	st.global.f64 	[%rd37+8], %fd426;
	st.global.f64 	[%rd37+512], %fd427;
	st.global.f64 	[%rd37+520], %fd428;
	st.global.f64 	[%rd37+1024], %fd429;
	st.global.f64 	[%rd37+1032], %fd430;
	st.global.f64 	[%rd37+1536], %fd431;
	st.global.f64 	[%rd37+1544], %fd432;
	bra.uni 	$L__BB4_116;
$L__BB4_42:
	cvt.u32.u64 	%r71, %rd4;
	cvt.u32.u64 	%r72, %rd9;
	sub.s32 	%r73, %r72, %r71;
	min.s32 	%r32, %r73, 1024;
	// begin inline asm
	griddepcontrol.wait;
	// end inline asm
	shl.b64 	%rd16, %rd4, 4;
	add.s64 	%rd17, %rd2, %rd16;
	mov.u32 	%r33, %tid.x;
	ld.global.f64 	%fd483, [%rd17+8];
	ld.global.f64 	%fd484, [%rd17];
	and.b32  	%r34, %r33, 31;
	shl.b32 	%r74, %r33, 2;
	and.b32  	%r75, %r74, 3968;
	or.b32  	%r35, %r75, %r34;
	setp.ge.s32 	%p18, %r35, %r32;
	shl.b32 	%r76, %r35, 4;
	cvt.u64.u32 	%rd18, %r76;
	add.s64 	%rd6, %rd17, %rd18;
	mov.f64 	%fd477, %fd483;
	mov.f64 	%fd478, %fd484;
	@%p18 bra 	$L__BB4_44;
	ld.global.f64 	%fd478, [%rd6];
	ld.global.f64 	%fd477, [%rd6+8];
$L__BB4_44:
	add.s32 	%r36, %r35, 32;
	setp.ge.s32 	%p19, %r36, %r32;
	mov.f64 	%fd479, %fd483;
	mov.f64 	%fd480, %fd484;
	@%p19 bra 	$L__BB4_46;
	ld.global.f64 	%fd480, [%rd6+512];
	ld.global.f64 	%fd479, [%rd6+520];
$L__BB4_46:
	add.s32 	%r37, %r35, 64;
	setp.ge.s32 	%p20, %r37, %r32;
	mov.f64 	%fd481, %fd483;
	mov.f64 	%fd482, %fd484;
	@%p20 bra 	$L__BB4_48;
	ld.global.f64 	%fd482, [%rd6+1024];
	ld.global.f64 	%fd481, [%rd6+1032];
$L__BB4_48:
	add.s32 	%r38, %r35, 96;
	setp.ge.s32 	%p21, %r38, %r32;
	@%p21 bra 	$L__BB4_50;
	ld.global.f64 	%fd484, [%rd6+1536];
	ld.global.f64 	%fd483, [%rd6+1544];
$L__BB4_50:
	// begin inline asm
	mov.u32 %r77, %laneid;
	// end inline asm
	add.s32 	%r78, %r77, %r75;
	shl.b32 	%r79, %r78, 4;
	mov.u32 	%r80, _ZZN3cub18CUB_300001_SM_10006detail10merge_sort30DeviceMergeSortBlockSortKernelINS2_10policy_hubIN6thrust24THRUST_300001_SM_1000_NS6detail15normal_iteratorINS6_10device_ptrI5PointEEEEE9Policy600ESC_PNS0_8NullTypeESC_SG_m11device_sortISA_ESA_SF_EEvbT0_T1_T2_T3_T4_PT6_PT7_T5_NS1_7vsmem_tEE19static_temp_storage;
	add.s32 	%r41, %r80, %r79;
	st.shared.v2.f64 	[%r41], {%fd478, %fd477};
	st.shared.v2.f64 	[%r41+512], {%fd480, %fd479};
	st.shared.v2.f64 	[%r41+1024], {%fd482, %fd481};
	st.shared.v2.f64 	[%r41+1536], {%fd484, %fd483};
	bar.warp.sync 	-1;
	mad.lo.s32 	%r42, %r77, 48, %r41;
	ld.shared.v2.f64 	{%fd508, %fd507}, [%r42];
	ld.shared.v2.f64 	{%fd101, %fd102}, [%r42+16];
	ld.shared.v2.f64 	{%fd103, %fd104}, [%r42+32];
	ld.shared.v2.f64 	{%fd105, %fd106}, [%r42+48];
	bar.sync 	0;
	// begin inline asm
	griddepcontrol.launch_dependents;
	// end inline asm
	ld.global.f64 	%fd107, [d_query_point];
	ld.global.f64 	%fd108, [d_query_point+8];
	or.b32  	%r81, %r74, 1;
	setp.ge.u32 	%p22, %r81, %r32;
	mov.f64 	%fd517, %fd507;
	mov.f64 	%fd518, %fd508;
	mov.f64 	%fd490, %fd508;
	mov.f64 	%fd489, %fd507;
	@%p22 bra 	$L__BB4_53;
	sub.f64 	%fd209, %fd508, %fd107;
	sub.f64 	%fd210, %fd507, %fd108;
	mul.f64 	%fd211, %fd210, %fd210;
	fma.rn.f64 	%fd212, %fd209, %fd209, %fd211;
	sub.f64 	%fd213, %fd101, %fd107;
	sub.f64 	%fd214, %fd102, %fd108;
	mul.f64 	%fd215, %fd214, %fd214;
	fma.rn.f64 	%fd216, %fd213, %fd213, %fd215;
	setp.geu.f64 	%p23, %fd212, %fd216;
	mov.f64 	%fd517, %fd102;
	mov.f64 	%fd518, %fd101;
	@%p23 bra 	$L__BB4_53;
	mov.f64 	%fd490, %fd101;
	mov.f64 	%fd489, %fd102;
$L__BB4_53:
	add.s32 	%r82, %r74, 2;
	setp.ge.u32 	%p24, %r82, %r32;
	mov.f64 	%fd491, %fd490;
	mov.f64 	%fd492, %fd489;
	@%p24 bra 	$L__BB4_56;
	sub.f64 	%fd217, %fd490, %fd107;
	sub.f64 	%fd218, %fd489, %fd108;
	mul.f64 	%fd219, %fd218, %fd218;
	fma.rn.f64 	%fd220, %fd217, %fd217, %fd219;
	sub.f64 	%fd221, %fd103, %fd107;
	sub.f64 	%fd222, %fd104, %fd108;
	mul.f64 	%fd223, %fd222, %fd222;
	fma.rn.f64 	%fd224, %fd221, %fd221, %fd223;
	setp.geu.f64 	%p25, %fd220, %fd224;
	mov.f64 	%fd489, %fd104;
	mov.f64 	%fd490, %fd103;
	@%p25 bra 	$L__BB4_56;
	mov.f64 	%fd491, %fd103;
	mov.f64 	%fd492, %fd104;
$L__BB4_56:
	add.s32 	%r83, %r74, 3;
	setp.lt.u32 	%p26, %r83, %r32;
	selp.f64 	%fd513, %fd106, %fd492, %p26;
	selp.f64 	%fd514, %fd105, %fd491, %p26;
	setp.ge.u32 	%p27, %r74, %r32;
	@%p27 bra 	$L__BB4_69;
	sub.f64 	%fd225, %fd518, %fd107;
	sub.f64 	%fd226, %fd517, %fd108;
	mul.f64 	%fd227, %fd226, %fd226;
	fma.rn.f64 	%fd228, %fd225, %fd225, %fd227;
	sub.f64 	%fd229, %fd508, %fd107;
	sub.f64 	%fd230, %fd507, %fd108;
	mul.f64 	%fd231, %fd230, %fd230;
	fma.rn.f64 	%fd232, %fd229, %fd229, %fd231;
	setp.geu.f64 	%p28, %fd228, %fd232;
	mov.f64 	%fd503, %fd517;
	mov.f64 	%fd504, %fd518;
	@%p28 bra 	$L__BB4_59;
	mov.f64 	%fd503, %fd507;
	mov.f64 	%fd504, %fd508;
	mov.f64 	%fd507, %fd517;
	mov.f64 	%fd508, %fd518;
$L__BB4_59:
	sub.f64 	%fd233, %fd514, %fd107;
	sub.f64 	%fd234, %fd513, %fd108;
	mul.f64 	%fd235, %fd234, %fd234;
	fma.rn.f64 	%fd236, %fd233, %fd233, %fd235;
	sub.f64 	%fd237, %fd490, %fd107;
	sub.f64 	%fd238, %fd489, %fd108;
	mul.f64 	%fd239, %fd238, %fd238;
	fma.rn.f64 	%fd240, %fd237, %fd237, %fd239;
	setp.geu.f64 	%p29, %fd236, %fd240;
	mov.f64 	%fd497, %fd513;
	mov.f64 	%fd498, %fd514;
	@%p29 bra 	$L__BB4_61;
	mov.f64 	%fd497, %fd489;
	mov.f64 	%fd498, %fd490;
	mov.f64 	%fd489, %fd513;
	mov.f64 	%fd490, %fd514;
$L__BB4_61:
	sub.f64 	%fd241, %fd490, %fd107;
	sub.f64 	%fd242, %fd489, %fd108;
	mul.f64 	%fd243, %fd242, %fd242;
	fma.rn.f64 	%fd244, %fd241, %fd241, %fd243;
	sub.f64 	%fd245, %fd504, %fd107;
	sub.f64 	%fd246, %fd503, %fd108;
	mul.f64 	%fd247, %fd246, %fd246;
	fma.rn.f64 	%fd248, %fd245, %fd245, %fd247;
	setp.geu.f64 	%p30, %fd244, %fd248;
	mov.f64 	%fd511, %fd489;
	mov.f64 	%fd512, %fd490;
	@%p30 bra 	$L__BB4_63;
	mov.f64 	%fd511, %fd503;
	mov.f64 	%fd512, %fd504;
	mov.f64 	%fd503, %fd489;
	mov.f64 	%fd504, %fd490;
$L__BB4_63:
	sub.f64 	%fd249, %fd504, %fd107;
	sub.f64 	%fd250, %fd503, %fd108;
	mul.f64 	%fd251, %fd250, %fd250;
	fma.rn.f64 	%fd252, %fd249, %fd249, %fd251;
	sub.f64 	%fd253, %fd508, %fd107;
	sub.f64 	%fd254, %fd507, %fd108;
	mul.f64 	%fd255, %fd254, %fd254;
	fma.rn.f64 	%fd256, %fd253, %fd253, %fd255;
	setp.geu.f64 	%p31, %fd252, %fd256;
	mov.f64 	%fd517, %fd503;
	mov.f64 	%fd518, %fd504;
	@%p31 bra 	$L__BB4_65;
	mov.f64 	%fd517, %fd507;
	mov.f64 	%fd518, %fd508;
	mov.f64 	%fd507, %fd503;
	mov.f64 	%fd508, %fd504;
$L__BB4_65:
	sub.f64 	%fd257, %fd498, %fd107;
	sub.f64 	%fd258, %fd497, %fd108;
	mul.f64 	%fd259, %fd258, %fd258;
	fma.rn.f64 	%fd260, %fd257, %fd257, %fd259;
	sub.f64 	%fd261, %fd512, %fd107;
	sub.f64 	%fd262, %fd511, %fd108;
	mul.f64 	%fd263, %fd262, %fd262;
	fma.rn.f64 	%fd264, %fd261, %fd261, %fd263;
	setp.geu.f64 	%p32, %fd260, %fd264;
	mov.f64 	%fd513, %fd497;
	mov.f64 	%fd514, %fd498;
	@%p32 bra 	$L__BB4_67;
	mov.f64 	%fd513, %fd511;
	mov.f64 	%fd514, %fd512;
	mov.f64 	%fd511, %fd497;
	mov.f64 	%fd512, %fd498;
$L__BB4_67:
	sub.f64 	%fd265, %fd512, %fd107;
	sub.f64 	%fd266, %fd511, %fd108;
	mul.f64 	%fd267, %fd266, %fd266;
	fma.rn.f64 	%fd268, %fd265, %fd265, %fd267;
	sub.f64 	%fd269, %fd518, %fd107;
	sub.f64 	%fd270, %fd517, %fd108;
	mul.f64 	%fd271, %fd270, %fd270;
	fma.rn.f64 	%fd272, %fd269, %fd269, %fd271;
	setp.geu.f64 	%p33, %fd268, %fd272;
	mov.f64 	%fd489, %fd511;
	mov.f64 	%fd490, %fd512;
	@%p33 bra 	$L__BB4_69;
	mov.f64 	%fd489, %fd517;
	mov.f64 	%fd490, %fd518;
	mov.f64 	%fd517, %fd511;
	mov.f64 	%fd518, %fd512;
$L__BB4_69:
	mov.b32 	%r194, 2;
	shl.b32 	%r86, %r33, 6;
	mov.u32 	%r87, _ZZN3cub18CUB_300001_SM_10006detail10merge_sort30DeviceMergeSortBlockSortKernelINS2_10policy_hubIN6thrust24THRUST_300001_SM_1000_NS6detail15normal_iteratorINS6_10device_ptrI5PointEEEEE9Policy600ESC_PNS0_8NullTypeESC_SG_m11device_sortISA_ESA_SF_EEvbT0_T1_T2_T3_T4_PT6_PT7_T5_NS1_7vsmem_tEE19static_temp_storage;
	add.s32 	%r88, %r87, %r86;
$L__BB4_70:
	mov.u32 	%r43, %r194;
	bar.sync 	0;
	add.s32 	%r85, %r43, -1;
	st.shared.v2.f64 	[%r88], {%fd508, %fd507};
	st.shared.v2.f64 	[%r88+16], {%fd518, %fd517};
	st.shared.v2.f64 	[%r88+32], {%fd490, %fd489};
	st.shared.v2.f64 	[%r88+48], {%fd514, %fd513};
	bar.sync 	0;
	neg.s32 	%r89, %r43;
	and.b32  	%r90, %r33, %r89;
	shl.b32 	%r91, %r90, 2;
	shl.b32 	%r194, %r43, 1;
	and.b32  	%r92, %r85, %r33;
	shl.b32 	%r93, %r92, 2;
	min.s32 	%r45, %r93, %r32;
	min.s32 	%r46, %r91, %r32;
	add.s32 	%r94, %r46, %r194;
	min.s32 	%r47, %r94, %r32;
	add.s32 	%r95, %r47, %r194;
	min.s32 	%r48, %r95, %r32;
	sub.s32 	%r96, %r47, %r46;
	sub.s32 	%r97, %r48, %r47;
	setp.lt.s32 	%p34, %r45, %r97;
	sub.s32 	%r98, %r45, %r97;
	selp.b32 	%r197, 0, %r98, %p34;
	min.s32 	%r195, %r96, %r45;
	setp.ge.s32 	%p35, %r197, %r195;
	ld.global.f64 	%fd155, [d_query_point];
	ld.global.f64 	%fd156, [d_query_point+8];
	@%p35 bra 	$L__BB4_73;
	add.s32 	%r51, %r47, %r45;
$L__BB4_72:
	sub.s32 	%r99, %r195, %r197;
	shr.u32 	%r100, %r99, 31;
	add.s32 	%r101, %r99, %r100;
	shr.s32 	%r102, %r101, 1;
	add.s32 	%r103, %r102, %r197;
	add.s32 	%r104, %r103, %r46;
	shl.b32 	%r105, %r104, 4;
	mov.u32 	%r106, _ZZN3cub18CUB_300001_SM_10006detail10merge_sort30DeviceMergeSortBlockSortKernelINS2_10policy_hubIN6thrust24THRUST_300001_SM_1000_NS6detail15normal_iteratorINS6_10device_ptrI5PointEEEEE9Policy600ESC_PNS0_8NullTypeESC_SG_m11device_sortISA_ESA_SF_EEvbT0_T1_T2_T3_T4_PT6_PT7_T5_NS1_7vsmem_tEE19static_temp_storage;
	add.s32 	%r107, %r106, %r105;
	ld.shared.v2.f64 	{%fd273, %fd274}, [%r107];
	not.b32 	%r108, %r103;
	add.s32 	%r109, %r51, %r108;
	shl.b32 	%r110, %r109, 4;
	add.s32 	%r111, %r106, %r110;
	ld.shared.v2.f64 	{%fd275, %fd276}, [%r111];
	sub.f64 	%fd277, %fd275, %fd155;
	sub.f64 	%fd278, %fd276, %fd156;
	mul.f64 	%fd279, %fd278, %fd278;
	fma.rn.f64 	%fd280, %fd277, %fd277, %fd279;
	sub.f64 	%fd281, %fd273, %fd155;
	sub.f64 	%fd282, %fd274, %fd156;
	mul.f64 	%fd283, %fd282, %fd282;
	fma.rn.f64 	%fd284, %fd281, %fd281, %fd283;
	setp.geu.f64 	%p36, %fd280, %fd284;
	add.s32 	%r112, %r103, 1;
	selp.b32 	%r197, %r112, %r197, %p36;
	selp.b32 	%r195, %r195, %r103, %p36;
	setp.lt.s32 	%p37, %r197, %r195;
	@%p37 bra 	$L__BB4_72;
$L__BB4_73:
	add.s32 	%r57, %r197, %r46;
	add.s32 	%r113, %r47, %r45;
	sub.s32 	%r58, %r113, %r197;
	shl.b32 	%r114, %r57, 4;
	mov.u32 	%r115, _ZZN3cub18CUB_300001_SM_10006detail10merge_sort30DeviceMergeSortBlockSortKernelINS2_10policy_hubIN6thrust24THRUST_300001_SM_1000_NS6detail15normal_iteratorINS6_10device_ptrI5PointEEEEE9Policy600ESC_PNS0_8NullTypeESC_SG_m11device_sortISA_ESA_SF_EEvbT0_T1_T2_T3_T4_PT6_PT7_T5_NS1_7vsmem_tEE19static_temp_storage;
	add.s32 	%r59, %r115, %r114;
	ld.shared.v2.f64 	{%fd535, %fd536}, [%r59];
	shl.b32 	%r116, %r58, 4;
	add.s32 	%r60, %r115, %r116;
	ld.shared.v2.f64 	{%fd529, %fd530}, [%r60];
	setp.ge.s32 	%p39, %r58, %r48;
	mov.pred 	%p104, 0;
	@%p39 bra 	$L__BB4_76;
	setp.ge.s32 	%p41, %r57, %r47;
	mov.pred 	%p104, -1;
	@%p41 bra 	$L__BB4_76;
	sub.f64 	%fd285, %fd529, %fd155;
	sub.f64 	%fd286, %fd530, %fd156;
	mul.f64 	%fd287, %fd286, %fd286;
	fma.rn.f64 	%fd288, %fd285, %fd285, %fd287;
	sub.f64 	%fd289, %fd535, %fd155;
	sub.f64 	%fd290, %fd536, %fd156;
	mul.f64 	%fd291, %fd290, %fd290;
	fma.rn.f64 	%fd292, %fd289, %fd289, %fd291;
	setp.lt.f64 	%p104, %fd288, %fd292;
$L__BB4_76:
	selp.f64 	%fd507, %fd530, %fd536, %p104;
	selp.f64 	%fd508, %fd529, %fd535, %p104;
	selp.u32 	%r117, 1, 0, %p104;
	add.s32 	%r61, %r58, %r117;
	not.pred 	%p42, %p104;
	selp.u32 	%r118, 1, 0, %p42;
	add.s32 	%r62, %r57, %r118;
	@%p42 bra 	$L__BB4_78;
	ld.shared.v2.f64 	{%fd529, %fd530}, [%r60+16];
	bra.uni 	$L__BB4_79;
$L__BB4_78:
	ld.shared.v2.f64 	{%fd535, %fd536}, [%r59+16];
$L__BB4_79:
	setp.ge.s32 	%p44, %r61, %r48;
	mov.pred 	%p105, 0;
	@%p44 bra 	$L__BB4_82;
	setp.ge.s32 	%p46, %r62, %r47;
	mov.pred 	%p105, -1;
	@%p46 bra 	$L__BB4_82;
	sub.f64 	%fd293, %fd529, %fd155;
	sub.f64 	%fd294, %fd530, %fd156;
	mul.f64 	%fd295, %fd294, %fd294;
	fma.rn.f64 	%fd296, %fd293, %fd293, %fd295;
	sub.f64 	%fd297, %fd535, %fd155;
	sub.f64 	%fd298, %fd536, %fd156;
	mul.f64 	%fd299, %fd298, %fd298;
	fma.rn.f64 	%fd300, %fd297, %fd297, %fd299;
	setp.lt.f64 	%p105, %fd296, %fd300;
$L__BB4_82:
	selp.f64 	%fd517, %fd530, %fd536, %p105;
	selp.f64 	%fd518, %fd529, %fd535, %p105;
	selp.u32 	%r119, 1, 0, %p105;
	add.s32 	%r63, %r61, %r119;
	not.pred 	%p47, %p105;
	selp.u32 	%r120, 1, 0, %p47;
	add.s32 	%r64, %r62, %r120;
	@%p105 bra 	$L__BB4_84;
	shl.b32 	%r121, %r64, 4;
	mov.u32 	%r122, _ZZN3cub18CUB_300001_SM_10006detail10merge_sort30DeviceMergeSortBlockSortKernelINS2_10policy_hubIN6thrust24THRUST_300001_SM_1000_NS6detail15normal_iteratorINS6_10device_ptrI5PointEEEEE9Policy600ESC_PNS0_8NullTypeESC_SG_m11device_sortISA_ESA_SF_EEvbT0_T1_T2_T3_T4_PT6_PT7_T5_NS1_7vsmem_tEE19static_temp_storage;
	add.s32 	%r123, %r122, %r121;
	ld.shared.v2.f64 	{%fd535, %fd536}, [%r123];
	bra.uni 	$L__BB4_85;
$L__BB4_84:
	shl.b32 	%r124, %r63, 4;
	mov.u32 	%r125, _ZZN3cub18CUB_300001_SM_10006detail10merge_sort30DeviceMergeSortBlockSortKernelINS2_10policy_hubIN6thrust24THRUST_300001_SM_1000_NS6detail15normal_iteratorINS6_10device_ptrI5PointEEEEE9Policy600ESC_PNS0_8NullTypeESC_SG_m11device_sortISA_ESA_SF_EEvbT0_T1_T2_T3_T4_PT6_PT7_T5_NS1_7vsmem_tEE19static_temp_storage;
	add.s32 	%r126, %r125, %r124;
	ld.shared.v2.f64 	{%fd529, %fd530}, [%r126];
$L__BB4_85:
	setp.ge.s32 	%p49, %r63, %r48;
	mov.pred 	%p106, 0;
	@%p49 bra 	$L__BB4_88;
	setp.ge.s32 	%p51, %r64, %r47;
	mov.pred 	%p106, -1;
	@%p51 bra 	$L__BB4_88;
	sub.f64 	%fd301, %fd529, %fd155;
	sub.f64 	%fd302, %fd530, %fd156;
	mul.f64 	%fd303, %fd302, %fd302;
	fma.rn.f64 	%fd304, %fd301, %fd301, %fd303;
	sub.f64 	%fd305, %fd535, %fd155;
	sub.f64 	%fd306, %fd536, %fd156;
	mul.f64 	%fd307, %fd306, %fd306;
	fma.rn.f64 	%fd308, %fd305, %fd305, %fd307;
	setp.lt.f64 	%p106, %fd304, %fd308;
$L__BB4_88:
	selp.f64 	%fd489, %fd530, %fd536, %p106;
	selp.f64 	%fd490, %fd529, %fd535, %p106;
	selp.u32 	%r127, 1, 0, %p106;
	add.s32 	%r65, %r63, %r127;
	not.pred 	%p52, %p106;
	selp.u32 	%r128, 1, 0, %p52;
	add.s32 	%r66, %r64, %r128;
	@%p106 bra 	$L__BB4_90;
	shl.b32 	%r129, %r66, 4;
	mov.u32 	%r130, _ZZN3cub18CUB_300001_SM_10006detail10merge_sort30DeviceMergeSortBlockSortKernelINS2_10policy_hubIN6thrust24THRUST_300001_SM_1000_NS6detail15normal_iteratorINS6_10device_ptrI5PointEEEEE9Policy600ESC_PNS0_8NullTypeESC_SG_m11device_sortISA_ESA_SF_EEvbT0_T1_T2_T3_T4_PT6_PT7_T5_NS1_7vsmem_tEE19static_temp_storage;
	add.s32 	%r131, %r130, %r129;
	ld.shared.v2.f64 	{%fd535, %fd536}, [%r131];
	bra.uni 	$L__BB4_91;
$L__BB4_90:
	shl.b32 	%r132, %r65, 4;
	mov.u32 	%r133, _ZZN3cub18CUB_300001_SM_10006detail10merge_sort30DeviceMergeSortBlockSortKernelINS2_10policy_hubIN6thrust24THRUST_300001_SM_1000_NS6detail15normal_iteratorINS6_10device_ptrI5PointEEEEE9Policy600ESC_PNS0_8NullTypeESC_SG_m11device_sortISA_ESA_SF_EEvbT0_T1_T2_T3_T4_PT6_PT7_T5_NS1_7vsmem_tEE19static_temp_storage;
	add.s32 	%r134, %r133, %r132;
	ld.shared.v2.f64 	{%fd529, %fd530}, [%r134];
$L__BB4_91:
	setp.ge.s32 	%p54, %r65, %r48;
	mov.pred 	%p107, 0;
	@%p54 bra 	$L__BB4_94;
	setp.ge.s32 	%p56, %r66, %r47;
	mov.pred 	%p107, -1;
	@%p56 bra 	$L__BB4_94;
	sub.f64 	%fd309, %fd529, %fd155;
	sub.f64 	%fd310, %fd530, %fd156;
	mul.f64 	%fd311, %fd310, %fd310;
	fma.rn.f64 	%fd312, %fd309, %fd309, %fd311;
	sub.f64 	%fd313, %fd535, %fd155;
	sub.f64 	%fd314, %fd536, %fd156;
	mul.f64 	%fd315, %fd314, %fd314;
	fma.rn.f64 	%fd316, %fd313, %fd313, %fd315;
	setp.lt.f64 	%p107, %fd312, %fd316;
$L__BB4_94:
	selp.f64 	%fd513, %fd530, %fd536, %p107;
	selp.f64 	%fd514, %fd529, %fd535, %p107;
	setp.lt.u32 	%p57, %r43, 129;
	@%p57 bra 	$L__BB4_70;
	ld.param.s8 	%rs2, [_ZN3cub18CUB_300001_SM_10006detail10merge_sort30DeviceMergeSortBlockSortKernelINS2_10policy_hubIN6thrust24THRUST_300001_SM_1000_NS6detail15normal_iteratorINS6_10device_ptrI5PointEEEEE9Policy600ESC_PNS0_8NullTypeESC_SG_m11device_sortISA_ESA_SF_EEvbT0_T1_T2_T3_T4_PT6_PT7_T5_NS1_7vsmem_tE_param_0];
	bar.sync 	0;
	setp.eq.s16 	%p58, %rs2, 0;
	@%p58 bra 	$L__BB4_106;
	st.shared.v2.f64 	[%r42], {%fd508, %fd507};
	st.shared.v2.f64 	[%r42+16], {%fd518, %fd517};
	st.shared.v2.f64 	[%r42+32], {%fd490, %fd489};
	st.shared.v2.f64 	[%r42+48], {%fd514, %fd513};
	bar.warp.sync 	-1;
	ld.shared.v2.f64 	{%fd194, %fd193}, [%r41];
	ld.shared.v2.f64 	{%fd196, %fd195}, [%r41+512];
	ld.shared.v2.f64 	{%fd198, %fd197}, [%r41+1024];
	ld.shared.v2.f64 	{%fd200, %fd199}, [%r41+1536];
	setp.eq.s32 	%p59, %r33, 0;
	@%p59 bra 	$L__BB4_97;
	bra.uni 	$L__BB4_98;
$L__BB4_97:
	st.volatile.shared.u32 	[_ZZN3cub18CUB_300001_SM_10006detail10merge_sort30DeviceMergeSortBlockSortKernelINS2_10policy_hubIN6thrust24THRUST_300001_SM_1000_NS6detail15normal_iteratorINS6_10device_ptrI5PointEEEEE9Policy600ESC_PNS0_8NullTypeESC_SG_m11device_sortISA_ESA_SF_EEvbT0_T1_T2_T3_T4_PT6_PT7_T5_NS1_7vsmem_tEE19static_temp_storage+16384], %r32;
$L__BB4_98:
	bar.sync 	0;
	ld.volatile.shared.u32 	%r67, [_ZZN3cub18CUB_300001_SM_10006detail10merge_sort30DeviceMergeSortBlockSortKernelINS2_10policy_hubIN6thrust24THRUST_300001_SM_1000_NS6detail15normal_iteratorINS6_10device_ptrI5PointEEEEE9Policy600ESC_PNS0_8NullTypeESC_SG_m11device_sortISA_ESA_SF_EEvbT0_T1_T2_T3_T4_PT6_PT7_T5_NS1_7vsmem_tEE19static_temp_storage+16384];
	cvt.u64.u32 	%rd19, %r75;
	cvt.u64.u32 	%rd20, %r34;
	add.s64 	%rd21, %rd4, %rd20;
	add.s64 	%rd22, %rd21, %rd19;
	setp.ge.s32 	%p60, %r35, %r67;
	shl.b64 	%rd23, %rd22, 4;
	add.s64 	%rd7, %rd3, %rd23;
	@%p60 bra 	$L__BB4_100;
	st.global.f64 	[%rd7], %fd194;
	st.global.f64 	[%rd7+8], %fd193;
$L__BB4_100:
	setp.ge.s32 	%p61, %r36, %r67;
	@%p61 bra 	$L__BB4_102;
	st.global.f64 	[%rd7+512], %fd196;
	st.global.f64 	[%rd7+520], %fd195;
$L__BB4_102:
	setp.ge.s32 	%p62, %r37, %r67;
	@%p62 bra 	$L__BB4_104;
	st.global.f64 	[%rd7+1024], %fd198;
	st.global.f64 	[%rd7+1032], %fd197;
$L__BB4_104:
	setp.ge.s32 	%p63, %r38, %r67;
	@%p63 bra 	$L__BB4_116;
	st.global.f64 	[%rd7+1536], %fd200;
	st.global.f64 	[%rd7+1544], %fd199;
	bra.uni 	$L__BB4_116;
$L__BB4_106:
	st.shared.v2.f64 	[%r42], {%fd508, %fd507};
	st.shared.v2.f64 	[%r42+16], {%fd518, %fd517};
	st.shared.v2.f64 	[%r42+32], {%fd490, %fd489};
	st.shared.v2.f64 	[%r42+48], {%fd514, %fd513};
	bar.warp.sync 	-1;
	ld.shared.v2.f64 	{%fd202, %fd201}, [%r41];
	ld.shared.v2.f64 	{%fd204, %fd203}, [%r41+512];
	ld.shared.v2.f64 	{%fd206, %fd205}, [%r41+1024];
	ld.shared.v2.f64 	{%fd208, %fd207}, [%r41+1536];
	setp.eq.s32 	%p64, %r33, 0;
	@%p64 bra 	$L__BB4_107;
	bra.uni 	$L__BB4_108;
$L__BB4_107:
	st.volatile.shared.u32 	[_ZZN3cub18CUB_300001_SM_10006detail10merge_sort30DeviceMergeSortBlockSortKernelINS2_10policy_hubIN6thrust24THRUST_300001_SM_1000_NS6detail15normal_iteratorINS6_10device_ptrI5PointEEEEE9Policy600ESC_PNS0_8NullTypeESC_SG_m11device_sortISA_ESA_SF_EEvbT0_T1_T2_T3_T4_PT6_PT7_T5_NS1_7vsmem_tEE19static_temp_storage+16384], %r32;
$L__BB4_108:
	bar.sync 	0;
	ld.volatile.shared.u32 	%r68, [_ZZN3cub18CUB_300001_SM_10006detail10merge_sort30DeviceMergeSortBlockSortKernelINS2_10policy_hubIN6thrust24THRUST_300001_SM_1000_NS6detail15normal_iteratorINS6_10device_ptrI5PointEEEEE9Policy600ESC_PNS0_8NullTypeESC_SG_m11device_sortISA_ESA_SF_EEvbT0_T1_T2_T3_T4_PT6_PT7_T5_NS1_7vsmem_tEE19static_temp_storage+16384];
	setp.ge.s32 	%p65, %r35, %r68;
	cvt.u64.u32 	%rd24, %r35;
	add.s64 	%rd25, %rd4, %rd24;
	shl.b64 	%rd26, %rd25, 4;
	add.s64 	%rd8, %rd1, %rd26;
	@%p65 bra 	$L__BB4_110;
	st.global.f64 	[%rd8], %fd202;
	st.global.f64 	[%rd8+8], %fd201;
$L__BB4_110:
	setp.ge.s32 	%p66, %r36, %r68;
	@%p66 bra 	$L__BB4_112;
	st.global.f64 	[%rd8+512], %fd204;
	st.global.f64 	[%rd8+520], %fd203;
$L__BB4_112:
	setp.ge.s32 	%p67, %r37, %r68;
	@%p67 bra 	$L__BB4_114;
	st.global.f64 	[%rd8+1024], %fd206;
	st.global.f64 	[%rd8+1032], %fd205;
$L__BB4_114:
	setp.ge.s32 	%p68, %r38, %r68;
	@%p68 bra 	$L__BB4_116;
	st.global.f64 	[%rd8+1536], %fd208;
	st.global.f64 	[%rd8+1544], %fd207;
$L__BB4_116:
	ret;

}
	// .globl	_ZN3cub18CUB_300001_SM_10006detail10merge_sort30DeviceMergeSortPartitionKernelIN6thrust24THRUST_300001_SM_1000_NS6detail15normal_iteratorINS5_10device_ptrI5PointEEEEm11device_sortIS9_ES9_EEvbT_PT2_T0_SH_PSH_T1_SH_i
.visible .entry _ZN3cub18CUB_300001_SM_10006detail10merge_sort30DeviceMergeSortPartitionKernelIN6thrust24THRUST_300001_SM_1000_NS6detail15normal_iteratorINS5_10device_ptrI5PointEEEEm11device_sortIS9_ES9_EEvbT_PT2_T0_SH_PSH_T1_SH_i(
	.param .u8 _ZN3cub18CUB_300001_SM_10006detail10merge_sort30DeviceMergeSortPartitionKernelIN6thrust24THRUST_300001_SM_1000_NS6detail15normal_iteratorINS5_10device_ptrI5PointEEEEm11device_sortIS9_ES9_EEvbT_PT2_T0_SH_PSH_T1_SH_i_param_0,
	.param .align 8 .b8 _ZN3cub18CUB_300001_SM_10006detail10merge_sort30DeviceMergeSortPartitionKernelIN6thrust24THRUST_300001_SM_1000_NS6detail15normal_iteratorINS5_10device_ptrI5PointEEEEm11device_sortIS9_ES9_EEvbT_PT2_T0_SH_PSH_T1_SH_i_param_1[8],
	.param .u64 .ptr .align 1 _ZN3cub18CUB_300001_SM_10006detail10merge_sort30DeviceMergeSortPartitionKernelIN6thrust24THRUST_300001_SM_1000_NS6detail15normal_iteratorINS5_10device_ptrI5PointEEEEm11device_sortIS9_ES9_EEvbT_PT2_T0_SH_PSH_T1_SH_i_param_2,
	.param .u64 _ZN3cub18CUB_300001_SM_10006detail10merge_sort30DeviceMergeSortPartitionKernelIN6thrust24THRUST_300001_SM_1000_NS6detail15normal_iteratorINS5_10device_ptrI5PointEEEEm11device_sortIS9_ES9_EEvbT_PT2_T0_SH_PSH_T1_SH_i_param_3,
	.param .u64 _ZN3cub18CUB_300001_SM_10006detail10merge_sort30DeviceMergeSortPartitionKernelIN6thrust24THRUST_300001_SM_1000_NS6detail15normal_iteratorINS5_10device_ptrI5PointEEEEm11device_sortIS9_ES9_EEvbT_PT2_T0_SH_PSH_T1_SH_i_param_4,
	.param .u64 .ptr .align 1 _ZN3cub18CUB_300001_SM_10006detail10merge_sort30DeviceMergeSortPartitionKernelIN6thrust24THRUST_300001_SM_1000_NS6detail15normal_iteratorINS5_10device_ptrI5PointEEEEm11device_sortIS9_ES9_EEvbT_PT2_T0_SH_PSH_T1_SH_i_param_5,
	.param .align 1 .b8 _ZN3cub18CUB_300001_SM_10006detail10merge_sort30DeviceMergeSortPartitionKernelIN6thrust24THRUST_300001_SM_1000_NS6detail15normal_iteratorINS5_10device_ptrI5PointEEEEm11device_sortIS9_ES9_EEvbT_PT2_T0_SH_PSH_T1_SH_i_param_6[1],
	.param .u64 _ZN3cub18CUB_300001_SM_10006detail10merge_sort30DeviceMergeSortPartitionKernelIN6thrust24THRUST_300001_SM_1000_NS6detail15normal_iteratorINS5_10device_ptrI5PointEEEEm11device_sortIS9_ES9_EEvbT_PT2_T0_SH_PSH_T1_SH_i_param_7,
	.param .u32 _ZN3cub18CUB_300001_SM_10006detail10merge_sort30DeviceMergeSortPartitionKernelIN6thrust24THRUST_300001_SM_1000_NS6detail15normal_iteratorINS5_10device_ptrI5PointEEEEm11device_sortIS9_ES9_EEvbT_PT2_T0_SH_PSH_T1_SH_i_param_8
)
{
	.reg .pred 	%p<10>;
	.reg .b16 	%rs<2>;
	.reg .b32 	%r<6>;
	.reg .b64 	%rd<86>;
	.reg .b64 	%fd<29>;

	ld.param.u64 	%rd27, [_ZN3cub18CUB_300001_SM_10006detail10merge_sort30DeviceMergeSortPartitionKernelIN6thrust24THRUST_300001_SM_1000_NS6detail15normal_iteratorINS5_10device_ptrI5PointEEEEm11device_sortIS9_ES9_EEvbT_PT2_T0_SH_PSH_T1_SH_i_param_1];
	ld.param.s8 	%rs1, [_ZN3cub18CUB_300001_SM_10006detail10merge_sort30DeviceMergeSortPartitionKernelIN6thrust24THRUST_300001_SM_1000_NS6detail15normal_iteratorINS5_10device_ptrI5PointEEEEm11device_sortIS9_ES9_EEvbT_PT2_T0_SH_PSH_T1_SH_i_param_0];
	ld.param.u64 	%rd28, [_ZN3cub18CUB_300001_SM_10006detail10merge_sort30DeviceMergeSortPartitionKernelIN6thrust24THRUST_300001_SM_1000_NS6detail15normal_iteratorINS5_10device_ptrI5PointEEEEm11device_sortIS9_ES9_EEvbT_PT2_T0_SH_PSH_T1_SH_i_param_2];
	ld.param.u64 	%rd29, [_ZN3cub18CUB_300001_SM_10006detail10merge_sort30DeviceMergeSortPartitionKernelIN6thrust24THRUST_300001_SM_1000_NS6detail15normal_iteratorINS5_10device_ptrI5PointEEEEm11device_sortIS9_ES9_EEvbT_PT2_T0_SH_PSH_T1_SH_i_param_3];
	ld.param.u64 	%rd30, [_ZN3cub18CUB_300001_SM_10006detail10merge_sort30DeviceMergeSortPartitionKernelIN6thrust24THRUST_300001_SM_1000_NS6detail15normal_iteratorINS5_10device_ptrI5PointEEEEm11device_sortIS9_ES9_EEvbT_PT2_T0_SH_PSH_T1_SH_i_param_4];
	ld.param.u64 	%rd32, [_ZN3cub18CUB_300001_SM_10006detail10merge_sort30DeviceMergeSortPartitionKernelIN6thrust24THRUST_300001_SM_1000_NS6detail15normal_iteratorINS5_10device_ptrI5PointEEEEm11device_sortIS9_ES9_EEvbT_PT2_T0_SH_PSH_T1_SH_i_param_5];
	ld.param.u64 	%rd31, [_ZN3cub18CUB_300001_SM_10006detail10merge_sort30DeviceMergeSortPartitionKernelIN6thrust24THRUST_300001_SM_1000_NS6detail15normal_iteratorINS5_10device_ptrI5PointEEEEm11device_sortIS9_ES9_EEvbT_PT2_T0_SH_PSH_T1_SH_i_param_7];
	ld.param.u32 	%r1, [_ZN3cub18CUB_300001_SM_10006detail10merge_sort30DeviceMergeSortPartitionKernelIN6thrust24THRUST_300001_SM_1000_NS6detail15normal_iteratorINS5_10device_ptrI5PointEEEEm11device_sortIS9_ES9_EEvbT_PT2_T0_SH_PSH_T1_SH_i_param_8];
	cvta.to.global.u64 	%rd1, %rd32;
	mov.u32 	%r2, %ntid.x;
	mov.u32 	%r3, %ctaid.x;
	mov.u32 	%r4, %tid.x;
	mad.lo.s32 	%r5, %r2, %r3, %r4;
	cvt.u64.u32 	%rd2, %r5;
	setp.le.u64 	%p1, %rd30, %rd2;
	@%p1 bra 	$L__BB5_11;
	shr.u64 	%rd33, %rd31, 1;
	add.s64 	%rd4, %rd31, 4294967295;
	neg.s64 	%rd34, %rd31;
	and.b64  	%rd35, %rd34, %rd2;
	cvt.s64.s32 	%rd5, %r1;
	mul.lo.s64 	%rd36, %rd35, %rd5;
	mul.lo.s64 	%rd37, %rd33, %rd5;
	min.u64 	%rd6, %rd36, %rd29;
	not.b64 	%rd38, %rd36;
	min.u64 	%rd39, %rd37, %rd38;
	add.s64 	%rd40, %rd39, %rd36;
	min.u64 	%rd7, %rd40, %rd29;
	not.b64 	%rd41, %rd7;
	min.u64 	%rd42, %rd37, %rd41;
	add.s64 	%rd43, %rd42, %rd7;
	min.u64 	%rd8, %rd43, %rd29;
	// begin inline asm
	griddepcontrol.wait;
	// end inline asm
	add.s64 	%rd44, %rd2, 1;
	setp.ne.s64 	%p2, %rd44, %rd30;
	@%p2 bra 	$L__BB5_3;
	shl.b64 	%rd79, %rd2, 3;
	add.s64 	%rd80, %rd1, %rd79;
	st.global.u64 	[%rd80], %rd7;
	bra.uni 	$L__BB5_11;
$L__BB5_3:
	sub.s64 	%rd45, %rd8, %rd6;
	and.b64  	%rd46, %rd4, %rd2;
	mul.lo.s64 	%rd47, %rd46, %rd5;
	min.u64 	%rd9, %rd47, %rd45;
	setp.eq.s16 	%p3, %rs1, 0;
	@%p3 bra 	$L__BB5_7;
	sub.s64 	%rd48, %rd7, %rd6;
	sub.s64 	%rd49, %rd8, %rd7;
	max.u64 	%rd50, %rd9, %rd49;
	sub.s64 	%rd85, %rd50, %rd49;
	min.u64 	%rd81, %rd48, %rd9;
	setp.ge.u64 	%p4, %rd85, %rd81;
	@%p4 bra 	$L__BB5_10;
	cvta.to.global.u64 	%rd12, %rd27;
	add.s64 	%rd13, %rd9, %rd7;
	ld.global.f64 	%fd1, [d_query_point];
	ld.global.f64 	%fd2, [d_query_point+8];
$L__BB5_6:
	sub.s64 	%rd51, %rd81, %rd85;
	shr.u64 	%rd52, %rd51, 1;
	add.s64 	%rd53, %rd52, %rd85;
	add.s64 	%rd54, %rd53, %rd6;
	shl.b64 	%rd55, %rd54, 4;
	add.s64 	%rd56, %rd12, %rd55;
	ld.global.f64 	%fd5, [%rd56];
	ld.global.f64 	%fd6, [%rd56+8];
	not.b64 	%rd57, %rd53;
	add.s64 	%rd58, %rd13, %rd57;
	shl.b64 	%rd59, %rd58, 4;
	add.s64 	%rd60, %rd12, %rd59;
	ld.global.f64 	%fd7, [%rd60];
	ld.global.f64 	%fd8, [%rd60+8];
	sub.f64 	%fd9, %fd7, %fd1;
	sub.f64 	%fd10, %fd8, %fd2;
	mul.f64 	%fd11, %fd10, %fd10;
	fma.rn.f64 	%fd12, %fd9, %fd9, %fd11;
	sub.f64 	%fd13, %fd5, %fd1;
	sub.f64 	%fd14, %fd6, %fd2;
	mul.f64 	%fd15, %fd14, %fd14;
	fma.rn.f64 	%fd16, %fd13, %fd13, %fd15;
	setp.geu.f64 	%p5, %fd12, %fd16;
	add.s64 	%rd61, %rd53, 1;
	selp.b64 	%rd85, %rd61, %rd85, %p5;
	selp.b64 	%rd81, %rd81, %rd53, %p5;
	setp.lt.u64 	%p6, %rd85, %rd81;
	@%p6 bra 	$L__BB5_6;
	bra.uni 	$L__BB5_10;
$L__BB5_7:
	sub.s64 	%rd62, %rd7, %rd6;
	sub.s64 	%rd63, %rd8, %rd7;
	max.u64 	%rd64, %rd9, %rd63;
	sub.s64 	%rd85, %rd64, %rd63;
	min.u64 	%rd83, %rd62, %rd9;
	setp.ge.u64 	%p7, %rd85, %rd83;
	@%p7 bra 	$L__BB5_10;
	cvta.to.global.u64 	%rd20, %rd28;
	add.s64 	%rd21, %rd9, %rd7;
	ld.global.f64 	%fd3, [d_query_point];
	ld.global.f64 	%fd4, [d_query_point+8];
$L__BB5_9:
	sub.s64 	%rd65, %rd83, %rd85;
	shr.u64 	%rd66, %rd65, 1;
	add.s64 	%rd67, %rd66, %rd85;
	add.s64 	%rd68, %rd67, %rd6;
	shl.b64 	%rd69, %rd68, 4;
	add.s64 	%rd70, %rd20, %rd69;
	ld.global.f64 	%fd17, [%rd70];
	ld.global.f64 	%fd18, [%rd70+8];
	not.b64 	%rd71, %rd67;
	add.s64 	%rd72, %rd21, %rd71;
	shl.b64 	%rd73, %rd72, 4;
	add.s64 	%rd74, %rd20, %rd73;
	ld.global.f64 	%fd19, [%rd74];
	ld.global.f64 	%fd20, [%rd74+8];
	sub.f64 	%fd21, %fd19, %fd3;
	sub.f64 	%fd22, %fd20, %fd4;
	mul.f64 	%fd23, %fd22, %fd22;
	fma.rn.f64 	%fd24, %fd21, %fd21, %fd23;
	sub.f64 	%fd25, %fd17, %fd3;
	sub.f64 	%fd26, %fd18, %fd4;
	mul.f64 	%fd27, %fd26, %fd26;
	fma.rn.f64 	%fd28, %fd25, %fd25, %fd27;
	setp.geu.f64 	%p8, %fd24, %fd28;
	add.s64 	%rd75, %rd67, 1;
	selp.b64 	%rd85, %rd75, %rd85, %p8;
	selp.b64 	%rd83, %rd83, %rd67, %p8;
	setp.lt.u64 	%p9, %rd85, %rd83;
	@%p9 bra 	$L__BB5_9;
$L__BB5_10:
	add.s64 	%rd76, %rd85, %rd6;
	shl.b64 	%rd77, %rd2, 3;
	add.s64 	%rd78, %rd1, %rd77;
	st.global.u64 	[%rd78], %rd76;
$L__BB5_11:
	ret;

}
	// .globl	_ZN3cub18CUB_300001_SM_10006detail10merge_sort26DeviceMergeSortMergeKernelINS2_10policy_hubIN6thrust24THRUST_300001_SM_1000_NS6detail15normal_iteratorINS6_10device_ptrI5PointEEEEE9Policy600ESC_PNS0_8NullTypeESC_SG_m11device_sortISA_ESA_SF_EEvbT2_T3_T4_PT6_PT7_T5_PSL_SL_NS1_7vsmem_tE
.visible .entry _ZN3cub18CUB_300001_SM_10006detail10merge_sort26DeviceMergeSortMergeKernelINS2_10policy_hubIN6thrust24THRUST_300001_SM_1000_NS6detail15normal_iteratorINS6_10device_ptrI5PointEEEEE9Policy600ESC_PNS0_8NullTypeESC_SG_m11device_sortISA_ESA_SF_EEvbT2_T3_T4_PT6_PT7_T5_PSL_SL_NS1_7vsmem_tE(
	.param .u8 _ZN3cub18CUB_300001_SM_10006detail10merge_sort26DeviceMergeSortMergeKernelINS2_10policy_hubIN6thrust24THRUST_300001_SM_1000_NS6detail15normal_iteratorINS6_10device_ptrI5PointEEEEE9Policy600ESC_PNS0_8NullTypeESC_SG_m11device_sortISA_ESA_SF_EEvbT2_T3_T4_PT6_PT7_T5_PSL_SL_NS1_7vsmem_tE_param_0,
	.param .align 8 .b8 _ZN3cub18CUB_300001_SM_10006detail10merge_sort26DeviceMergeSortMergeKernelINS2_10policy_hubIN6thrust24THRUST_300001_SM_1000_NS6detail15normal_iteratorINS6_10device_ptrI5PointEEEEE9Policy600ESC_PNS0_8NullTypeESC_SG_m11device_sortISA_ESA_SF_EEvbT2_T3_T4_PT6_PT7_T5_PSL_SL_NS1_7vsmem_tE_param_1[8],
	.param .u64 .ptr .align 1 _ZN3cub18CUB_300001_SM_10006detail10merge_sort26DeviceMergeSortMergeKernelINS2_10policy_hubIN6thrust24THRUST_300001_SM_1000_NS6detail15normal_iteratorINS6_10device_ptrI5PointEEEEE9Policy600ESC_PNS0_8NullTypeESC_SG_m11device_sortISA_ESA_SF_EEvbT2_T3_T4_PT6_PT7_T5_PSL_SL_NS1_7vsmem_tE_param_2,
	.param .u64 _ZN3cub18CUB_300001_SM_10006detail10merge_sort26DeviceMergeSortMergeKernelINS2_10policy_hubIN6thrust24THRUST_300001_SM_1000_NS6detail15normal_iteratorINS6_10device_ptrI5PointEEEEE9Policy600ESC_PNS0_8NullTypeESC_SG_m11device_sortISA_ESA_SF_EEvbT2_T3_T4_PT6_PT7_T5_PSL_SL_NS1_7vsmem_tE_param_3,
	.param .u64 .ptr .align 1 _ZN3cub18CUB_300001_SM_10006detail10merge_sort26DeviceMergeSortMergeKernelINS2_10policy_hubIN6thrust24THRUST_300001_SM_1000_NS6detail15normal_iteratorINS6_10device_ptrI5PointEEEEE9Policy600ESC_PNS0_8NullTypeESC_SG_m11device_sortISA_ESA_SF_EEvbT2_T3_T4_PT6_PT7_T5_PSL_SL_NS1_7vsmem_tE_param_4,
	.param .u64 .ptr .align 1 _ZN3cub18CUB_300001_SM_10006detail10merge_sort26DeviceMergeSortMergeKernelINS2_10policy_hubIN6thrust24THRUST_300001_SM_1000_NS6detail15normal_iteratorINS6_10device_ptrI5PointEEEEE9Policy600ESC_PNS0_8NullTypeESC_SG_m11device_sortISA_ESA_SF_EEvbT2_T3_T4_PT6_PT7_T5_PSL_SL_NS1_7vsmem_tE_param_5,
	.param .align 1 .b8 _ZN3cub18CUB_300001_SM_10006detail10merge_sort26DeviceMergeSortMergeKernelINS2_10policy_hubIN6thrust24THRUST_300001_SM_1000_NS6detail15normal_iteratorINS6_10device_ptrI5PointEEEEE9Policy600ESC_PNS0_8NullTypeESC_SG_m11device_sortISA_ESA_SF_EEvbT2_T3_T4_PT6_PT7_T5_PSL_SL_NS1_7vsmem_tE_param_6[1],
	.param .u64 .ptr .align 1 _ZN3cub18CUB_300001_SM_10006detail10merge_sort26DeviceMergeSortMergeKernelINS2_10policy_hubIN6thrust24THRUST_300001_SM_1000_NS6detail15normal_iteratorINS6_10device_ptrI5PointEEEEE9Policy600ESC_PNS0_8NullTypeESC_SG_m11device_sortISA_ESA_SF_EEvbT2_T3_T4_PT6_PT7_T5_PSL_SL_NS1_7vsmem_tE_param_7,
	.param .u64 _ZN3cub18CUB_300001_SM_10006detail10merge_sort26DeviceMergeSortMergeKernelINS2_10policy_hubIN6thrust24THRUST_300001_SM_1000_NS6detail15normal_iteratorINS6_10device_ptrI5PointEEEEE9Policy600ESC_PNS0_8NullTypeESC_SG_m11device_sortISA_ESA_SF_EEvbT2_T3_T4_PT6_PT7_T5_PSL_SL_NS1_7vsmem_tE_param_8,
	.param .align 8 .b8 _ZN3cub18CUB_300001_SM_10006detail10merge_sort26DeviceMergeSortMergeKernelINS2_10policy_hubIN6thrust24THRUST_300001_SM_1000_NS6detail15normal_iteratorINS6_10device_ptrI5PointEEEEE9Policy600ESC_PNS0_8NullTypeESC_SG_m11device_sortISA_ESA_SF_EEvbT2_T3_T4_PT6_PT7_T5_PSL_SL_NS1_7vsmem_tE_param_9[8]
)
.maxntid 256
{
	.reg .pred 	%p<114>;
	.reg .b16 	%rs<6>;
	.reg .b32 	%r<214>;
	.reg .b64 	%rd<138>;
	.reg .b64 	%fd<373>;
	// demoted variable
	.shared .align 16 .b8 _ZZN3cub18CUB_300001_SM_10006detail10merge_sort26DeviceMergeSortMergeKernelINS2_10policy_hubIN6thrust24THRUST_300001_SM_1000_NS6detail15normal_iteratorINS6_10device_ptrI5PointEEEEE9Policy600ESC_PNS0_8NullTypeESC_SG_m11device_sortISA_ESA_SF_EEvbT2_T3_T4_PT6_PT7_T5_PSL_SL_NS1_7vsmem_tEE19static_temp_storage[16400];
	ld.param.u64 	%rd27, [_ZN3cub18CUB_300001_SM_10006detail10merge_sort26DeviceMergeSortMergeKernelINS2_10policy_hubIN6thrust24THRUST_300001_SM_1000_NS6detail15normal_iteratorINS6_10device_ptrI5PointEEEEE9Policy600ESC_PNS0_8NullTypeESC_SG_m11device_sortISA_ESA_SF_EEvbT2_T3_T4_PT6_PT7_T5_PSL_SL_NS1_7vsmem_tE_param_1];
	cvta.to.global.u64 	%rd1, %rd27;
	mov.u32 	%r62, %ctaid.x;
	mov.u32 	%r63, %nctaid.x;
	cvt.u64.u32 	%rd2, %r62;
	mov.u32 	%r1, %tid.x;
	add.s32 	%r64, %r63, -1;
	setp.ge.u32 	%p17, %r62, %r64;
	@%p17 bra 	$L__BB6_52;
	ld.param.u64 	%rd137, [_ZN3cub18CUB_300001_SM_10006detail10merge_sort26DeviceMergeSortMergeKernelINS2_10policy_hubIN6thrust24THRUST_300001_SM_1000_NS6detail15normal_iteratorINS6_10device_ptrI5PointEEEEE9Policy600ESC_PNS0_8NullTypeESC_SG_m11device_sortISA_ESA_SF_EEvbT2_T3_T4_PT6_PT7_T5_PSL_SL_NS1_7vsmem_tE_param_8];
	ld.param.u64 	%rd135, [_ZN3cub18CUB_300001_SM_10006detail10merge_sort26DeviceMergeSortMergeKernelINS2_10policy_hubIN6thrust24THRUST_300001_SM_1000_NS6detail15normal_iteratorINS6_10device_ptrI5PointEEEEE9Policy600ESC_PNS0_8NullTypeESC_SG_m11device_sortISA_ESA_SF_EEvbT2_T3_T4_PT6_PT7_T5_PSL_SL_NS1_7vsmem_tE_param_7];
	ld.param.u64 	%rd129, [_ZN3cub18CUB_300001_SM_10006detail10merge_sort26DeviceMergeSortMergeKernelINS2_10policy_hubIN6thrust24THRUST_300001_SM_1000_NS6detail15normal_iteratorINS6_10device_ptrI5PointEEEEE9Policy600ESC_PNS0_8NullTypeESC_SG_m11device_sortISA_ESA_SF_EEvbT2_T3_T4_PT6_PT7_T5_PSL_SL_NS1_7vsmem_tE_param_3];
	ld.param.s8 	%rs4, [_ZN3cub18CUB_300001_SM_10006detail10merge_sort26DeviceMergeSortMergeKernelINS2_10policy_hubIN6thrust24THRUST_300001_SM_1000_NS6detail15normal_iteratorINS6_10device_ptrI5PointEEEEE9Policy600ESC_PNS0_8NullTypeESC_SG_m11device_sortISA_ESA_SF_EEvbT2_T3_T4_PT6_PT7_T5_PSL_SL_NS1_7vsmem_tE_param_0];
	cvta.to.global.u64 	%rd77, %rd135;
	shl.b64 	%rd78, %rd2, 3;
	add.s64 	%rd79, %rd77, %rd78;
	ld.global.u64 	%rd3, [%rd79];
	ld.global.u64 	%rd80, [%rd79+8];
	neg.s64 	%rd81, %rd137;
	and.b64  	%rd82, %rd81, %rd2;
	shl.b64 	%rd4, %rd82, 10;
	shl.b64 	%rd83, %rd137, 9;
	and.b64  	%rd5, %rd83, -1024;
	sub.s64 	%rd84, %rd2, %rd82;
	shl.b64 	%rd85, %rd84, 10;
	sub.s64 	%rd86, %rd3, %rd4;
	sub.s64 	%rd87, %rd80, %rd4;
	sub.s64 	%rd88, %rd129, %rd4;
	max.u64 	%rd89, %rd88, %rd5;
	sub.s64 	%rd90, %rd89, %rd5;
	sub.s64 	%rd91, %rd85, %rd86;
	min.u64 	%rd6, %rd91, %rd90;
	setp.eq.s64 	%p71, %rd84, -1;
	selp.b64 	%rd92, 1023, 1024, %p71;
	add.s64 	%rd93, %rd92, %rd85;
	sub.s64 	%rd94, %rd93, %rd87;
	or.b64  	%rd95, %rd81, %rd2;
	setp.eq.s64 	%p72, %rd95, -1;
	min.u64 	%rd96, %rd5, %rd88;
	selp.b64 	%rd97, %rd96, %rd87, %p72;
	selp.b64 	%rd98, %rd5, %rd94, %p72;
	min.u64 	%rd99, %rd98, %rd90;
	cvt.u32.u64 	%r135, %rd86;
	cvt.u32.u64 	%r136, %rd97;
	sub.s32 	%r2, %r136, %r135;
	cvt.u32.u64 	%r137, %rd99;
	cvt.u32.u64 	%r138, %rd6;
	sub.s32 	%r3, %r137, %r138;
	// begin inline asm
	griddepcontrol.wait;
	// end inline asm
	setp.eq.s16 	%p73, %rs4, 0;
	@%p73 bra 	$L__BB6_14;
	add.s64 	%rd100, %rd4, %rd5;
	add.s64 	%rd101, %rd100, %rd6;
	setp.ge.s32 	%p74, %r1, %r2;
	cvt.u64.u32 	%rd102, %r1;
	add.s64 	%rd103, %rd3, %rd102;
	shl.b64 	%rd104, %rd103, 4;
	add.s64 	%rd7, %rd1, %rd104;
	sub.s32 	%r139, %r1, %r2;
	cvt.s64.s32 	%rd105, %r139;
	add.s64 	%rd106, %rd101, %rd105;
	shl.b64 	%rd107, %rd106, 4;
	add.s64 	%rd8, %rd1, %rd107;
	@%p74 bra 	$L__BB6_4;
	ld.global.f64 	%fd328, [%rd7];
	ld.global.f64 	%fd327, [%rd7+8];
	bra.uni 	$L__BB6_5;
$L__BB6_4:
	ld.global.f64 	%fd328, [%rd8];
	ld.global.f64 	%fd327, [%rd8+8];
$L__BB6_5:
	add.s32 	%r140, %r1, 256;
	setp.lt.s32 	%p75, %r140, %r2;
	@%p75 bra 	$L__BB6_7;
	ld.global.f64 	%fd326, [%rd8+4096];
	ld.global.f64 	%fd325, [%rd8+4104];
	bra.uni 	$L__BB6_8;
$L__BB6_7:
	ld.global.f64 	%fd326, [%rd7+4096];
	ld.global.f64 	%fd325, [%rd7+4104];
$L__BB6_8:
	add.s32 	%r141, %r1, 512;
	setp.lt.s32 	%p76, %r141, %r2;
	@%p76 bra 	$L__BB6_10;
	ld.global.f64 	%fd324, [%rd8+8192];
	ld.global.f64 	%fd323, [%rd8+8200];
	bra.uni 	$L__BB6_11;
$L__BB6_10:
	ld.global.f64 	%fd324, [%rd7+8192];
	ld.global.f64 	%fd323, [%rd7+8200];
$L__BB6_11:
	add.s32 	%r142, %r1, 768;
	setp.lt.s32 	%p77, %r142, %r2;
	@%p77 bra 	$L__BB6_13;
	ld.global.f64 	%fd322, [%rd8+12288];
	ld.global.f64 	%fd321, [%rd8+12296];
	bra.uni 	$L__BB6_26;
$L__BB6_13:
	ld.global.f64 	%fd322, [%rd7+12288];
	ld.global.f64 	%fd321, [%rd7+12296];
	bra.uni 	$L__BB6_26;
$L__BB6_14:
	ld.param.u64 	%rd132, [_ZN3cub18CUB_300001_SM_10006detail10merge_sort26DeviceMergeSortMergeKernelINS2_10policy_hubIN6thrust24THRUST_300001_SM_1000_NS6detail15normal_iteratorINS6_10device_ptrI5PointEEEEE9Policy600ESC_PNS0_8NullTypeESC_SG_m11device_sortISA_ESA_SF_EEvbT2_T3_T4_PT6_PT7_T5_PSL_SL_NS1_7vsmem_tE_param_4];
	add.s64 	%rd108, %rd4, %rd5;
	add.s64 	%rd109, %rd108, %rd6;
	setp.ge.s32 	%p78, %r1, %r2;
	cvt.u64.u32 	%rd110, %r1;
	add.s64 	%rd111, %rd3, %rd110;
	cvta.to.global.u64 	%rd112, %rd132;
	shl.b64 	%rd113, %rd111, 4;
	add.s64 	%rd9, %rd112, %rd113;
	sub.s32 	%r143, %r1, %r2;
	cvt.s64.s32 	%rd114, %r143;
	add.s64 	%rd115, %rd109, %rd114;
	shl.b64 	%rd116, %rd115, 4;
	add.s64 	%rd10, %rd112, %rd116;
	@%p78 bra 	$L__BB6_16;
	ld.global.f64 	%fd328, [%rd9];
	ld.global.f64 	%fd327, [%rd9+8];
	bra.uni 	$L__BB6_17;
$L__BB6_16:
	ld.global.f64 	%fd328, [%rd10];
	ld.global.f64 	%fd327, [%rd10+8];
$L__BB6_17:
	add.s32 	%r144, %r1, 256;
	setp.lt.s32 	%p79, %r144, %r2;
	@%p79 bra 	$L__BB6_19;
	ld.global.f64 	%fd326, [%rd10+4096];
	ld.global.f64 	%fd325, [%rd10+4104];
	bra.uni 	$L__BB6_20;
$L__BB6_19:
	ld.global.f64 	%fd326, [%rd9+4096];
	ld.global.f64 	%fd325, [%rd9+4104];
$L__BB6_20:
	add.s32 	%r145, %r1, 512;
	setp.lt.s32 	%p80, %r145, %r2;
	@%p80 bra 	$L__BB6_22;
	ld.global.f64 	%fd324, [%rd10+8192];
	ld.global.f64 	%fd323, [%rd10+8200];
	bra.uni 	$L__BB6_23;
$L__BB6_22:
	ld.global.f64 	%fd324, [%rd9+8192];
	ld.global.f64 	%fd323, [%rd9+8200];
$L__BB6_23:
	add.s32 	%r146, %r1, 768;
	setp.lt.s32 	%p81, %r146, %r2;
	@%p81 bra 	$L__BB6_25;
	ld.global.f64 	%fd322, [%rd10+12288];
	ld.global.f64 	%fd321, [%rd10+12296];
	bra.uni 	$L__BB6_26;
$L__BB6_25:
	ld.global.f64 	%fd322, [%rd9+12288];
	ld.global.f64 	%fd321, [%rd9+12296];
$L__BB6_26:
	shl.b32 	%r147, %r1, 4;
	mov.u32 	%r148, _ZZN3cub18CUB_300001_SM_10006detail10merge_sort26DeviceMergeSortMergeKernelINS2_10policy_hubIN6thrust24THRUST_300001_SM_1000_NS6detail15normal_iteratorINS6_10device_ptrI5PointEEEEE9Policy600ESC_PNS0_8NullTypeESC_SG_m11device_sortISA_ESA_SF_EEvbT2_T3_T4_PT6_PT7_T5_PSL_SL_NS1_7vsmem_tEE19static_temp_storage;
	add.s32 	%r149, %r148, %r147;
	st.shared.v2.f64 	[%r149], {%fd328, %fd327};
	st.shared.v2.f64 	[%r149+4096], {%fd326, %fd325};
	st.shared.v2.f64 	[%r149+8192], {%fd324, %fd323};
	st.shared.v2.f64 	[%r149+12288], {%fd322, %fd321};
	bar.sync 	0;
	// begin inline asm
	griddepcontrol.launch_dependents;
	// end inline asm
	add.s32 	%r4, %r3, %r2;
	shl.b32 	%r150, %r1, 2;
	min.s32 	%r5, %r150, %r4;
	shl.b32 	%r151, %r2, 4;
	add.s32 	%r6, %r148, %r151;
	setp.lt.s32 	%p82, %r5, %r3;
	sub.s32 	%r152, %r5, %r3;
	selp.b32 	%r210, 0, %r152, %p82;
	min.s32 	%r208, %r5, %r2;
	setp.ge.s32 	%p83, %r210, %r208;
	ld.global.f64 	%fd53, [d_query_point];
	ld.global.f64 	%fd54, [d_query_point+8];
	@%p83 bra 	$L__BB6_28;
$L__BB6_27:
	sub.s32 	%r153, %r208, %r210;
	shr.u32 	%r154, %r153, 31;
	add.s32 	%r155, %r153, %r154;
	shr.s32 	%r156, %r155, 1;
	add.s32 	%r157, %r156, %r210;
	shl.b32 	%r158, %r157, 4;
	add.s32 	%r160, %r148, %r158;
	ld.shared.v2.f64 	{%fd249, %fd250}, [%r160];
	not.b32 	%r161, %r157;
	add.s32 	%r162, %r5, %r161;
	shl.b32 	%r163, %r162, 4;
	add.s32 	%r164, %r6, %r163;
	ld.shared.v2.f64 	{%fd251, %fd252}, [%r164];
	sub.f64 	%fd253, %fd251, %fd53;
	sub.f64 	%fd254, %fd252, %fd54;
	mul.f64 	%fd255, %fd254, %fd254;
	fma.rn.f64 	%fd256, %fd253, %fd253, %fd255;
	sub.f64 	%fd257, %fd249, %fd53;
	sub.f64 	%fd258, %fd250, %fd54;
	mul.f64 	%fd259, %fd258, %fd258;
	fma.rn.f64 	%fd260, %fd257, %fd257, %fd259;
	setp.geu.f64 	%p84, %fd256, %fd260;
	add.s32 	%r165, %r157, 1;
	selp.b32 	%r210, %r165, %r210, %p84;
	selp.b32 	%r208, %r208, %r157, %p84;
	setp.lt.s32 	%p85, %r210, %r208;
	@%p85 bra 	$L__BB6_27;
$L__BB6_28:
	sub.s32 	%r166, %r5, %r210;
	add.s32 	%r14, %r166, %r2;
	shl.b32 	%r167, %r166, 4;
	add.s32 	%r15, %r6, %r167;
	ld.shared.v2.f64 	{%fd329, %fd330}, [%r15];
	shl.b32 	%r168, %r210, 4;
	add.s32 	%r16, %r148, %r168;
	ld.shared.v2.f64 	{%fd335, %fd336}, [%r16];
	setp.ge.s32 	%p87, %r14, %r4;
	mov.pred 	%p106, 0;
	@%p87 bra 	$L__BB6_31;
	setp.ge.s32 	%p89, %r210, %r2;
	mov.pred 	%p106, -1;
	@%p89 bra 	$L__BB6_31;
	sub.f64 	%fd261, %fd329, %fd53;
	sub.f64 	%fd262, %fd330, %fd54;
	mul.f64 	%fd263, %fd262, %fd262;
	fma.rn.f64 	%fd264, %fd261, %fd261, %fd263;
	sub.f64 	%fd265, %fd335, %fd53;
	sub.f64 	%fd266, %fd336, %fd54;
	mul.f64 	%fd267, %fd266, %fd266;
	fma.rn.f64 	%fd268, %fd265, %fd265, %fd267;
	setp.lt.f64 	%p106, %fd264, %fd268;
$L__BB6_31:
	selp.f64 	%fd59, %fd330, %fd336, %p106;
	selp.f64 	%fd60, %fd329, %fd335, %p106;
	selp.u32 	%r170, 1, 0, %p106;
	add.s32 	%r17, %r14, %r170;
	not.pred 	%p90, %p106;
	selp.u32 	%r171, 1, 0, %p90;
	add.s32 	%r18, %r210, %r171;
	@%p90 bra 	$L__BB6_33;
	ld.shared.v2.f64 	{%fd329, %fd330}, [%r15+16];
	bra.uni 	$L__BB6_34;
$L__BB6_33:
	ld.shared.v2.f64 	{%fd335, %fd336}, [%r16+16];
$L__BB6_34:
	setp.ge.s32 	%p92, %r17, %r4;
	mov.pred 	%p107, 0;
	@%p92 bra 	$L__BB6_37;
	setp.ge.s32 	%p94, %r18, %r2;
	mov.pred 	%p107, -1;
	@%p94 bra 	$L__BB6_37;
	sub.f64 	%fd269, %fd329, %fd53;
	sub.f64 	%fd270, %fd330, %fd54;
	mul.f64 	%fd271, %fd270, %fd270;
	fma.rn.f64 	%fd272, %fd269, %fd269, %fd271;
	sub.f64 	%fd273, %fd335, %fd53;
	sub.f64 	%fd274, %fd336, %fd54;
	mul.f64 	%fd275, %fd274, %fd274;
	fma.rn.f64 	%fd276, %fd273, %fd273, %fd275;
	setp.lt.f64 	%p107, %fd272, %fd276;
$L__BB6_37:
	selp.f64 	%fd69, %fd330, %fd336, %p107;
	selp.f64 	%fd70, %fd329, %fd335, %p107;
	selp.u32 	%r172, 1, 0, %p107;
	add.s32 	%r19, %r17, %r172;
	not.pred 	%p95, %p107;
	selp.u32 	%r173, 1, 0, %p95;
	add.s32 	%r20, %r18, %r173;
	@%p107 bra 	$L__BB6_39;
	shl.b32 	%r174, %r20, 4;
	add.s32 	%r176, %r148, %r174;
	ld.shared.v2.f64 	{%fd335, %fd336}, [%r176];
	bra.uni 	$L__BB6_40;
$L__BB6_39:
	shl.b32 	%r177, %r19, 4;
	add.s32 	%r179, %r148, %r177;
	ld.shared.v2.f64 	{%fd329, %fd330}, [%r179];
$L__BB6_40:
	setp.ge.s32 	%p97, %r19, %r4;
	mov.pred 	%p108, 0;
	@%p97 bra 	$L__BB6_43;
	setp.ge.s32 	%p99, %r20, %r2;
	mov.pred 	%p108, -1;
	@%p99 bra 	$L__BB6_43;
	sub.f64 	%fd277, %fd329, %fd53;
	sub.f64 	%fd278, %fd330, %fd54;
	mul.f64 	%fd279, %fd278, %fd278;
	fma.rn.f64 	%fd280, %fd277, %fd277, %fd279;
	sub.f64 	%fd281, %fd335, %fd53;
	sub.f64 	%fd282, %fd336, %fd54;
	mul.f64 	%fd283, %fd282, %fd282;
	fma.rn.f64 	%fd284, %fd281, %fd281, %fd283;
	setp.lt.f64 	%p108, %fd280, %fd284;
$L__BB6_43:
	selp.f64 	%fd79, %fd330, %fd336, %p108;
	selp.f64 	%fd80, %fd329, %fd335, %p108;
	selp.u32 	%r180, 1, 0, %p108;
	add.s32 	%r21, %r19, %r180;
	not.pred 	%p100, %p108;
	selp.u32 	%r181, 1, 0, %p100;
	add.s32 	%r22, %r20, %r181;
	@%p108 bra 	$L__BB6_45;
	shl.b32 	%r182, %r22, 4;
	mov.u32 	%r183, _ZZN3cub18CUB_300001_SM_10006detail10merge_sort26DeviceMergeSortMergeKernelINS2_10policy_hubIN6thrust24THRUST_300001_SM_1000_NS6detail15normal_iteratorINS6_10device_ptrI5PointEEEEE9Policy600ESC_PNS0_8NullTypeESC_SG_m11device_sortISA_ESA_SF_EEvbT2_T3_T4_PT6_PT7_T5_PSL_SL_NS1_7vsmem_tEE19static_temp_storage;
	add.s32 	%r184, %r183, %r182;
	ld.shared.v2.f64 	{%fd335, %fd336}, [%r184];
	bra.uni 	$L__BB6_46;
$L__BB6_45:
	shl.b32 	%r185, %r21, 4;
	mov.u32 	%r186, _ZZN3cub18CUB_300001_SM_10006detail10merge_sort26DeviceMergeSortMergeKernelINS2_10policy_hubIN6thrust24THRUST_300001_SM_1000_NS6detail15normal_iteratorINS6_10device_ptrI5PointEEEEE9Policy600ESC_PNS0_8NullTypeESC_SG_m11device_sortISA_ESA_SF_EEvbT2_T3_T4_PT6_PT7_T5_PSL_SL_NS1_7vsmem_tEE19static_temp_storage;
	add.s32 	%r187, %r186, %r185;
	ld.shared.v2.f64 	{%fd329, %fd330}, [%r187];
$L__BB6_46:
	setp.ge.s32 	%p102, %r21, %r4;
	mov.pred 	%p109, 0;
	@%p102 bra 	$L__BB6_49;
	setp.ge.s32 	%p104, %r22, %r2;
	mov.pred 	%p109, -1;
	@%p104 bra 	$L__BB6_49;
	sub.f64 	%fd285, %fd329, %fd53;
	sub.f64 	%fd286, %fd330, %fd54;
	mul.f64 	%fd287, %fd286, %fd286;
	fma.rn.f64 	%fd288, %fd285, %fd285, %fd287;
	sub.f64 	%fd289, %fd335, %fd53;
	sub.f64 	%fd290, %fd336, %fd54;
	mul.f64 	%fd291, %fd290, %fd290;
	fma.rn.f64 	%fd292, %fd289, %fd289, %fd291;
	setp.lt.f64 	%p109, %fd288, %fd292;
$L__BB6_49:
	ld.param.s8 	%rs5, [_ZN3cub18CUB_300001_SM_10006detail10merge_sort26DeviceMergeSortMergeKernelINS2_10policy_hubIN6thrust24THRUST_300001_SM_1000_NS6detail15normal_iteratorINS6_10device_ptrI5PointEEEEE9Policy600ESC_PNS0_8NullTypeESC_SG_m11device_sortISA_ESA_SF_EEvbT2_T3_T4_PT6_PT7_T5_PSL_SL_NS1_7vsmem_tE_param_0];
	mov.u32 	%r23, %tid.x;
	shl.b32 	%r24, %r23, 2;
	mov.u32 	%r188, %ctaid.x;
	mul.wide.u32 	%rd11, %r188, 1024;
	setp.eq.s16 	%p105, %rs5, 0;
	selp.f64 	%fd89, %fd330, %fd336, %p109;
	selp.f64 	%fd90, %fd329, %fd335, %p109;
	bar.sync 	0;
	@%p105 bra 	$L__BB6_51;
	ld.param.u64 	%rd133, [_ZN3cub18CUB_300001_SM_10006detail10merge_sort26DeviceMergeSortMergeKernelINS2_10policy_hubIN6thrust24THRUST_300001_SM_1000_NS6detail15normal_iteratorINS6_10device_ptrI5PointEEEEE9Policy600ESC_PNS0_8NullTypeESC_SG_m11device_sortISA_ESA_SF_EEvbT2_T3_T4_PT6_PT7_T5_PSL_SL_NS1_7vsmem_tE_param_4];
	// begin inline asm
	mov.u32 %r189, %laneid;
	// end inline asm
	and.b32  	%r190, %r24, 3968;
	shl.b32 	%r191, %r189, 2;
	add.s32 	%r192, %r191, %r190;
	shl.b32 	%r193, %r192, 4;
	mov.u32 	%r194, _ZZN3cub18CUB_300001_SM_10006detail10merge_sort26DeviceMergeSortMergeKernelINS2_10policy_hubIN6thrust24THRUST_300001_SM_1000_NS6detail15normal_iteratorINS6_10device_ptrI5PointEEEEE9Policy600ESC_PNS0_8NullTypeESC_SG_m11device_sortISA_ESA_SF_EEvbT2_T3_T4_PT6_PT7_T5_PSL_SL_NS1_7vsmem_tEE19static_temp_storage;
	add.s32 	%r195, %r194, %r193;
	st.shared.v2.f64 	[%r195], {%fd60, %fd59};
	st.shared.v2.f64 	[%r195+16], {%fd70, %fd69};
	st.shared.v2.f64 	[%r195+32], {%fd80, %fd79};
	st.shared.v2.f64 	[%r195+48], {%fd90, %fd89};
	bar.warp.sync 	-1;
	mad.lo.s32 	%r196, %r189, -48, %r195;
	ld.shared.v2.f64 	{%fd293, %fd294}, [%r196];
	ld.shared.v2.f64 	{%fd295, %fd296}, [%r196+512];
	ld.shared.v2.f64 	{%fd297, %fd298}, [%r196+1024];
	ld.shared.v2.f64 	{%fd299, %fd300}, [%r196+1536];
	and.b32  	%r197, %r23, 31;
	or.b32  	%r198, %r190, %r197;
	cvt.u64.u32 	%rd117, %r198;
	add.s64 	%rd118, %rd11, %rd117;
	cvta.to.global.u64 	%rd119, %rd133;
	shl.b64 	%rd120, %rd118, 4;
	add.s64 	%rd121, %rd119, %rd120;
	st.global.f64 	[%rd121], %fd293;
	st.global.f64 	[%rd121+8], %fd294;
	st.global.f64 	[%rd121+512], %fd295;
	st.global.f64 	[%rd121+520], %fd296;
	st.global.f64 	[%rd121+1024], %fd297;
	st.global.f64 	[%rd121+1032], %fd298;
	st.global.f64 	[%rd121+1536], %fd299;
	st.global.f64 	[%rd121+1544], %fd300;
	bra.uni 	$L__BB6_129;
$L__BB6_51:
	// begin inline asm
	mov.u32 %r199, %laneid;
	// end inline asm
	and.b32  	%r200, %r24, 3968;
	shl.b32 	%r201, %r199, 2;
	add.s32 	%r202, %r201, %r200;
	shl.b32 	%r203, %r202, 4;
	mov.u32 	%r204, _ZZN3cub18CUB_300001_SM_10006detail10merge_sort26DeviceMergeSortMergeKernelINS2_10policy_hubIN6thrust24THRUST_300001_SM_1000_NS6detail15normal_iteratorINS6_10device_ptrI5PointEEEEE9Policy600ESC_PNS0_8NullTypeESC_SG_m11device_sortISA_ESA_SF_EEvbT2_T3_T4_PT6_PT7_T5_PSL_SL_NS1_7vsmem_tEE19static_temp_storage;
	add.s32 	%r205, %r204, %r203;
	st.shared.v2.f64 	[%r205], {%fd60, %fd59};
	st.shared.v2.f64 	[%r205+16], {%fd70, %fd69};
	st.shared.v2.f64 	[%r205+32], {%fd80, %fd79};
	st.shared.v2.f64 	[%r205+48], {%fd90, %fd89};
	bar.warp.sync 	-1;
	mad.lo.s32 	%r206, %r199, -48, %r205;
	ld.shared.v2.f64 	{%fd301, %fd302}, [%r206];
	ld.shared.v2.f64 	{%fd303, %fd304}, [%r206+512];
	ld.shared.v2.f64 	{%fd305, %fd306}, [%r206+1024];
	ld.shared.v2.f64 	{%fd307, %fd308}, [%r206+1536];
	and.b32  	%r207, %r23, 31;
	cvt.u64.u32 	%rd122, %r200;
	cvt.u64.u32 	%rd123, %r207;
	add.s64 	%rd124, %rd11, %rd123;
	add.s64 	%rd125, %rd124, %rd122;
	shl.b64 	%rd126, %rd125, 4;
	add.s64 	%rd127, %rd1, %rd126;
	st.global.f64 	[%rd127], %fd301;
	st.global.f64 	[%rd127+8], %fd302;
	st.global.f64 	[%rd127+512], %fd303;
	st.global.f64 	[%rd127+520], %fd304;
	st.global.f64 	[%rd127+1024], %fd305;
	st.global.f64 	[%rd127+1032], %fd306;
	st.global.f64 	[%rd127+1536], %fd307;
	st.global.f64 	[%rd127+1544], %fd308;
	bra.uni 	$L__BB6_129;
$L__BB6_52:
	ld.param.u64 	%rd136, [_ZN3cub18CUB_300001_SM_10006detail10merge_sort26DeviceMergeSortMergeKernelINS2_10policy_hubIN6thrust24THRUST_300001_SM_1000_NS6detail15normal_iteratorINS6_10device_ptrI5PointEEEEE9Policy600ESC_PNS0_8NullTypeESC_SG_m11device_sortISA_ESA_SF_EEvbT2_T3_T4_PT6_PT7_T5_PSL_SL_NS1_7vsmem_tE_param_8];
	ld.param.u64 	%rd134, [_ZN3cub18CUB_300001_SM_10006detail10merge_sort26DeviceMergeSortMergeKernelINS2_10policy_hubIN6thrust24THRUST_300001_SM_1000_NS6detail15normal_iteratorINS6_10device_ptrI5PointEEEEE9Policy600ESC_PNS0_8NullTypeESC_SG_m11device_sortISA_ESA_SF_EEvbT2_T3_T4_PT6_PT7_T5_PSL_SL_NS1_7vsmem_tE_param_7];
	ld.param.u64 	%rd128, [_ZN3cub18CUB_300001_SM_10006detail10merge_sort26DeviceMergeSortMergeKernelINS2_10policy_hubIN6thrust24THRUST_300001_SM_1000_NS6detail15normal_iteratorINS6_10device_ptrI5PointEEEEE9Policy600ESC_PNS0_8NullTypeESC_SG_m11device_sortISA_ESA_SF_EEvbT2_T3_T4_PT6_PT7_T5_PSL_SL_NS1_7vsmem_tE_param_3];
	ld.param.s8 	%rs2, [_ZN3cub18CUB_300001_SM_10006detail10merge_sort26DeviceMergeSortMergeKernelINS2_10policy_hubIN6thrust24THRUST_300001_SM_1000_NS6detail15normal_iteratorINS6_10device_ptrI5PointEEEEE9Policy600ESC_PNS0_8NullTypeESC_SG_m11device_sortISA_ESA_SF_EEvbT2_T3_T4_PT6_PT7_T5_PSL_SL_NS1_7vsmem_tE_param_0];
	cvta.to.global.u64 	%rd28, %rd134;
	shl.b64 	%rd29, %rd2, 3;
	add.s64 	%rd30, %rd28, %rd29;
	ld.global.u64 	%rd12, [%rd30];
	ld.global.u64 	%rd31, [%rd30+8];
	neg.s64 	%rd32, %rd136;
	and.b64  	%rd33, %rd32, %rd2;
	shl.b64 	%rd13, %rd33, 10;
	shl.b64 	%rd34, %rd136, 9;
	and.b64  	%rd14, %rd34, -1024;
	sub.s64 	%rd35, %rd2, %rd33;
	shl.b64 	%rd36, %rd35, 10;
	sub.s64 	%rd37, %rd12, %rd13;
	sub.s64 	%rd38, %rd31, %rd13;
	sub.s64 	%rd39, %rd128, %rd13;
	max.u64 	%rd40, %rd39, %rd14;
	sub.s64 	%rd41, %rd40, %rd14;
	sub.s64 	%rd42, %rd36, %rd37;
	min.u64 	%rd15, %rd42, %rd41;
	setp.eq.s64 	%p18, %rd35, -1;
	selp.b64 	%rd43, 1023, 1024, %p18;
	add.s64 	%rd44, %rd43, %rd36;
	sub.s64 	%rd45, %rd44, %rd38;
	or.b64  	%rd46, %rd32, %rd2;
	setp.eq.s64 	%p19, %rd46, -1;
	min.u64 	%rd47, %rd14, %rd39;
	selp.b64 	%rd48, %rd47, %rd38, %p19;
	selp.b64 	%rd49, %rd14, %rd45, %p19;
	min.u64 	%rd50, %rd49, %rd41;
	cvt.u32.u64 	%r65, %rd37;
	cvt.u32.u64 	%r66, %rd48;
	sub.s32 	%r25, %r66, %r65;
	cvt.u32.u64 	%r67, %rd50;
	cvt.u32.u64 	%r68, %rd15;
	sub.s32 	%r26, %r67, %r68;
	// begin inline asm
	griddepcontrol.wait;
	// end inline asm
	setp.eq.s16 	%p20, %rs2, 0;
	@%p20 bra 	$L__BB6_69;
	add.s64 	%rd51, %rd13, %rd14;
	add.s64 	%rd52, %rd51, %rd15;
	add.s32 	%r27, %r26, %r25;
	setp.ge.s32 	%p21, %r1, %r27;
	cvt.u64.u32 	%rd53, %r1;
	add.s64 	%rd54, %rd12, %rd53;
	shl.b64 	%rd55, %rd54, 4;
	add.s64 	%rd16, %rd1, %rd55;
	sub.s32 	%r69, %r1, %r25;
	cvt.s64.s32 	%rd56, %r69;
	add.s64 	%rd57, %rd52, %rd56;
	shl.b64 	%rd58, %rd57, 4;
	add.s64 	%rd17, %rd1, %rd58;
	@%p21 bra 	$L__BB6_57;
	setp.ge.s32 	%p22, %r1, %r25;
	@%p22 bra 	$L__BB6_56;
	ld.global.f64 	%fd360, [%rd16];
	ld.global.f64 	%fd359, [%rd16+8];
	bra.uni 	$L__BB6_57;
$L__BB6_56:
	ld.global.f64 	%fd360, [%rd17];
	ld.global.f64 	%fd359, [%rd17+8];
$L__BB6_57:
	add.s32 	%r28, %r1, 256;
	setp.ge.s32 	%p23, %r28, %r27;
	@%p23 bra 	$L__BB6_61;
	setp.lt.s32 	%p24, %r28, %r25;
	@%p24 bra 	$L__BB6_60;
	ld.global.f64 	%fd358, [%rd17+4096];
	ld.global.f64 	%fd357, [%rd17+4104];
	bra.uni 	$L__BB6_61;
$L__BB6_60:
	ld.global.f64 	%fd358, [%rd16+4096];
	ld.global.f64 	%fd357, [%rd16+4104];
$L__BB6_61:
	add.s32 	%r29, %r1, 512;
	setp.ge.s32 	%p25, %r29, %r27;
	@%p25 bra 	$L__BB6_65;
	setp.lt.s32 	%p26, %r29, %r25;
	@%p26 bra 	$L__BB6_64;
	ld.global.f64 	%fd356, [%rd17+8192];
	ld.global.f64 	%fd355, [%rd17+8200];
	bra.uni 	$L__BB6_65;
$L__BB6_64:
	ld.global.f64 	%fd356, [%rd16+8192];
	ld.global.f64 	%fd355, [%rd16+8200];
$L__BB6_65:
	add.s32 	%r30, %r1, 768;
	setp.ge.s32 	%p27, %r30, %r27;
	@%p27 bra 	$L__BB6_85;
	setp.lt.s32 	%p28, %r30, %r25;
	@%p28 bra 	$L__BB6_68;
	ld.global.f64 	%fd354, [%rd17+12288];
	ld.global.f64 	%fd353, [%rd17+12296];
	bra.uni 	$L__BB6_85;
$L__BB6_68:
	ld.global.f64 	%fd354, [%rd16+12288];
	ld.global.f64 	%fd353, [%rd16+12296];
	bra.uni 	$L__BB6_85;
$L__BB6_69:
	ld.param.u64 	%rd130, [_ZN3cub18CUB_300001_SM_10006detail10merge_sort26DeviceMergeSortMergeKernelINS2_10policy_hubIN6thrust24THRUST_300001_SM_1000_NS6detail15normal_iteratorINS6_10device_ptrI5PointEEEEE9Policy600ESC_PNS0_8NullTypeESC_SG_m11device_sortISA_ESA_SF_EEvbT2_T3_T4_PT6_PT7_T5_PSL_SL_NS1_7vsmem_tE_param_4];
	add.s64 	%rd59, %rd13, %rd14;
	add.s64 	%rd60, %rd59, %rd15;
	add.s32 	%r31, %r26, %r25;
	setp.ge.s32 	%p29, %r1, %r31;
	cvt.u64.u32 	%rd61, %r1;
	add.s64 	%rd62, %rd12, %rd61;
	cvta.to.global.u64 	%rd63, %rd130;
	shl.b64 	%rd64, %rd62, 4;
	add.s64 	%rd18, %rd63, %rd64;
	sub.s32 	%r70, %r1, %r25;
	cvt.s64.s32 	%rd65, %r70;
	add.s64 	%rd66, %rd60, %rd65;
	shl.b64 	%rd67, %rd66, 4;
	add.s64 	%rd19, %rd63, %rd67;
	@%p29 bra 	$L__BB6_73;
	setp.ge.s32 	%p30, %r1, %r25;
	@%p30 bra 	$L__BB6_72;
	ld.global.f64 	%fd360, [%rd18];
	ld.global.f64 	%fd359, [%rd18+8];
	bra.uni 	$L__BB6_73;
$L__BB6_72:
	ld.global.f64 	%fd360, [%rd19];
	ld.global.f64 	%fd359, [%rd19+8];
$L__BB6_73:
	add.s32 	%r32, %r1, 256;
	setp.ge.s32 	%p31, %r32, %r31;
	@%p31 bra 	$L__BB6_77;
	setp.lt.s32 	%p32, %r32, %r25;
	@%p32 bra 	$L__BB6_76;
	ld.global.f64 	%fd358, [%rd19+4096];
	ld.global.f64 	%fd357, [%rd19+4104];
	bra.uni 	$L__BB6_77;
$L__BB6_76:
	ld.global.f64 	%fd358, [%rd18+4096];
	ld.global.f64 	%fd357, [%rd18+4104];
$L__BB6_77:
	add.s32 	%r33, %r1, 512;
	setp.ge.s32 	%p33, %r33, %r31;
	@%p33 bra 	$L__BB6_81;
	setp.lt.s32 	%p34, %r33, %r25;
	@%p34 bra 	$L__BB6_80;
	ld.global.f64 	%fd356, [%rd19+8192];
	ld.global.f64 	%fd355, [%rd19+8200];
	bra.uni 	$L__BB6_81;
$L__BB6_80:
	ld.global.f64 	%fd356, [%rd18+8192];
	ld.global.f64 	%fd355, [%rd18+8200];
$L__BB6_81:
	add.s32 	%r34, %r1, 768;
	setp.ge.s32 	%p35, %r34, %r31;
	@%p35 bra 	$L__BB6_85;
	setp.lt.s32 	%p36, %r34, %r25;
	@%p36 bra 	$L__BB6_84;
	ld.global.f64 	%fd354, [%rd19+12288];
	ld.global.f64 	%fd353, [%rd19+12296];
	bra.uni 	$L__BB6_85;
$L__BB6_84:
	ld.global.f64 	%fd354, [%rd18+12288];
	ld.global.f64 	%fd353, [%rd18+12296];
$L__BB6_85:
	shl.b32 	%r71, %r1, 4;
	mov.u32 	%r72, _ZZN3cub18CUB_300001_SM_10006detail10merge_sort26DeviceMergeSortMergeKernelINS2_10policy_hubIN6thrust24THRUST_300001_SM_1000_NS6detail15normal_iteratorINS6_10device_ptrI5PointEEEEE9Policy600ESC_PNS0_8NullTypeESC_SG_m11device_sortISA_ESA_SF_EEvbT2_T3_T4_PT6_PT7_T5_PSL_SL_NS1_7vsmem_tEE19static_temp_storage;
	add.s32 	%r73, %r72, %r71;
	st.shared.v2.f64 	[%r73], {%fd360, %fd359};
	st.shared.v2.f64 	[%r73+4096], {%fd358, %fd357};
	st.shared.v2.f64 	[%r73+8192], {%fd356, %fd355};
	st.shared.v2.f64 	[%r73+12288], {%fd354, %fd353};
	bar.sync 	0;
	// begin inline asm
	griddepcontrol.launch_dependents;
	// end inline asm
	add.s32 	%r35, %r26, %r25;
	shl.b32 	%r74, %r1, 2;
	min.s32 	%r36, %r74, %r35;
	shl.b32 	%r75, %r25, 4;
	add.s32 	%r37, %r72, %r75;
	setp.lt.s32 	%p37, %r36, %r26;
	sub.s32 	%r76, %r36, %r26;
	selp.b32 	%r213, 0, %r76, %p37;
	min.s32 	%r211, %r36, %r25;
	setp.ge.s32 	%p38, %r213, %r211;
	ld.global.f64 	%fd143, [d_query_point];
	ld.global.f64 	%fd144, [d_query_point+8];
	@%p38 bra 	$L__BB6_87;
$L__BB6_86:
	sub.s32 	%r77, %r211, %r213;
	shr.u32 	%r78, %r77, 31;
	add.s32 	%r79, %r77, %r78;
	shr.s32 	%r80, %r79, 1;
	add.s32 	%r81, %r80, %r213;
	shl.b32 	%r82, %r81, 4;
	add.s32 	%r84, %r72, %r82;
	ld.shared.v2.f64 	{%fd205, %fd206}, [%r84];
	not.b32 	%r85, %r81;
	add.s32 	%r86, %r36, %r85;
	shl.b32 	%r87, %r86, 4;
	add.s32 	%r88, %r37, %r87;
	ld.shared.v2.f64 	{%fd207, %fd208}, [%r88];
	sub.f64 	%fd209, %fd207, %fd143;
	sub.f64 	%fd210, %fd208, %fd144;
	mul.f64 	%fd211, %fd210, %fd210;
	fma.rn.f64 	%fd212, %fd209, %fd209, %fd211;
	sub.f64 	%fd213, %fd205, %fd143;
	sub.f64 	%fd214, %fd206, %fd144;
	mul.f64 	%fd215, %fd214, %fd214;
	fma.rn.f64 	%fd216, %fd213, %fd213, %fd215;
	setp.geu.f64 	%p39, %fd212, %fd216;
	add.s32 	%r89, %r81, 1;
	selp.b32 	%r213, %r89, %r213, %p39;
	selp.b32 	%r211, %r211, %r81, %p39;
	setp.lt.s32 	%p40, %r213, %r211;
	@%p40 bra 	$L__BB6_86;
$L__BB6_87:
	sub.s32 	%r90, %r36, %r213;
	add.s32 	%r45, %r90, %r25;
	shl.b32 	%r91, %r90, 4;
	add.s32 	%r46, %r37, %r91;
	ld.shared.v2.f64 	{%fd361, %fd362}, [%r46];
	shl.b32 	%r92, %r213, 4;
	add.s32 	%r47, %r72, %r92;
	ld.shared.v2.f64 	{%fd367, %fd368}, [%r47];
	setp.ge.s32 	%p42, %r45, %r35;
	mov.pred 	%p110, 0;
	@%p42 bra 	$L__BB6_90;
	setp.ge.s32 	%p44, %r213, %r25;
	mov.pred 	%p110, -1;
	@%p44 bra 	$L__BB6_90;
	sub.f64 	%fd217, %fd361, %fd143;
	sub.f64 	%fd218, %fd362, %fd144;
	mul.f64 	%fd219, %fd218, %fd218;
	fma.rn.f64 	%fd220, %fd217, %fd217, %fd219;
	sub.f64 	%fd221, %fd367, %fd143;
	sub.f64 	%fd222, %fd368, %fd144;
	mul.f64 	%fd223, %fd222, %fd222;
	fma.rn.f64 	%fd224, %fd221, %fd221, %fd223;
	setp.lt.f64 	%p110, %fd220, %fd224;
$L__BB6_90:
	selp.f64 	%fd149, %fd362, %fd368, %p110;
	selp.f64 	%fd150, %fd361, %fd367, %p110;
	selp.u32 	%r94, 1, 0, %p110;
	add.s32 	%r48, %r45, %r94;
	not.pred 	%p45, %p110;
	selp.u32 	%r95, 1, 0, %p45;
	add.s32 	%r49, %r213, %r95;
	@%p45 bra 	$L__BB6_92;
	ld.shared.v2.f64 	{%fd361, %fd362}, [%r46+16];
	bra.uni 	$L__BB6_93;
$L__BB6_92:
	ld.shared.v2.f64 	{%fd367, %fd368}, [%r47+16];
$L__BB6_93:
	setp.ge.s32 	%p47, %r48, %r35;
	mov.pred 	%p111, 0;
	@%p47 bra 	$L__BB6_96;
	setp.ge.s32 	%p49, %r49, %r25;
	mov.pred 	%p111, -1;
	@%p49 bra 	$L__BB6_96;
	sub.f64 	%fd225, %fd361, %fd143;
	sub.f64 	%fd226, %fd362, %fd144;
	mul.f64 	%fd227, %fd226, %fd226;
	fma.rn.f64 	%fd228, %fd225, %fd225, %fd227;
	sub.f64 	%fd229, %fd367, %fd143;
	sub.f64 	%fd230, %fd368, %fd144;
	mul.f64 	%fd231, %fd230, %fd230;
	fma.rn.f64 	%fd232, %fd229, %fd229, %fd231;
	setp.lt.f64 	%p111, %fd228, %fd232;
$L__BB6_96:
	selp.f64 	%fd159, %fd362, %fd368, %p111;
	selp.f64 	%fd160, %fd361, %fd367, %p111;
	selp.u32 	%r96, 1, 0, %p111;
	add.s32 	%r50, %r48, %r96;
	not.pred 	%p50, %p111;
	selp.u32 	%r97, 1, 0, %p50;
	add.s32 	%r51, %r49, %r97;
	@%p111 bra 	$L__BB6_98;
	shl.b32 	%r98, %r51, 4;
	add.s32 	%r100, %r72, %r98;
	ld.shared.v2.f64 	{%fd367, %fd368}, [%r100];
	bra.uni 	$L__BB6_99;
$L__BB6_98:
	shl.b32 	%r101, %r50, 4;
	add.s32 	%r103, %r72, %r101;
	ld.shared.v2.f64 	{%fd361, %fd362}, [%r103];
$L__BB6_99:
	setp.ge.s32 	%p52, %r50, %r35;
	mov.pred 	%p112, 0;
	@%p52 bra 	$L__BB6_102;
	setp.ge.s32 	%p54, %r51, %r25;
	mov.pred 	%p112, -1;
	@%p54 bra 	$L__BB6_102;
	sub.f64 	%fd233, %fd361, %fd143;
	sub.f64 	%fd234, %fd362, %fd144;
	mul.f64 	%fd235, %fd234, %fd234;
	fma.rn.f64 	%fd236, %fd233, %fd233, %fd235;
	sub.f64 	%fd237, %fd367, %fd143;
	sub.f64 	%fd238, %fd368, %fd144;
	mul.f64 	%fd239, %fd238, %fd238;
	fma.rn.f64 	%fd240, %fd237, %fd237, %fd239;
	setp.lt.f64 	%p112, %fd236, %fd240;
$L__BB6_102:
	selp.f64 	%fd169, %fd362, %fd368, %p112;
	selp.f64 	%fd170, %fd361, %fd367, %p112;
	selp.u32 	%r104, 1, 0, %p112;
	add.s32 	%r52, %r50, %r104;
	not.pred 	%p55, %p112;
	selp.u32 	%r105, 1, 0, %p55;
	add.s32 	%r53, %r51, %r105;
	@%p112 bra 	$L__BB6_104;
	shl.b32 	%r106, %r53, 4;
	mov.u32 	%r107, _ZZN3cub18CUB_300001_SM_10006detail10merge_sort26DeviceMergeSortMergeKernelINS2_10policy_hubIN6thrust24THRUST_300001_SM_1000_NS6detail15normal_iteratorINS6_10device_ptrI5PointEEEEE9Policy600ESC_PNS0_8NullTypeESC_SG_m11device_sortISA_ESA_SF_EEvbT2_T3_T4_PT6_PT7_T5_PSL_SL_NS1_7vsmem_tEE19static_temp_storage;
	add.s32 	%r108, %r107, %r106;
	ld.shared.v2.f64 	{%fd367, %fd368}, [%r108];
	bra.uni 	$L__BB6_105;
$L__BB6_104:
	shl.b32 	%r109, %r52, 4;
	mov.u32 	%r110, _ZZN3cub18CUB_300001_SM_10006detail10merge_sort26DeviceMergeSortMergeKernelINS2_10policy_hubIN6thrust24THRUST_300001_SM_1000_NS6detail15normal_iteratorINS6_10device_ptrI5PointEEEEE9Policy600ESC_PNS0_8NullTypeESC_SG_m11device_sortISA_ESA_SF_EEvbT2_T3_T4_PT6_PT7_T5_PSL_SL_NS1_7vsmem_tEE19static_temp_storage;
	add.s32 	%r111, %r110, %r109;
	ld.shared.v2.f64 	{%fd361, %fd362}, [%r111];
$L__BB6_105:
	setp.ge.s32 	%p57, %r52, %r35;
	mov.pred 	%p113, 0;
	@%p57 bra 	$L__BB6_108;
	setp.ge.s32 	%p59, %r53, %r25;
	mov.pred 	%p113, -1;
	@%p59 bra 	$L__BB6_108;
	sub.f64 	%fd241, %fd361, %fd143;
	sub.f64 	%fd242, %fd362, %fd144;
	mul.f64 	%fd243, %fd242, %fd242;
	fma.rn.f64 	%fd244, %fd241, %fd241, %fd243;
	sub.f64 	%fd245, %fd367, %fd143;
	sub.f64 	%fd246, %fd368, %fd144;
	mul.f64 	%fd247, %fd246, %fd246;
	fma.rn.f64 	%fd248, %fd245, %fd245, %fd247;
	setp.lt.f64 	%p113, %fd244, %fd248;
$L__BB6_108:
	ld.param.s8 	%rs3, [_ZN3cub18CUB_300001_SM_10006detail10merge_sort26DeviceMergeSortMergeKernelINS2_10policy_hubIN6thrust24THRUST_300001_SM_1000_NS6detail15normal_iteratorINS6_10device_ptrI5PointEEEEE9Policy600ESC_PNS0_8NullTypeESC_SG_m11device_sortISA_ESA_SF_EEvbT2_T3_T4_PT6_PT7_T5_PSL_SL_NS1_7vsmem_tE_param_0];
	mov.u32 	%r54, %tid.x;
	shl.b32 	%r55, %r54, 2;
	mov.u32 	%r112, %ctaid.x;
	mul.wide.u32 	%rd20, %r112, 1024;
	setp.eq.s16 	%p60, %rs3, 0;
	selp.f64 	%fd179, %fd362, %fd368, %p113;
	selp.f64 	%fd180, %fd361, %fd367, %p113;
	bar.sync 	0;
	@%p60 bra 	$L__BB6_119;
	// begin inline asm
	mov.u32 %r113, %laneid;
	// end inline asm
	and.b32  	%r56, %r55, 3968;
	shl.b32 	%r114, %r113, 2;
	add.s32 	%r115, %r114, %r56;
	shl.b32 	%r116, %r115, 4;
	mov.u32 	%r117, _ZZN3cub18CUB_300001_SM_10006detail10merge_sort26DeviceMergeSortMergeKernelINS2_10policy_hubIN6thrust24THRUST_300001_SM_1000_NS6detail15normal_iteratorINS6_10device_ptrI5PointEEEEE9Policy600ESC_PNS0_8NullTypeESC_SG_m11device_sortISA_ESA_SF_EEvbT2_T3_T4_PT6_PT7_T5_PSL_SL_NS1_7vsmem_tEE19static_temp_storage;
	add.s32 	%r118, %r117, %r116;
	st.shared.v2.f64 	[%r118], {%fd150, %fd149};
	st.shared.v2.f64 	[%r118+16], {%fd160, %fd159};
	st.shared.v2.f64 	[%r118+32], {%fd170, %fd169};
	st.shared.v2.f64 	[%r118+48], {%fd180, %fd179};
	bar.warp.sync 	-1;
	mad.lo.s32 	%r119, %r113, -48, %r118;
	ld.shared.v2.f64 	{%fd182, %fd181}, [%r119];
	ld.shared.v2.f64 	{%fd184, %fd183}, [%r119+512];
	ld.shared.v2.f64 	{%fd186, %fd185}, [%r119+1024];
	ld.shared.v2.f64 	{%fd188, %fd187}, [%r119+1536];
	setp.ne.s32 	%p61, %r54, 0;
	@%p61 bra 	$L__BB6_111;
	st.volatile.shared.u32 	[_ZZN3cub18CUB_300001_SM_10006detail10merge_sort26DeviceMergeSortMergeKernelINS2_10policy_hubIN6thrust24THRUST_300001_SM_1000_NS6detail15normal_iteratorINS6_10device_ptrI5PointEEEEE9Policy600ESC_PNS0_8NullTypeESC_SG_m11device_sortISA_ESA_SF_EEvbT2_T3_T4_PT6_PT7_T5_PSL_SL_NS1_7vsmem_tEE19static_temp_storage+16384], %r35;
$L__BB6_111:
	ld.param.u64 	%rd131, [_ZN3cub18CUB_300001_SM_10006detail10merge_sort26DeviceMergeSortMergeKernelINS2_10policy_hubIN6thrust24THRUST_300001_SM_1000_NS6detail15normal_iteratorINS6_10device_ptrI5PointEEEEE9Policy600ESC_PNS0_8NullTypeESC_SG_m11device_sortISA_ESA_SF_EEvbT2_T3_T4_PT6_PT7_T5_PSL_SL_NS1_7vsmem_tE_param_4];
	bar.sync 	0;
	ld.volatile.shared.u32 	%r57, [_ZZN3cub18CUB_300001_SM_10006detail10merge_sort26DeviceMergeSortMergeKernelINS2_10policy_hubIN6thrust24THRUST_300001_SM_1000_NS6detail15normal_iteratorINS6_10device_ptrI5PointEEEEE9Policy600ESC_PNS0_8NullTypeESC_SG_m11device_sortISA_ESA_SF_EEvbT2_T3_T4_PT6_PT7_T5_PSL_SL_NS1_7vsmem_tEE19static_temp_storage+16384];
	and.b32  	%r120, %r54, 31;
	add.s32 	%r58, %r56, %r120;
	setp.ge.s32 	%p62, %r58, %r57;
	cvt.u64.u32 	%rd68, %r58;
	add.s64 	%rd69, %rd20, %rd68;
	cvta.to.global.u64 	%rd70, %rd131;
	shl.b64 	%rd71, %rd69, 4;
	add.s64 	%rd21, %rd70, %rd71;
	@%p62 bra 	$L__BB6_113;
	st.global.f64 	[%rd21], %fd182;
	st.global.f64 	[%rd21+8], %fd181;
$L__BB6_113:
	add.s32 	%r121, %r58, 32;
	setp.ge.s32 	%p63, %r121, %r57;
	@%p63 bra 	$L__BB6_115;
	st.global.f64 	[%rd21+512], %fd184;
	st.global.f64 	[%rd21+520], %fd183;
$L__BB6_115:
	add.s32 	%r122, %r58, 64;
	setp.ge.s32 	%p64, %r122, %r57;
	@%p64 bra 	$L__BB6_117;
	st.global.f64 	[%rd21+1024], %fd186;
	st.global.f64 	[%rd21+1032], %fd185;
$L__BB6_117:
	add.s32 	%r123, %r58, 96;
	setp.ge.s32 	%p65, %r123, %r57;
	@%p65 bra 	$L__BB6_129;
	st.global.f64 	[%rd21+1536], %fd188;
	st.global.f64 	[%rd21+1544], %fd187;
	bra.uni 	$L__BB6_129;
$L__BB6_119:
	// begin inline asm
	mov.u32 %r124, %laneid;
	// end inline asm
	and.b32  	%r59, %r55, 3968;
	shl.b32 	%r125, %r124, 2;
	add.s32 	%r126, %r125, %r59;
	shl.b32 	%r127, %r126, 4;
	mov.u32 	%r128, _ZZN3cub18CUB_300001_SM_10006detail10merge_sort26DeviceMergeSortMergeKernelINS2_10policy_hubIN6thrust24THRUST_300001_SM_1000_NS6detail15normal_iteratorINS6_10device_ptrI5PointEEEEE9Policy600ESC_PNS0_8NullTypeESC_SG_m11device_sortISA_ESA_SF_EEvbT2_T3_T4_PT6_PT7_T5_PSL_SL_NS1_7vsmem_tEE19static_temp_storage;
	add.s32 	%r129, %r128, %r127;
	st.shared.v2.f64 	[%r129], {%fd150, %fd149};
	st.shared.v2.f64 	[%r129+16], {%fd160, %fd159};
	st.shared.v2.f64 	[%r129+32], {%fd170, %fd169};
	st.shared.v2.f64 	[%r129+48], {%fd180, %fd179};
	bar.warp.sync 	-1;
	mad.lo.s32 	%r130, %r124, -48, %r129;
	ld.shared.v2.f64 	{%fd190, %fd189}, [%r130];
	ld.shared.v2.f64 	{%fd192, %fd191}, [%r130+512];
	ld.shared.v2.f64 	{%fd194, %fd193}, [%r130+1024];
	ld.shared.v2.f64 	{%fd196, %fd195}, [%r130+1536];
	setp.ne.s32 	%p66, %r54, 0;
	@%p66 bra 	$L__BB6_121;
	st.volatile.shared.u32 	[_ZZN3cub18CUB_300001_SM_10006detail10merge_sort26DeviceMergeSortMergeKernelINS2_10policy_hubIN6thrust24THRUST_300001_SM_1000_NS6detail15normal_iteratorINS6_10device_ptrI5PointEEEEE9Policy600ESC_PNS0_8NullTypeESC_SG_m11device_sortISA_ESA_SF_EEvbT2_T3_T4_PT6_PT7_T5_PSL_SL_NS1_7vsmem_tEE19static_temp_storage+16384], %r35;
$L__BB6_121:
	bar.sync 	0;
	ld.volatile.shared.u32 	%r60, [_ZZN3cub18CUB_300001_SM_10006detail10merge_sort26DeviceMergeSortMergeKernelINS2_10policy_hubIN6thrust24THRUST_300001_SM_1000_NS6detail15normal_iteratorINS6_10device_ptrI5PointEEEEE9Policy600ESC_PNS0_8NullTypeESC_SG_m11device_sortISA_ESA_SF_EEvbT2_T3_T4_PT6_PT7_T5_PSL_SL_NS1_7vsmem_tEE19static_temp_storage+16384];
	and.b32  	%r131, %r54, 31;
	cvt.u64.u32 	%rd72, %r59;
	cvt.u64.u32 	%rd73, %r131;
	add.s32 	%r61, %r59, %r131;
	add.s64 	%rd74, %rd20, %rd73;
	add.s64 	%rd75, %rd74, %rd72;
	setp.ge.s32 	%p67, %r61, %r60;
	shl.b64 	%rd76, %rd75, 4;
	add.s64 	%rd22, %rd1, %rd76;
	@%p67 bra 	$L__BB6_123;
	st.global.f64 	[%rd22], %fd190;
	st.global.f64 	[%rd22+8], %fd189;
$L__BB6_123:
	add.s32 	%r132, %r61, 32;
	setp.ge.s32 	%p68, %r132, %r60;
	@%p68 bra 	$L__BB6_125;
	st.global.f64 	[%rd22+512], %fd192;
	st.global.f64 	[%rd22+520], %fd191;
$L__BB6_125:
	add.s32 	%r133, %r61, 64;
	setp.ge.s32 	%p69, %r133, %r60;
	@%p69 bra 	$L__BB6_127;
	st.global.f64 	[%rd22+1024], %fd194;
	st.global.f64 	[%rd22+1032], %fd193;
$L__BB6_127:
	add.s32 	%r134, %r61, 96;
	setp.ge.s32 	%p70, %r134, %r60;
	@%p70 bra 	$L__BB6_129;
	st.global.f64 	[%rd22+1536], %fd196;
	st.global.f64 	[%rd22+1544], %fd195;
$L__BB6_129:
	ret;

}


// ===== COMPILED SASS (sm_100) =====

	.target	sm_100

	.elftype	@"ET_EXEC"


//--------------------- .note.nv.tkinfo           --------------------------
	.section	.note.nv.tkinfo,"",@"SHT_NOTE"
	.sectionflags	@"SHF_NOTE_NV_TKINFO"
	.tkinfo
        /*0018*/ 	.word	0x00000002
        /*0030*/ 	.string	""
        /*0030*/ 	.string	"ptxas"
        /*0030*/ 	.string	"Cuda compilation tools, release 13.0, V13.0.88"
        /*0030*/ 	.string	"Build cuda_13.0.r13.0/compiler.36424714_0"
        /*0030*/ 	.string	"-arch sm_100 -m 64 "



//--------------------- .note.nv.cuinfo           --------------------------
	.section	.note.nv.cuinfo,"",@"SHT_NOTE"
	.sectionflags	@"SHF_NOTE_NV_CUINFO"
        /*0018*/ 	.short	0x0002
        /*001a*/ 	.short	0x0064
        /*001c*/ 	.short	0x0082
	.zero		2


//--------------------- .nv.info                  --------------------------
	.section	.nv.info,"",@"SHT_CUDA_INFO"
	.align	4


	//----- nvinfo : EIATTR_REGCOUNT
	.align		4
        /*0000*/ 	.byte	0x04, 0x2f
        /*0002*/ 	.short	(.L_47 - .L_46)
	.align		4
.L_46:
        /*0004*/ 	.word	index@(_ZN3cub18CUB_300001_SM_10006detail11EmptyKernelIvEEvv)
        /*0008*/ 	.word	0x00000004


	//----- nvinfo : EIATTR_FRAME_SIZE
	.align		4
.L_47:
        /*000c*/ 	.byte	0x04, 0x11
        /*000e*/ 	.short	(.L_49 - .L_48)
	.align		4
.L_48:
        /*0010*/ 	.word	index@(_ZN3cub18CUB_300001_SM_10006detail11EmptyKernelIvEEvv)
        /*0014*/ 	.word	0x00000000


	//----- nvinfo : EIATTR_REGCOUNT
	.align		4
.L_49:
        /*0018*/ 	.byte	0x04, 0x2f
        /*001a*/ 	.short	(.L_51 - .L_50)
	.align		4
.L_50:
        /*001c*/ 	.word	index@(_ZN3cub18CUB_300001_SM_10006detail10merge_sort30DeviceMergeSortBlockSortKernelINS2_10policy_hubIN6thrust24THRUST_300001_SM_1000_NS6detail15normal_iteratorINS6_10device_ptrI5PointEEEEE9Policy600ESC_PNS0_8NullTypeESC_SG_j11device_sortISA_ESA_SF_EEvbT0_T1_T2_T3_T4_PT6_PT7_T5_NS1_7vsmem_tE)
        /*0020*/ 	.word	0x0000002e


	//----- nvinfo : EIATTR_FRAME_SIZE
	.align		4
.L_51:
        /*0024*/ 	.byte	0x04, 0x11
        /*0026*/ 	.short	(.L_53 - .L_52)
	.align		4
.L_52:
        /*0028*/ 	.word	index@(_ZN3cub18CUB_300001_SM_10006detail10merge_sort30DeviceMergeSortBlockSortKernelINS2_10policy_hubIN6thrust24THRUST_300001_SM_1000_NS6detail15normal_iteratorINS6_10device_ptrI5PointEEEEE9Policy600ESC_PNS0_8NullTypeESC_SG_j11device_sortISA_ESA_SF_EEvbT0_T1_T2_T3_T4_PT6_PT7_T5_NS1_7vsmem_tE)
        /*002c*/ 	.word	0x00000000


	//----- nvinfo : EIATTR_REGCOUNT
	.align		4
.L_53:
        /*0030*/ 	.byte	0x04, 0x2f
        /*0032*/ 	.short	(.L_55 - .L_54)
	.align		4
.L_54:
        /*0034*/ 	.word	index@(_ZN3cub18CUB_300001_SM_10006detail10merge_sort30DeviceMergeSortPartitionKernelIN6thrust24THRUST_300001_SM_1000_NS6detail15normal_iteratorINS5_10device_ptrI5PointEEEEj11device_sortIS9_ES9_EEvbT_PT2_T0_SH_PSH_T1_SH_i)
        /*0038*/ 	.word	0x0000001c


	//----- nvinfo : EIATTR_FRAME_SIZE
	.align		4
.L_55:
        /*003c*/ 	.byte	0x04, 0x11
        /*003e*/ 	.short	(.L_57 - .L_56)
	.align		4
.L_56:
        /*0040*/ 	.word	index@(_ZN3cub18CUB_300001_SM_10006detail10merge_sort30DeviceMergeSortPartitionKernelIN6thrust24THRUST_300001_SM_1000_NS6detail15normal_iteratorINS5_10device_ptrI5PointEEEEj11device_sortIS9_ES9_EEvbT_PT2_T0_SH_PSH_T1_SH_i)
        /*0044*/ 	.word	0x00000000


	//----- nvinfo : EIATTR_REGCOUNT
	.align		4
.L_57:
        /*0048*/ 	.byte	0x04, 0x2f
        /*004a*/ 	.short	(.L_59 - .L_58)
	.align		4
.L_58:
        /*004c*/ 	.word	index@(_ZN3cub18CUB_300001_SM_10006detail10merge_sort26DeviceMergeSortMergeKernelINS2_10policy_hubIN6thrust24THRUST_300001_SM_1000_NS6detail15normal_iteratorINS6_10device_ptrI5PointEEEEE9Policy600ESC_PNS0_8NullTypeESC_SG_j11device_sortISA_ESA_SF_EEvbT2_T3_T4_PT6_PT7_T5_PSL_SL_NS1_7vsmem_tE)
        /*0050*/ 	.word	0x00000027


	//----- nvinfo : EIATTR_FRAME_SIZE
	.align		4
.L_59:
        /*0054*/ 	.byte	0x04, 0x11
        /*0056*/ 	.short	(.L_61 - .L_60)
	.align		4
.L_60:
        /*0058*/ 	.word	index@(_ZN3cub18CUB_300001_SM_10006detail10merge_sort26DeviceMergeSortMergeKernelINS2_10policy_hubIN6thrust24THRUST_300001_SM_1000_NS6detail15normal_iteratorINS6_10device_ptrI5PointEEEEE9Policy600ESC_PNS0_8NullTypeESC_SG_j11device_sortISA_ESA_SF_EEvbT2_T3_T4_PT6_PT7_T5_PSL_SL_NS1_7vsmem_tE)
        /*005c*/ 	.word	0x00000000


	//----- nvinfo : EIATTR_REGCOUNT
	.align		4
.L_61:
        /*0060*/ 	.byte	0x04, 0x2f
        /*0062*/ 	.short	(.L_63 - .L_62)
	.align		4
.L_62:
        /*0064*/ 	.word	index@(_ZN3cub18CUB_300001_SM_10006detail10merge_sort30DeviceMergeSortBlockSortKernelINS2_10policy_hubIN6thrust24THRUST_300001_SM_1000_NS6detail15normal_iteratorINS6_10device_ptrI5PointEEEEE9Policy600ESC_PNS0_8NullTypeESC_SG_m11device_sortISA_ESA_SF_EEvbT0_T1_T2_T3_T4_PT6_PT7_T5_NS1_7vsmem_tE)
        /*0068*/ 	.word	0x00000030


	//----- nvinfo : EIATTR_FRAME_SIZE
	.align		4
.L_63:
        /*006c*/ 	.byte	0x04, 0x11
        /*006e*/ 	.short	(.L_65 - .L_64)
	.align		4
.L_64:
        /*0070*/ 	.word	index@(_ZN3cub18CUB_300001_SM_10006detail10merge_sort30DeviceMergeSortBlockSortKernelINS2_10policy_hubIN6thrust24THRUST_300001_SM_1000_NS6detail15normal_iteratorINS6_10device_ptrI5PointEEEEE9Policy600ESC_PNS0_8NullTypeESC_SG_m11device_sortISA_ESA_SF_EEvbT0_T1_T2_T3_T4_PT6_PT7_T5_NS1_7vsmem_tE)
        /*0074*/ 	.word	0x00000000


	//----- nvinfo : EIATTR_REGCOUNT
	.align		4
.L_65:
        /*0078*/ 	.byte	0x04, 0x2f
        /*007a*/ 	.short	(.L_67 - .L_66)
	.align		4
.L_66:
        /*007c*/ 	.word	index@(_ZN3cub18CUB_300001_SM_10006detail10merge_sort30DeviceMergeSortPartitionKernelIN6thrust24THRUST_300001_SM_1000_NS6detail15normal_iteratorINS5_10device_ptrI5PointEEEEm11device_sortIS9_ES9_EEvbT_PT2_T0_SH_PSH_T1_SH_i)
        /*0080*/ 	.word	0x0000001e


	//----- nvinfo : EIATTR_FRAME_SIZE
	.align		4
.L_67:
        /*0084*/ 	.byte	0x04, 0x11
        /*0086*/ 	.short	(.L_69 - .L_68)
	.align		4
.L_68:
        /*0088*/ 	.word	index@(_ZN3cub18CUB_300001_SM_10006detail10merge_sort30DeviceMergeSortPartitionKernelIN6thrust24THRUST_300001_SM_1000_NS6detail15normal_iteratorINS5_10device_ptrI5PointEEEEm11device_sortIS9_ES9_EEvbT_PT2_T0_SH_PSH_T1_SH_i)
        /*008c*/ 	.word	0x00000000


	//----- nvinfo : EIATTR_REGCOUNT
	.align		4
.L_69:
        /*0090*/ 	.byte	0x04, 0x2f
        /*0092*/ 	.short	(.L_71 - .L_70)
	.align		4
.L_70:
        /*0094*/ 	.word	index@(_ZN3cub18CUB_300001_SM_10006detail10merge_sort26DeviceMergeSortMergeKernelINS2_10policy_hubIN6thrust24THRUST_300001_SM_1000_NS6detail15normal_iteratorINS6_10device_ptrI5PointEEEEE9Policy600ESC_PNS0_8NullTypeESC_SG_m11device_sortISA_ESA_SF_EEvbT2_T3_T4_PT6_PT7_T5_PSL_SL_NS1_7vsmem_tE)
        /*0098*/ 	.word	0x00000028


	//----- nvinfo : EIATTR_FRAME_SIZE
	.align		4
.L_71:
        /*009c*/ 	.byte	0x04, 0x11
        /*009e*/ 	.short	(.L_73 - .L_72)
	.align		4
.L_72:
        /*00a0*/ 	.word	index@(_ZN3cub18CUB_300001_SM_10006detail10merge_sort26DeviceMergeSortMergeKernelINS2_10policy_hubIN6thrust24THRUST_300001_SM_1000_NS6detail15normal_iteratorINS6_10device_ptrI5PointEEEEE9Policy600ESC_PNS0_8NullTypeESC_SG_m11device_sortISA_ESA_SF_EEvbT2_T3_T4_PT6_PT7_T5_PSL_SL_NS1_7vsmem_tE)
        /*00a4*/ 	.word	0x00000000


	//----- nvinfo : EIATTR_MIN_STACK_SIZE
	.align		4
.L_73:
        /*00a8*/ 	.byte	0x04, 0x12
        /*00aa*/ 	.short	(.L_75 - .L_74)
	.align		4
.L_74:
        /*00ac*/ 	.word	index@(_ZN3cub18CUB_300001_SM_10006detail10merge_sort26DeviceMergeSortMergeKernelINS2_10policy_hubIN6thrust24THRUST_300001_SM_1000_NS6detail15normal_iteratorINS6_10device_ptrI5PointEEEEE9Policy600ESC_PNS0_8NullTypeESC_SG_m11device_sortISA_ESA_SF_EEvbT2_T3_T4_PT6_PT7_T5_PSL_SL_NS1_7vsmem_tE)
        /*00b0*/ 	.word	0x00000000


	//----- nvinfo : EIATTR_MIN_STACK_SIZE
	.align		4
.L_75:
        /*00b4*/ 	.byte	0x04, 0x12
        /*00b6*/ 	.short	(.L_77 - .L_76)
	.align		4
.L_76:
        /*00b8*/ 	.word	index@(_ZN3cub18CUB_300001_SM_10006detail10merge_sort30DeviceMergeSortPartitionKernelIN6thrust24THRUST_300001_SM_1000_NS6detail15normal_iteratorINS5_10device_ptrI5PointEEEEm11device_sortIS9_ES9_EEvbT_PT2_T0_SH_PSH_T1_SH_i)
        /*00bc*/ 	.word	0x00000000


	//----- nvinfo : EIATTR_MIN_STACK_SIZE
	.align		4
.L_77:
        /*00c0*/ 	.byte	0x04, 0x12
        /*00c2*/ 	.short	(.L_79 - .L_78)
	.align		4
.L_78:
        /*00c4*/ 	.word	index@(_ZN3cub18CUB_300001_SM_10006detail10merge_sort30DeviceMergeSortBlockSortKernelINS2_10policy_hubIN6thrust24THRUST_300001_SM_1000_NS6detail15normal_iteratorINS6_10device_ptrI5PointEEEEE9Policy600ESC_PNS0_8NullTypeESC_SG_m11device_sortISA_ESA_SF_EEvbT0_T1_T2_T3_T4_PT6_PT7_T5_NS1_7vsmem_tE)
        /*00c8*/ 	.word	0x00000000


	//----- nvinfo : EIATTR_MIN_STACK_SIZE
	.align		4
.L_79:
        /*00cc*/ 	.byte	0x04, 0x12
        /*00ce*/ 	.short	(.L_81 - .L_80)
	.align		4
.L_80:
        /*00d0*/ 	.word	index@(_ZN3cub18CUB_300001_SM_10006detail10merge_sort26DeviceMergeSortMergeKernelINS2_10policy_hubIN6thrust24THRUST_300001_SM_1000_NS6detail15normal_iteratorINS6_10device_ptrI5PointEEEEE9Policy600ESC_PNS0_8NullTypeESC_SG_j11device_sortISA_ESA_SF_EEvbT2_T3_T4_PT6_PT7_T5_PSL_SL_NS1_7vsmem_tE)
        /*00d4*/ 	.word	0x00000000


	//----- nvinfo : EIATTR_MIN_STACK_SIZE
	.align		4
.L_81:
        /*00d8*/ 	.byte	0x04, 0x12
        /*00da*/ 	.short	(.L_83 - .L_82)
	.align		4
.L_82:
        /*00dc*/ 	.word	index@(_ZN3cub18CUB_300001_SM_10006detail10merge_sort30DeviceMergeSortPartitionKernelIN6thrust24THRUST_300001_SM_1000_NS6detail15normal_iteratorINS5_10device_ptrI5PointEEEEj11device_sortIS9_ES9_EEvbT_PT2_T0_SH_PSH_T1_SH_i)
        /*00e0*/ 	.word	0x00000000


	//----- nvinfo : EIATTR_MIN_STACK_SIZE
	.align		4
.L_83:
        /*00e4*/ 	.byte	0x04, 0x12
        /*00e6*/ 	.short	(.L_85 - .L_84)
	.align		4
.L_84:
        /*00e8*/ 	.word	index@(_ZN3cub18CUB_300001_SM_10006detail10merge_sort30DeviceMergeSortBlockSortKernelINS2_10policy_hubIN6thrust24THRUST_300001_SM_1000_NS6detail15normal_iteratorINS6_10device_ptrI5PointEEEEE9Policy600ESC_PNS0_8NullTypeESC_SG_j11device_sortISA_ESA_SF_EEvbT0_T1_T2_T3_T4_PT6_PT7_T5_NS1_7vsmem_tE)
        /*00ec*/ 	.word	0x00000000


	//----- nvinfo : EIATTR_MIN_STACK_SIZE
	.align		4
.L_85:
        /*00f0*/ 	.byte	0x04, 0x12
        /*00f2*/ 	.short	(.L_87 - .L_86)
	.align		4
.L_86:
        /*00f4*/ 	.word	index@(_ZN3cub18CUB_300001_SM_10006detail11EmptyKernelIvEEvv)
        /*00f8*/ 	.word	0x00000000
.L_87:


//--------------------- .nv.compat                --------------------------
	.section	.nv.compat,"",@"SHT_CUDA_COMPAT_INFO"
	.align	4
        /*0000*/ 	.byte	0x02, 0x09, 0x00, 0x00, 0x02, 0x02, 0x01, 0x00, 0x02, 0x05, 0x05, 0x00, 0x03, 0x07, 0x01, 0x01
        /*0010*/ 	.byte	0x02, 0x03, 0x00, 0x00, 0x02, 0x06, 0x01, 0x00, 0x04, 0x0b, 0x08, 0x00, 0x01, 0x00, 0x00, 0x00
        /*0020*/ 	.byte	0x00, 0x00, 0x00, 0x00


//--------------------- .nv.info._ZN3cub18CUB_300001_SM_10006detail10merge_sort26DeviceMergeSortMergeKernelINS2_10policy_hubIN6thrust24THRUST_300001_SM_1000_NS6detail15normal_iteratorINS6_10device_ptrI5PointEEEEE9Policy600ESC_PNS0_8NullTypeESC_SG_m11device_sortISA_ESA_SF_EEvbT2_T3_T4_PT6_PT7_T5_PSL_SL_NS1_7vsmem_tE --------------------------
	.section	.nv.info._ZN3cub18CUB_300001_SM_10006detail10merge_sort26DeviceMergeSortMergeKernelINS2_10policy_hubIN6thrust24THRUST_300001_SM_1000_NS6detail15normal_iteratorINS6_10device_ptrI5PointEEEEE9Policy600ESC_PNS0_8NullTypeESC_SG_m11device_sortISA_ESA_SF_EEvbT2_T3_T4_PT6_PT7_T5_PSL_SL_NS1_7vsmem_tE,"",@"SHT_CUDA_INFO"
	.sectionflags	@""
	.align	4


	//----- nvinfo : EIATTR_CUDA_API_VERSION
	.align		4
        /*0000*/ 	.byte	0x04, 0x37
        /*0002*/ 	.short	(.L_89 - .L_88)
.L_88:
        /*0004*/ 	.word	0x00000082


	//----- nvinfo : EIATTR_KPARAM_INFO
	.align		4
.L_89:
        /*0008*/ 	.byte	0x04, 0x17
        /*000a*/ 	.short	(.L_91 - .L_90)
.L_90:
        /*000c*/ 	.word	0x00000000
        /*0010*/ 	.short	0x0009
        /*0012*/ 	.short	0x0048
        /*0014*/ 	.byte	0x00, 0xf0, 0x21, 0x00


	//----- nvinfo : EIATTR_KPARAM_INFO
	.align		4
.L_91:
        /*0018*/ 	.byte	0x04, 0x17
        /*001a*/ 	.short	(.L_93 - .L_92)
.L_92:
        /*001c*/ 	.word	0x00000000
        /*0020*/ 	.short	0x0008
        /*0022*/ 	.short	0x0040
        /*0024*/ 	.byte	0x00, 0xf0, 0x21, 0x00


	//----- nvinfo : EIATTR_KPARAM_INFO
	.align		4
.L_93:
        /*0028*/ 	.byte	0x04, 0x17
        /*002a*/ 	.short	(.L_95 - .L_94)
.L_94:
        /*002c*/ 	.word	0x00000000
        /*0030*/ 	.short	0x0007
        /*0032*/ 	.short	0x0038
        /*0034*/ 	.byte	0x00, 0xf5, 0x21, 0x00


	//----- nvinfo : EIATTR_KPARAM_INFO
	.align		4
.L_95:
        /*0038*/ 	.byte	0x04, 0x17
        /*003a*/ 	.short	(.L_97 - .L_96)
.L_96:
        /*003c*/ 	.word	0x00000000
        /*0040*/ 	.short	0x0006
        /*0042*/ 	.short	0x0030
        /*0044*/ 	.byte	0x00, 0xf0, 0x05, 0x00


	//----- nvinfo : EIATTR_KPARAM_INFO
	.align		4
.L_97:
        /*0048*/ 	.byte	0x04, 0x17
        /*004a*/ 	.short	(.L_99 - .L_98)
.L_98:
        /*004c*/ 	.word	0x00000000
        /*0050*/ 	.short	0x0005
        /*0052*/ 	.short	0x0028
        /*0054*/ 	.byte	0x00, 0xf5, 0x21, 0x00


	//----- nvinfo : EIATTR_KPARAM_INFO
	.align		4
.L_99:
        /*0058*/ 	.byte	0x04, 0x17
        /*005a*/ 	.short	(.L_101 - .L_100)
.L_100:
        /*005c*/ 	.word	0x00000000
        /*0060*/ 	.short	0x0004
        /*0062*/ 	.short	0x0020
        /*0064*/ 	.byte	0x00, 0xf5, 0x21, 0x00


	//----- nvinfo : EIATTR_KPARAM_INFO
	.align		4
.L_101:
        /*0068*/ 	.byte	0x04, 0x17
        /*006a*/ 	.short	(.L_103 - .L_102)
.L_102:
        /*006c*/ 	.word	0x00000000
        /*0070*/ 	.short	0x0003
        /*0072*/ 	.short	0x0018
        /*0074*/ 	.byte	0x00, 0xf0, 0x21, 0x00


	//----- nvinfo : EIATTR_KPARAM_INFO
	.align		4
.L_103:
        /*0078*/ 	.byte	0x04, 0x17
        /*007a*/ 	.short	(.L_105 - .L_104)
.L_104:
        /*007c*/ 	.word	0x00000000
        /*0080*/ 	.short	0x0002
        /*0082*/ 	.short	0x0010
        /*0084*/ 	.byte	0x00, 0xf5, 0x21, 0x00


	//----- nvinfo : EIATTR_KPARAM_INFO
	.align		4
.L_105:
        /*0088*/ 	.byte	0x04, 0x17
        /*008a*/ 	.short	(.L_107 - .L_106)
.L_106:
        /*008c*/ 	.word	0x00000000
        /*0090*/ 	.short	0x0001
        /*0092*/ 	.short	0x0008
        /*0094*/ 	.byte	0x00, 0xf0, 0x21, 0x00


	//----- nvinfo : EIATTR_KPARAM_INFO
	.align		4
.L_107:
        /*0098*/ 	.byte	0x04, 0x17
        /*009a*/ 	.short	(.L_109 - .L_108)
.L_108:
        /*009c*/ 	.word	0x00000000
        /*00a0*/ 	.short	0x0000
        /*00a2*/ 	.short	0x0000
        /*00a4*/ 	.byte	0x00, 0xf0, 0x05, 0x00


	//----- nvinfo : EIATTR_SPARSE_MMA_MASK
	.align		4
.L_109:
        /*00a8*/ 	.byte	0x03, 0x50
        /*00aa*/ 	.short	0x0000


	//----- nvinfo : EIATTR_MAXREG_COUNT
	.align		4
        /*00ac*/ 	.byte	0x03, 0x1b
        /*00ae*/ 	.short	0x00ff


	//----- nvinfo : EIATTR_NUM_BARRIERS
	.align		4
        /*00b0*/ 	.byte	0x02, 0x4c
        /*00b2*/ 	.byte	0x01
	.zero		1


	//----- nvinfo : EIATTR_MERCURY_ISA_VERSION
	.align		4
        /*00b4*/ 	.byte	0x03, 0x5f
        /*00b6*/ 	.short	0x0101


	//----- nvinfo : EIATTR_COOP_GROUP_MASK_REGIDS
	.align		4
        /*00b8*/ 	.byte	0x04, 0x29
        /*00ba*/ 	.short	(.L_111 - .L_110)


	//   ....[0]....
.L_110:
        /*00bc*/ 	.word	0xffffffff


	//   ....[1]....
        /*00c0*/ 	.word	0xffffffff


	//   ....[2]....
        /*00c4*/ 	.word	0xffffffff


	//   ....[3]....
        /*00c8*/ 	.word	0xffffffff


	//----- nvinfo : EIATTR_COOP_GROUP_INSTR_OFFSETS
	.align		4
.L_111:
        /*00cc*/ 	.byte	0x04, 0x28
        /*00ce*/ 	.short	(.L_113 - .L_112)


	//   ....[0]....
.L_112:
        /*00d0*/ 	.word	0x000014a0


	//   ....[1]....
        /*00d4*/ 	.word	0x00001670


	//   ....[2]....
        /*00d8*/ 	.word	0x00002d60


	//   ....[3]....
        /*00dc*/ 	.word	0x00002ff0


	//----- nvinfo : EIATTR_VRC_CTA_INIT_COUNT
	.align		4
.L_113:
        /*00e0*/ 	.byte	0x02, 0x4a
	.zero		1
	.zero		1


	//----- nvinfo : EIATTR_EXIT_INSTR_OFFSETS
	.align		4
        /*00e4*/ 	.byte	0x04, 0x1c
        /*00e6*/ 	.short	(.L_115 - .L_114)


	//   ....[0]....
.L_114:
        /*00e8*/ 	.word	0x00001570


	//   ....[1]....
        /*00ec*/ 	.word	0x00001760


	//   ....[2]....
        /*00f0*/ 	.word	0x00002ee0


	//   ....[3]....
        /*00f4*/ 	.word	0x00002f10


	//   ....[4]....
        /*00f8*/ 	.word	0x000031a0


	//   ....[5]....
        /*00fc*/ 	.word	0x000031d0


	//----- nvinfo : EIATTR_MAX_THREADS
	.align		4
.L_115:
        /*0100*/ 	.byte	0x04, 0x05
        /*0102*/ 	.short	(.L_117 - .L_116)
.L_116:
        /*0104*/ 	.word	0x00000100
        /*0108*/ 	.word	0x00000001
        /*010c*/ 	.word	0x00000001


	//----- nvinfo : EIATTR_CRS_STACK_SIZE
	.align		4
.L_117:
        /*0110*/ 	.byte	0x04, 0x1e
        /*0112*/ 	.short	(.L_119 - .L_118)
.L_118:
        /*0114*/ 	.word	0x00000000


	//----- nvinfo : EIATTR_CBANK_PARAM_SIZE
	.align		4
.L_119:
        /*0118*/ 	.byte	0x03, 0x19
        /*011a*/ 	.short	0x0050


	//----- nvinfo : EIATTR_PARAM_CBANK
	.align		4
        /*011c*/ 	.byte	0x04, 0x0a
        /*011e*/ 	.short	(.L_121 - .L_120)
	.align		4
.L_120:
        /*0120*/ 	.word	index@(.nv.constant0._ZN3cub18CUB_300001_SM_10006detail10merge_sort26DeviceMergeSortMergeKernelINS2_10policy_hubIN6thrust24THRUST_300001_SM_1000_NS6detail15normal_iteratorINS6_10device_ptrI5PointEEEEE9Policy600ESC_PNS0_8NullTypeESC_SG_m11device_sortISA_ESA_SF_EEvbT2_T3_T4_PT6_PT7_T5_PSL_SL_NS1_7vsmem_tE)
        /*0124*/ 	.short	0x0380
        /*0126*/ 	.short	0x0050


	//----- nvinfo : EIATTR_SW_WAR
	.align		4
.L_121:
        /*0128*/ 	.byte	0x04, 0x36
        /*012a*/ 	.short	(.L_123 - .L_122)
.L_122:
        /*012c*/ 	.word	0x00000008
.L_123:


//--------------------- .nv.info._ZN3cub18CUB_300001_SM_10006detail10merge_sort30DeviceMergeSortPartitionKernelIN6thrust24THRUST_300001_SM_1000_NS6detail15normal_iteratorINS5_10device_ptrI5PointEEEEm11device_sortIS9_ES9_EEvbT_PT2_T0_SH_PSH_T1_SH_i --------------------------
	.section	.nv.info._ZN3cub18CUB_300001_SM_10006detail10merge_sort30DeviceMergeSortPartitionKernelIN6thrust24THRUST_300001_SM_1000_NS6detail15normal_iteratorINS5_10device_ptrI5PointEEEEm11device_sortIS9_ES9_EEvbT_PT2_T0_SH_PSH_T1_SH_i,"",@"SHT_CUDA_INFO"
	.sectionflags	@""
	.align	4


	//----- nvinfo : EIATTR_CUDA_API_VERSION
	.align		4
        /*0000*/ 	.byte	0x04, 0x37
        /*0002*/ 	.short	(.L_125 - .L_124)
.L_124:
        /*0004*/ 	.word	0x00000082


	//----- nvinfo : EIATTR_KPARAM_INFO
	.align		4
.L_125:
        /*0008*/ 	.byte	0x04, 0x17
        /*000a*/ 	.short	(.L_127 - .L_126)
.L_126:
        /*000c*/ 	.word	0x00000000
        /*0010*/ 	.short	0x0008
        /*0012*/ 	.short	0x0040
        /*0014*/ 	.byte	0x00, 0xf0, 0x11, 0x00


	//----- nvinfo : EIATTR_KPARAM_INFO
	.align		4
.L_127:
        /*0018*/ 	.byte	0x04, 0x17
        /*001a*/ 	.short	(.L_129 - .L_128)
.L_128:
        /*001c*/ 	.word	0x00000000
        /*0020*/ 	.short	0x0007
        /*0022*/ 	.short	0x0038
        /*0024*/ 	.byte	0x00, 0xf0, 0x21, 0x00


	//----- nvinfo : EIATTR_KPARAM_INFO
	.align		4
.L_129:
        /*0028*/ 	.byte	0x04, 0x17
        /*002a*/ 	.short	(.L_131 - .L_130)
.L_130:
        /*002c*/ 	.word	0x00000000
        /*0030*/ 	.short	0x0006
        /*0032*/ 	.short	0x0030
        /*0034*/ 	.byte	0x00, 0xf0, 0x05, 0x00


	//----- nvinfo : EIATTR_KPARAM_INFO
	.align		4
.L_131:
        /*0038*/ 	.byte	0x04, 0x17
        /*003a*/ 	.short	(.L_133 - .L_132)
.L_132:
        /*003c*/ 	.word	0x00000000
        /*0040*/ 	.short	0x0005
        /*0042*/ 	.short	0x0028
        /*0044*/ 	.byte	0x00, 0xf5, 0x21, 0x00


	//----- nvinfo : EIATTR_KPARAM_INFO
	.align		4
.L_133:
        /*0048*/ 	.byte	0x04, 0x17
        /*004a*/ 	.short	(.L_135 - .L_134)
.L_134:
        /*004c*/ 	.word	0x00000000
        /*0050*/ 	.short	0x0004
        /*0052*/ 	.short	0x0020
        /*0054*/ 	.byte	0x00, 0xf0, 0x21, 0x00


	//----- nvinfo : EIATTR_KPARAM_INFO
	.align		4
.L_135:
        /*0058*/ 	.byte	0x04, 0x17
        /*005a*/ 	.short	(.L_137 - .L_136)
.L_136:
        /*005c*/ 	.word	0x00000000
        /*0060*/ 	.short	0x0003
        /*0062*/ 	.short	0x0018
        /*0064*/ 	.byte	0x00, 0xf0, 0x21, 0x00


	//----- nvinfo : EIATTR_KPARAM_INFO
	.align		4
.L_137:
        /*0068*/ 	.byte	0x04, 0x17
        /*006a*/ 	.short	(.L_139 - .L_138)
.L_138:
        /*006c*/ 	.word	0x00000000
        /*0070*/ 	.short	0x0002
        /*0072*/ 	.short	0x0010
        /*0074*/ 	.byte	0x00, 0xf5, 0x21, 0x00


	//----- nvinfo : EIATTR_KPARAM_INFO
	.align		4
.L_139:
        /*0078*/ 	.byte	0x04, 0x17
        /*007a*/ 	.short	(.L_141 - .L_140)
.L_140:
        /*007c*/ 	.word	0x00000000
        /*0080*/ 	.short	0x0001
        /*0082*/ 	.short	0x0008
        /*0084*/ 	.byte	0x00, 0xf0, 0x21, 0x00


	//----- nvinfo : EIATTR_KPARAM_INFO
	.align		4
.L_141:
        /*0088*/ 	.byte	0x04, 0x17
        /*008a*/ 	.short	(.L_143 - .L_142)
.L_142:
        /*008c*/ 	.word	0x00000000
        /*0090*/ 	.short	0x0000
        /*0092*/ 	.short	0x0000
        /*0094*/ 	.byte	0x00, 0xf0, 0x05, 0x00


	//----- nvinfo : EIATTR_SPARSE_MMA_MASK
	.align		4
.L_143:
        /*0098*/ 	.byte	0x03, 0x50
        /*009a*/ 	.short	0x0000


	//----- nvinfo : EIATTR_MAXREG_COUNT
	.align		4
        /*009c*/ 	.byte	0x03, 0x1b
        /*009e*/ 	.short	0x00ff


	//----- nvinfo : EIATTR_MERCURY_ISA_VERSION
	.align		4
        /*00a0*/ 	.byte	0x03, 0x5f
        /*00a2*/ 	.short	0x0101


	//----- nvinfo : EIATTR_VRC_CTA_INIT_COUNT
	.align		4
        /*00a4*/ 	.byte	0x02, 0x4a
	.zero		1
	.zero		1


	//----- nvinfo : EIATTR_EXIT_INSTR_OFFSETS
	.align		4
        /*00a8*/ 	.byte	0x04, 0x1c
        /*00aa*/ 	.short	(.L_145 - .L_144)


	//   ....[0]....
.L_144:
        /*00ac*/ 	.word	0x00000080


	//   ....[1]....
        /*00b0*/ 	.word	0x000003d0


	//   ....[2]....
        /*00b4*/ 	.word	0x00000d30


	//----- nvinfo : EIATTR_CRS_STACK_SIZE
	.align		4
.L_145:
        /*00b8*/ 	.byte	0x04, 0x1e
        /*00ba*/ 	.short	(.L_147 - .L_146)
.L_146:
        /*00bc*/ 	.word	0x00000000


	//----- nvinfo : EIATTR_CBANK_PARAM_SIZE
	.align		4
.L_147:
        /*00c0*/ 	.byte	0x03, 0x19
        /*00c2*/ 	.short	0x0044


	//----- nvinfo : EIATTR_PARAM_CBANK
	.align		4
        /*00c4*/ 	.byte	0x04, 0x0a
        /*00c6*/ 	.short	(.L_149 - .L_148)
	.align		4
.L_148:
        /*00c8*/ 	.word	index@(.nv.constant0._ZN3cub18CUB_300001_SM_10006detail10merge_sort30DeviceMergeSortPartitionKernelIN6thrust24THRUST_300001_SM_1000_NS6detail15normal_iteratorINS5_10device_ptrI5PointEEEEm11device_sortIS9_ES9_EEvbT_PT2_T0_SH_PSH_T1_SH_i)
        /*00cc*/ 	.short	0x0380
        /*00ce*/ 	.short	0x0044


	//----- nvinfo : EIATTR_SW_WAR
	.align		4
.L_149:
        /*00d0*/ 	.byte	0x04, 0x36
        /*00d2*/ 	.short	(.L_151 - .L_150)
.L_150:
        /*00d4*/ 	.word	0x00000008
.L_151:


//--------------------- .nv.info._ZN3cub18CUB_300001_SM_10006detail10merge_sort30DeviceMergeSortBlockSortKernelINS2_10policy_hubIN6thrust24THRUST_300001_SM_1000_NS6detail15normal_iteratorINS6_10device_ptrI5PointEEEEE9Policy600ESC_PNS0_8NullTypeESC_SG_m11device_sortISA_ESA_SF_EEvbT0_T1_T2_T3_T4_PT6_PT7_T5_NS1_7vsmem_tE --------------------------
	.section	.nv.info._ZN3cub18CUB_300001_SM_10006detail10merge_sort30DeviceMergeSortBlockSortKernelINS2_10policy_hubIN6thrust24THRUST_300001_SM_1000_NS6detail15normal_iteratorINS6_10device_ptrI5PointEEEEE9Policy600ESC_PNS0_8NullTypeESC_SG_m11device_sortISA_ESA_SF_EEvbT0_T1_T2_T3_T4_PT6_PT7_T5_NS1_7vsmem_tE,"",@"SHT_CUDA_INFO"
	.sectionflags	@""
	.align	4


	//----- nvinfo : EIATTR_CUDA_API_VERSION
	.align		4
        /*0000*/ 	.byte	0x04, 0x37
        /*0002*/ 	.short	(.L_153 - .L_152)
.L_152:
        /*0004*/ 	.word	0x00000082


	//----- nvinfo : EIATTR_KPARAM_INFO
	.align		4
.L_153:
        /*0008*/ 	.byte	0x04, 0x17
        /*000a*/ 	.short	(.L_155 - .L_154)
.L_154:
        /*000c*/ 	.word	0x00000000
        /*0010*/ 	.short	0x0009
        /*0012*/ 	.short	0x0048
        /*0014*/ 	.byte	0x00, 0xf0, 0x21, 0x00


	//----- nvinfo : EIATTR_KPARAM_INFO
	.align		4
.L_155:
        /*0018*/ 	.byte	0x04, 0x17
        /*001a*/ 	.short	(.L_157 - .L_156)
.L_156:
        /*001c*/ 	.word	0x00000000
        /*0020*/ 	.short	0x0008
        /*0022*/ 	.short	0x0040
        /*0024*/ 	.byte	0x00, 0xf0, 0x05, 0x00


	//----- nvinfo : EIATTR_KPARAM_INFO
	.align		4
.L_157:
        /*0028*/ 	.byte	0x04, 0x17
        /*002a*/ 	.short	(.L_159 - .L_158)
.L_158:
        /*002c*/ 	.word	0x00000000
        /*0030*/ 	.short	0x0007
        /*0032*/ 	.short	0x0038
        /*0034*/ 	.byte	0x00, 0xf5, 0x21, 0x00


	//----- nvinfo : EIATTR_KPARAM_INFO
	.align		4
.L_159:
        /*0038*/ 	.byte	0x04, 0x17
        /*003a*/ 	.short	(.L_161 - .L_160)
.L_160:
        /*003c*/ 	.word	0x00000000
        /*0040*/ 	.short	0x0006
        /*0042*/ 	.short	0x0030
        /*0044*/ 	.byte	0x00, 0xf5, 0x21, 0x00


	//----- nvinfo : EIATTR_KPARAM_INFO
	.align		4
.L_161:
        /*0048*/ 	.byte	0x04, 0x17
        /*004a*/ 	.short	(.L_163 - .L_162)
.L_162:
        /*004c*/ 	.word	0x00000000
        /*0050*/ 	.short	0x0005
        /*0052*/ 	.short	0x0028
        /*0054*/ 	.byte	0x00, 0xf0, 0x21, 0x00


	//----- nvinfo : EIATTR_KPARAM_INFO
	.align		4
.L_163:
        /*0058*/ 	.byte	0x04, 0x17
        /*005a*/ 	.short	(.L_165 - .L_164)
.L_164:
        /*005c*/ 	.word	0x00000000
        /*0060*/ 	.short	0x0004
        /*0062*/ 	.short	0x0020
        /*0064*/ 	.byte	0x00, 0xf5, 0x21, 0x00


	//----- nvinfo : EIATTR_KPARAM_INFO
	.align		4
.L_165:
        /*0068*/ 	.byte	0x04, 0x17
        /*006a*/ 	.short	(.L_167 - .L_166)
.L_166:
        /*006c*/ 	.word	0x00000000
        /*0070*/ 	.short	0x0003
        /*0072*/ 	.short	0x0018
        /*0074*/ 	.byte	0x00, 0xf0, 0x21, 0x00


	//----- nvinfo : EIATTR_KPARAM_INFO
	.align		4
.L_167:
        /*0078*/ 	.byte	0x04, 0x17
        /*007a*/ 	.short	(.L_169 - .L_168)
.L_168:
        /*007c*/ 	.word	0x00000000
        /*0080*/ 	.short	0x0002
        /*0082*/ 	.short	0x0010
        /*0084*/ 	.byte	0x00, 0xf5, 0x21, 0x00


	//----- nvinfo : EIATTR_KPARAM_INFO
	.align		4
.L_169:
        /*0088*/ 	.byte	0x04, 0x17
        /*008a*/ 	.short	(.L_171 - .L_170)
.L_170:
        /*008c*/ 	.word	0x00000000
        /*0090*/ 	.short	0x0001
        /*0092*/ 	.short	0x0008
        /*0094*/ 	.byte	0x00, 0xf0, 0x21, 0x00


	//----- nvinfo : EIATTR_KPARAM_INFO
	.align		4
.L_171:
        /*0098*/ 	.byte	0x04, 0x17
        /*009a*/ 	.short	(.L_173 - .L_172)
.L_172:
        /*009c*/ 	.word	0x00000000
        /*00a0*/ 	.short	0x0000
        /*00a2*/ 	.short	0x0000
        /*00a4*/ 	.byte	0x00, 0xf0, 0x05, 0x00


	//----- nvinfo : EIATTR_SPARSE_MMA_MASK
	.align		4
.L_173:
        /*00a8*/ 	.byte	0x03, 0x50
        /*00aa*/ 	.short	0x0000


	//----- nvinfo : EIATTR_MAXREG_COUNT
	.align		4
        /*00ac*/ 	.byte	0x03, 0x1b
        /*00ae*/ 	.short	0x00ff


	//----- nvinfo : EIATTR_NUM_BARRIERS
	.align		4
        /*00b0*/ 	.byte	0x02, 0x4c
        /*00b2*/ 	.byte	0x01
	.zero		1


	//----- nvinfo : EIATTR_MERCURY_ISA_VERSION
	.align		4
        /*00b4*/ 	.byte	0x03, 0x5f
        /*00b6*/ 	.short	0x0101


	//----- nvinfo : EIATTR_COOP_GROUP_MASK_REGIDS
	.align		4
        /*00b8*/ 	.byte	0x04, 0x29
        /*00ba*/ 	.short	(.L_175 - .L_174)


	//   ....[0]....
.L_174:
        /*00bc*/ 	.word	0xffffffff


	//   ....[1]....
        /*00c0*/ 	.word	0xffffffff


	//   ....[2]....
        /*00c4*/ 	.word	0xffffffff


	//   ....[3]....
        /*00c8*/ 	.word	0xffffffff


	//   ....[4]....
        /*00cc*/ 	.word	0xffffffff


	//   ....[5]....
        /*00d0*/ 	.word	0xffffffff


	//----- nvinfo : EIATTR_COOP_GROUP_INSTR_OFFSETS
	.align		4
.L_175:
        /*00d4*/ 	.byte	0x04, 0x28
        /*00d6*/ 	.short	(.L_177 - .L_176)


	//   ....[0]....
.L_176:
        /*00d8*/ 	.word	0x000002a0


	//   ....[1]....
        /*00dc*/ 	.word	0x00001780


	//   ....[2]....
        /*00e0*/ 	.word	0x00001920


	//   ....[3]....
        /*00e4*/ 	.word	0x00001d70


	//   ....[4]....
        /*00e8*/ 	.word	0x00003700


	//   ....[5]....
        /*00ec*/ 	.word	0x000038f0


	//----- nvinfo : EIATTR_VRC_CTA_INIT_COUNT
	.align		4
.L_177:
        /*00f0*/ 	.byte	0x02, 0x4a
	.zero		1
	.zero		1


	//----- nvinfo : EIATTR_EXIT_INSTR_OFFSETS
	.align		4
        /*00f4*/ 	.byte	0x04, 0x1c
        /*00f6*/ 	.short	(.L_179 - .L_178)


	//   ....[0]....
.L_178:
        /*00f8*/ 	.word	0x000018c0


	//   ....[1]....
        /*00fc*/ 	.word	0x00001a10


	//   ....[2]....
        /*0100*/ 	.word	0x00003850


	//   ....[3]....
        /*0104*/ 	.word	0x00003880


	//   ....[4]....
        /*0108*/ 	.word	0x00003a50


	//   ....[5]....
        /*010c*/ 	.word	0x00003a80


	//----- nvinfo : EIATTR_MAX_THREADS
	.align		4
.L_179:
        /*0110*/ 	.byte	0x04, 0x05
        /*0112*/ 	.short	(.L_181 - .L_180)
.L_180:
        /*0114*/ 	.word	0x00000100
        /*0118*/ 	.word	0x00000001
        /*011c*/ 	.word	0x00000001


	//----- nvinfo : EIATTR_CRS_STACK_SIZE
	.align		4
.L_181:
        /*0120*/ 	.byte	0x04, 0x1e
        /*0122*/ 	.short	(.L_183 - .L_182)
.L_182:
        /*0124*/ 	.word	0x00000000


	//----- nvinfo : EIATTR_CBANK_PARAM_SIZE
	.align		4
.L_183:
        /*0128*/ 	.byte	0x03, 0x19
        /*012a*/ 	.short	0x0050


	//----- nvinfo : EIATTR_PARAM_CBANK
	.align		4
        /*012c*/ 	.byte	0x04, 0x0a
        /*012e*/ 	.short	(.L_185 - .L_184)
	.align		4
.L_184:
        /*0130*/ 	.word	index@(.nv.constant0._ZN3cub18CUB_300001_SM_10006detail10merge_sort30DeviceMergeSortBlockSortKernelINS2_10policy_hubIN6thrust24THRUST_300001_SM_1000_NS6detail15normal_iteratorINS6_10device_ptrI5PointEEEEE9Policy600ESC_PNS0_8NullTypeESC_SG_m11device_sortISA_ESA_SF_EEvbT0_T1_T2_T3_T4_PT6_PT7_T5_NS1_7vsmem_tE)
        /*0134*/ 	.short	0x0380
        /*0136*/ 	.short	0x0050


	//----- nvinfo : EIATTR_SW_WAR
	.align		4
.L_185:
        /*0138*/ 	.byte	0x04, 0x36
        /*013a*/ 	.short	(.L_187 - .L_186)
.L_186:
        /*013c*/ 	.word	0x00000008
.L_187:


//--------------------- .nv.info._ZN3cub18CUB_300001_SM_10006detail10merge_sort26DeviceMergeSortMergeKernelINS2_10policy_hubIN6thrust24THRUST_300001_SM_1000_NS6detail15normal_iteratorINS6_10device_ptrI5PointEEEEE9Policy600ESC_PNS0_8NullTypeESC_SG_j11device_sortISA_ESA_SF_EEvbT2_T3_T4_PT6_PT7_T5_PSL_SL_NS1_7vsmem_tE --------------------------
	.section	.nv.info._ZN3cub18CUB_300001_SM_10006detail10merge_sort26DeviceMergeSortMergeKernelINS2_10policy_hubIN6thrust24THRUST_300001_SM_1000_NS6detail15normal_iteratorINS6_10device_ptrI5PointEEEEE9Policy600ESC_PNS0_8NullTypeESC_SG_j11device_sortISA_ESA_SF_EEvbT2_T3_T4_PT6_PT7_T5_PSL_SL_NS1_7vsmem_tE,"",@"SHT_CUDA_INFO"
	.sectionflags	@""
	.align	4


	//----- nvinfo : EIATTR_CUDA_API_VERSION
	.align		4
        /*0000*/ 	.byte	0x04, 0x37
        /*0002*/ 	.short	(.L_189 - .L_188)
.L_188:
        /*0004*/ 	.word	0x00000082


	//----- nvinfo : EIATTR_KPARAM_INFO
	.align		4
.L_189:
        /*0008*/ 	.byte	0x04, 0x17
        /*000a*/ 	.short	(.L_191 - .L_190)
.L_190:
        /*000c*/ 	.word	0x00000000
        /*0010*/ 	.short	0x0009
        /*0012*/ 	.short	0x0048
        /*0014*/ 	.byte	0x00, 0xf0, 0x21, 0x00


	//----- nvinfo : EIATTR_KPARAM_INFO
	.align		4
.L_191:
        /*0018*/ 	.byte	0x04, 0x17
        /*001a*/ 	.short	(.L_193 - .L_192)
.L_192:
        /*001c*/ 	.word	0x00000000
        /*0020*/ 	.short	0x0008
        /*0022*/ 	.short	0x0040
        /*0024*/ 	.byte	0x00, 0xf0, 0x11, 0x00


	//----- nvinfo : EIATTR_KPARAM_INFO
	.align		4
.L_193:
        /*0028*/ 	.byte	0x04, 0x17
        /*002a*/ 	.short	(.L_195 - .L_194)
.L_194:
        /*002c*/ 	.word	0x00000000
        /*0030*/ 	.short	0x0007
        /*0032*/ 	.short	0x0038
        /*0034*/ 	.byte	0x00, 0xf5, 0x21, 0x00


	//----- nvinfo : EIATTR_KPARAM_INFO
	.align		4
.L_195:
        /*0038*/ 	.byte	0x04, 0x17
        /*003a*/ 	.short	(.L_197 - .L_196)
.L_196:
        /*003c*/ 	.word	0x00000000
        /*0040*/ 	.short	0x0006
        /*0042*/ 	.short	0x0030
        /*0044*/ 	.byte	0x00, 0xf0, 0x05, 0x00


	//----- nvinfo : EIATTR_KPARAM_INFO
	.align		4
.L_197:
        /*0048*/ 	.byte	0x04, 0x17
        /*004a*/ 	.short	(.L_199 - .L_198)
.L_198:
        /*004c*/ 	.word	0x00000000
        /*0050*/ 	.short	0x0005
        /*0052*/ 	.short	0x0028
        /*0054*/ 	.byte	0x00, 0xf5, 0x21, 0x00


	//----- nvinfo : EIATTR_KPARAM_INFO
	.align		4
.L_199:
        /*0058*/ 	.byte	0x04, 0x17
        /*005a*/ 	.short	(.L_201 - .L_200)
.L_200:
        /*005c*/ 	.word	0x00000000
        /*0060*/ 	.short	0x0004
        /*0062*/ 	.short	0x0020
        /*0064*/ 	.byte	0x00, 0xf5, 0x21, 0x00


	//----- nvinfo : EIATTR_KPARAM_INFO
	.align		4
.L_201:
        /*0068*/ 	.byte	0x04, 0x17
        /*006a*/ 	.short	(.L_203 - .L_202)
.L_202:
        /*006c*/ 	.word	0x00000000
        /*0070*/ 	.short	0x0003
        /*0072*/ 	.short	0x0018
        /*0074*/ 	.byte	0x00, 0xf0, 0x11, 0x00


	//----- nvinfo : EIATTR_KPARAM_INFO
	.align		4
.L_203:
        /*0078*/ 	.byte	0x04, 0x17
        /*007a*/ 	.short	(.L_205 - .L_204)
.L_204:
        /*007c*/ 	.word	0x00000000
        /*0080*/ 	.short	0x0002
        /*0082*/ 	.short	0x0010
        /*0084*/ 	.byte	0x00, 0xf5, 0x21, 0x00


	//----- nvinfo : EIATTR_KPARAM_INFO
	.align		4
.L_205:
        /*0088*/ 	.byte	0x04, 0x17
        /*008a*/ 	.short	(.L_207 - .L_206)
.L_206:
        /*008c*/ 	.word	0x00000000
        /*0090*/ 	.short	0x0001
        /*0092*/ 	.short	0x0008
        /*0094*/ 	.byte	0x00, 0xf0, 0x21, 0x00


	//----- nvinfo : EIATTR_KPARAM_INFO
	.align		4
.L_207:
        /*0098*/ 	.byte	0x04, 0x17
        /*009a*/ 	.short	(.L_209 - .L_208)
.L_208:
        /*009c*/ 	.word	0x00000000
        /*00a0*/ 	.short	0x0000
        /*00a2*/ 	.short	0x0000
        /*00a4*/ 	.byte	0x00, 0xf0, 0x05, 0x00


	//----- nvinfo : EIATTR_SPARSE_MMA_MASK
	.align		4
.L_209:
        /*00a8*/ 	.byte	0x03, 0x50
        /*00aa*/ 	.short	0x0000


	//----- nvinfo : EIATTR_MAXREG_COUNT
	.align		4
        /*00ac*/ 	.byte	0x03, 0x1b
        /*00ae*/ 	.short	0x00ff


	//----- nvinfo : EIATTR_NUM_BARRIERS
	.align		4
        /*00b0*/ 	.byte	0x02, 0x4c
        /*00b2*/ 	.byte	0x01
	.zero		1


	//----- nvinfo : EIATTR_MERCURY_ISA_VERSION
	.align		4
        /*00b4*/ 	.byte	0x03, 0x5f
        /*00b6*/ 	.short	0x0101


	//----- nvinfo : EIATTR_COOP_GROUP_MASK_REGIDS
	.align		4
        /*00b8*/ 	.byte	0x04, 0x29
        /*00ba*/ 	.short	(.L_211 - .L_210)


	//   ....[0]....
.L_210:
        /*00bc*/ 	.word	0xffffffff


	//   ....[1]....
        /*00c0*/ 	.word	0xffffffff


	//   ....[2]....
        /*00c4*/ 	.word	0xffffffff


	//   ....[3]....
        /*00c8*/ 	.word	0xffffffff


	//----- nvinfo : EIATTR_COOP_GROUP_INSTR_OFFSETS
	.align		4
.L_211:
        /*00cc*/ 	.byte	0x04, 0x28
        /*00ce*/ 	.short	(.L_213 - .L_212)


	//   ....[0]....
.L_212:
        /*00d0*/ 	.word	0x00001330


	//   ....[1]....
        /*00d4*/ 	.word	0x000014e0


	//   ....[2]....
        /*00d8*/ 	.word	0x00002a30


	//   ....[3]....
        /*00dc*/ 	.word	0x00002cd0


	//----- nvinfo : EIATTR_VRC_CTA_INIT_COUNT
	.align		4
.L_213:
        /*00e0*/ 	.byte	0x02, 0x4a
	.zero		1
	.zero		1


	//----- nvinfo : EIATTR_EXIT_INSTR_OFFSETS
	.align		4
        /*00e4*/ 	.byte	0x04, 0x1c
        /*00e6*/ 	.short	(.L_215 - .L_214)


	//   ....[0]....
.L_214:
        /*00e8*/ 	.word	0x00001400


	//   ....[1]....
        /*00ec*/ 	.word	0x000015e0


	//   ....[2]....
        /*00f0*/ 	.word	0x00002be0


	//   ....[3]....
        /*00f4*/ 	.word	0x00002c10


	//   ....[4]....
        /*00f8*/ 	.word	0x00002e90


	//   ....[5]....
        /*00fc*/ 	.word	0x00002ec0


	//----- nvinfo : EIATTR_MAX_THREADS
	.align		4
.L_215:
        /*0100*/ 	.byte	0x04, 0x05
        /*0102*/ 	.short	(.L_217 - .L_216)
.L_216:
        /*0104*/ 	.word	0x00000100
        /*0108*/ 	.word	0x00000001
        /*010c*/ 	.word	0x00000001


	//----- nvinfo : EIATTR_CRS_STACK_SIZE
	.align		4
.L_217:
        /*0110*/ 	.byte	0x04, 0x1e
        /*0112*/ 	.short	(.L_219 - .L_218)
.L_218:
        /*0114*/ 	.word	0x00000000


	//----- nvinfo : EIATTR_CBANK_PARAM_SIZE
	.align		4
.L_219:
        /*0118*/ 	.byte	0x03, 0x19
        /*011a*/ 	.short	0x0050


	//----- nvinfo : EIATTR_PARAM_CBANK
	.align		4
        /*011c*/ 	.byte	0x04, 0x0a
        /*011e*/ 	.short	(.L_221 - .L_220)
	.align		4
.L_220:
        /*0120*/ 	.word	index@(.nv.constant0._ZN3cub18CUB_300001_SM_10006detail10merge_sort26DeviceMergeSortMergeKernelINS2_10policy_hubIN6thrust24THRUST_300001_SM_1000_NS6detail15normal_iteratorINS6_10device_ptrI5PointEEEEE9Policy600ESC_PNS0_8NullTypeESC_SG_j11device_sortISA_ESA_SF_EEvbT2_T3_T4_PT6_PT7_T5_PSL_SL_NS1_7vsmem_tE)
        /*0124*/ 	.short	0x0380
        /*0126*/ 	.short	0x0050


	//----- nvinfo : EIATTR_SW_WAR
	.align		4
.L_221:
        /*0128*/ 	.byte	0x04, 0x36
        /*012a*/ 	.short	(.L_223 - .L_222)
.L_222:
        /*012c*/ 	.word	0x00000008
.L_223:


//--------------------- .nv.info._ZN3cub18CUB_300001_SM_10006detail10merge_sort30DeviceMergeSortPartitionKernelIN6thrust24THRUST_300001_SM_1000_NS6detail15normal_iteratorINS5_10device_ptrI5PointEEEEj11device_sortIS9_ES9_EEvbT_PT2_T0_SH_PSH_T1_SH_i --------------------------
	.section	.nv.info._ZN3cub18CUB_300001_SM_10006detail10merge_sort30DeviceMergeSortPartitionKernelIN6thrust24THRUST_300001_SM_1000_NS6detail15normal_iteratorINS5_10device_ptrI5PointEEEEj11device_sortIS9_ES9_EEvbT_PT2_T0_SH_PSH_T1_SH_i,"",@"SHT_CUDA_INFO"
	.sectionflags	@""
	.align	4


	//----- nvinfo : EIATTR_CUDA_API_VERSION
	.align		4
        /*0000*/ 	.byte	0x04, 0x37
        /*0002*/ 	.short	(.L_225 - .L_224)
.L_224:
        /*0004*/ 	.word	0x00000082


	//----- nvinfo : EIATTR_KPARAM_INFO
	.align		4
.L_225:
        /*0008*/ 	.byte	0x04, 0x17
        /*000a*/ 	.short	(.L_227 - .L_226)
.L_226:
        /*000c*/ 	.word	0x00000000
        /*0010*/ 	.short	0x0008
        /*0012*/ 	.short	0x0030
        /*0014*/ 	.byte	0x00, 0xf0, 0x11, 0x00


	//----- nvinfo : EIATTR_KPARAM_INFO
	.align		4
.L_227:
        /*0018*/ 	.byte	0x04, 0x17
        /*001a*/ 	.short	(.L_229 - .L_228)
.L_228:
        /*001c*/ 	.word	0x00000000
        /*0020*/ 	.short	0x0007
        /*0022*/ 	.short	0x002c
        /*0024*/ 	.byte	0x00, 0xf0, 0x11, 0x00


	//----- nvinfo : EIATTR_KPARAM_INFO
	.align		4
.L_229:
        /*0028*/ 	.byte	0x04, 0x17
        /*002a*/ 	.short	(.L_231 - .L_230)
.L_230:
        /*002c*/ 	.word	0x00000000
        /*0030*/ 	.short	0x0006
        /*0032*/ 	.short	0x0028
        /*0034*/ 	.byte	0x00, 0xf0, 0x05, 0x00


	//----- nvinfo : EIATTR_KPARAM_INFO
	.align		4
.L_231:
        /*0038*/ 	.byte	0x04, 0x17
        /*003a*/ 	.short	(.L_233 - .L_232)
.L_232:
        /*003c*/ 	.word	0x00000000
        /*0040*/ 	.short	0x0005
        /*0042*/ 	.short	0x0020
        /*0044*/ 	.byte	0x00, 0xf5, 0x21, 0x00


	//----- nvinfo : EIATTR_KPARAM_INFO
	.align		4
.L_233:
        /*0048*/ 	.byte	0x04, 0x17
        /*004a*/ 	.short	(.L_235 - .L_234)
.L_234:
        /*004c*/ 	.word	0x00000000
        /*0050*/ 	.short	0x0004
        /*0052*/ 	.short	0x001c
        /*0054*/ 	.byte	0x00, 0xf0, 0x11, 0x00


	//----- nvinfo : EIATTR_KPARAM_INFO
	.align		4
.L_235:
        /*0058*/ 	.byte	0x04, 0x17
        /*005a*/ 	.short	(.L_237 - .L_236)
.L_236:
        /*005c*/ 	.word	0x00000000
        /*0060*/ 	.short	0x0003
        /*0062*/ 	.short	0x0018
        /*0064*/ 	.byte	0x00, 0xf0, 0x11, 0x00


	//----- nvinfo : EIATTR_KPARAM_INFO
	.align		4
.L_237:
        /*0068*/ 	.byte	0x04, 0x17
        /*006a*/ 	.short	(.L_239 - .L_238)
.L_238:
        /*006c*/ 	.word	0x00000000
        /*0070*/ 	.short	0x0002
        /*0072*/ 	.short	0x0010
        /*0074*/ 	.byte	0x00, 0xf5, 0x21, 0x00


	//----- nvinfo : EIATTR_KPARAM_INFO
	.align		4
.L_239:
        /*0078*/ 	.byte	0x04, 0x17
        /*007a*/ 	.short	(.L_241 - .L_240)
.L_240:
        /*007c*/ 	.word	0x00000000
        /*0080*/ 	.short	0x0001
        /*0082*/ 	.short	0x0008
        /*0084*/ 	.byte	0x00, 0xf0, 0x21, 0x00


	//----- nvinfo : EIATTR_KPARAM_INFO
	.align		4
.L_241:
        /*0088*/ 	.byte	0x04, 0x17
        /*008a*/ 	.short	(.L_243 - .L_242)
.L_242:
        /*008c*/ 	.word	0x00000000
        /*0090*/ 	.short	0x0000
        /*0092*/ 	.short	0x0000
        /*0094*/ 	.byte	0x00, 0xf0, 0x05, 0x00


	//----- nvinfo : EIATTR_SPARSE_MMA_MASK
	.align		4
.L_243:
        /*0098*/ 	.byte	0x03, 0x50
        /*009a*/ 	.short	0x0000


	//----- nvinfo : EIATTR_MAXREG_COUNT
	.align		4
        /*009c*/ 	.byte	0x03, 0x1b
        /*009e*/ 	.short	0x00ff


	//----- nvinfo : EIATTR_MERCURY_ISA_VERSION
	.align		4
        /*00a0*/ 	.byte	0x03, 0x5f
        /*00a2*/ 	.short	0x0101


	//----- nvinfo : EIATTR_VRC_CTA_INIT_COUNT
	.align		4
        /*00a4*/ 	.byte	0x02, 0x4a
	.zero		1
	.zero		1


	//----- nvinfo : EIATTR_EXIT_INSTR_OFFSETS
	.align		4
        /*00a8*/ 	.byte	0x04, 0x1c
        /*00aa*/ 	.short	(.L_245 - .L_244)


	//   ....[0]....
.L_244:
        /*00ac*/ 	.word	0x00000070


	//   ....[1]....
        /*00b0*/ 	.word	0x000001e0


	//   ....[2]....
        /*00b4*/ 	.word	0x000007f0


	//----- nvinfo : EIATTR_CRS_STACK_SIZE
	.align		4
.L_245:
        /*00b8*/ 	.byte	0x04, 0x1e
        /*00ba*/ 	.short	(.L_247 - .L_246)
.L_246:
        /*00bc*/ 	.word	0x00000000


	//----- nvinfo : EIATTR_CBANK_PARAM_SIZE
	.align		4
.L_247:
        /*00c0*/ 	.byte	0x03, 0x19
        /*00c2*/ 	.short	0x0034


	//----- nvinfo : EIATTR_PARAM_CBANK
	.align		4
        /*00c4*/ 	.byte	0x04, 0x0a
        /*00c6*/ 	.short	(.L_249 - .L_248)
	.align		4
.L_248:
        /*00c8*/ 	.word	index@(.nv.constant0._ZN3cub18CUB_300001_SM_10006detail10merge_sort30DeviceMergeSortPartitionKernelIN6thrust24THRUST_300001_SM_1000_NS6detail15normal_iteratorINS5_10device_ptrI5PointEEEEj11device_sortIS9_ES9_EEvbT_PT2_T0_SH_PSH_T1_SH_i)
        /*00cc*/ 	.short	0x0380
        /*00ce*/ 	.short	0x0034


	//----- nvinfo : EIATTR_SW_WAR
	.align		4
.L_249:
        /*00d0*/ 	.byte	0x04, 0x36
        /*00d2*/ 	.short	(.L_251 - .L_250)
.L_250:
        /*00d4*/ 	.word	0x00000008
.L_251:


//--------------------- .nv.info._ZN3cub18CUB_300001_SM_10006detail10merge_sort30DeviceMergeSortBlockSortKernelINS2_10policy_hubIN6thrust24THRUST_300001_SM_1000_NS6detail15normal_iteratorINS6_10device_ptrI5PointEEEEE9Policy600ESC_PNS0_8NullTypeESC_SG_j11device_sortISA_ESA_SF_EEvbT0_T1_T2_T3_T4_PT6_PT7_T5_NS1_7vsmem_tE --------------------------
	.section	.nv.info._ZN3cub18CUB_300001_SM_10006detail10merge_sort30DeviceMergeSortBlockSortKernelINS2_10policy_hubIN6thrust24THRUST_300001_SM_1000_NS6detail15normal_iteratorINS6_10device_ptrI5PointEEEEE9Policy600ESC_PNS0_8NullTypeESC_SG_j11device_sortISA_ESA_SF_EEvbT0_T1_T2_T3_T4_PT6_PT7_T5_NS1_7vsmem_tE,"",@"SHT_CUDA_INFO"
	.sectionflags	@""
	.align	4


	//----- nvinfo : EIATTR_CUDA_API_VERSION
	.align		4
        /*0000*/ 	.byte	0x04, 0x37
        /*0002*/ 	.short	(.L_253 - .L_252)
.L_252:
        /*0004*/ 	.word	0x00000082


	//----- nvinfo : EIATTR_KPARAM_INFO
	.align		4
.L_253:
        /*0008*/ 	.byte	0x04, 0x17
        /*000a*/ 	.short	(.L_255 - .L_254)
.L_254:
        /*000c*/ 	.word	0x00000000
        /*0010*/ 	.short	0x0009
        /*0012*/ 	.short	0x0048
        /*0014*/ 	.byte	0x00, 0xf0, 0x21, 0x00


	//----- nvinfo : EIATTR_KPARAM_INFO
	.align		4
.L_255:
        /*0018*/ 	.byte	0x04, 0x17
        /*001a*/ 	.short	(.L_257 - .L_256)
.L_256:
        /*001c*/ 	.word	0x00000000
        /*0020*/ 	.short	0x0008
        /*0022*/ 	.short	0x0040
        /*0024*/ 	.byte	0x00, 0xf0, 0x05, 0x00


	//----- nvinfo : EIATTR_KPARAM_INFO
	.align		4
.L_257:
        /*0028*/ 	.byte	0x04, 0x17
        /*002a*/ 	.short	(.L_259 - .L_258)
.L_258:
        /*002c*/ 	.word	0x00000000
        /*0030*/ 	.short	0x0007
        /*0032*/ 	.short	0x0038
        /*0034*/ 	.byte	0x00, 0xf5, 0x21, 0x00


	//----- nvinfo : EIATTR_KPARAM_INFO
	.align		4
.L_259:
        /*0038*/ 	.byte	0x04, 0x17
        /*003a*/ 	.short	(.L_261 - .L_260)
.L_260:
        /*003c*/ 	.word	0x00000000
        /*0040*/ 	.short	0x0006
        /*0042*/ 	.short	0x0030
        /*0044*/ 	.byte	0x00, 0xf5, 0x21, 0x00


	//----- nvinfo : EIATTR_KPARAM_INFO
	.align		4
.L_261:
        /*0048*/ 	.byte	0x04, 0x17
        /*004a*/ 	.short	(.L_263 - .L_262)
.L_262:
        /*004c*/ 	.word	0x00000000
        /*0050*/ 	.short	0x0005
        /*0052*/ 	.short	0x0028
        /*0054*/ 	.byte	0x00, 0xf0, 0x11, 0x00


	//----- nvinfo : EIATTR_KPARAM_INFO
	.align		4
.L_263:
        /*0058*/ 	.byte	0x04, 0x17
        /*005a*/ 	.short	(.L_265 - .L_264)
.L_264:
        /*005c*/ 	.word	0x00000000
        /*0060*/ 	.short	0x0004
        /*0062*/ 	.short	0x0020
        /*0064*/ 	.byte	0x00, 0xf5, 0x21, 0x00


	//----- nvinfo : EIATTR_KPARAM_INFO
	.align		4
.L_265:
        /*0068*/ 	.byte	0x04, 0x17
        /*006a*/ 	.short	(.L_267 - .L_266)
.L_266:
        /*006c*/ 	.word	0x00000000
        /*0070*/ 	.short	0x0003
        /*0072*/ 	.short	0x0018
        /*0074*/ 	.byte	0x00, 0xf0, 0x21, 0x00


	//----- nvinfo : EIATTR_KPARAM_INFO
	.align		4
.L_267:
        /*0078*/ 	.byte	0x04, 0x17
        /*007a*/ 	.short	(.L_269 - .L_268)
.L_268:
        /*007c*/ 	.word	0x00000000
        /*0080*/ 	.short	0x0002
        /*0082*/ 	.short	0x0010
        /*0084*/ 	.byte	0x00, 0xf5, 0x21, 0x00


	//----- nvinfo : EIATTR_KPARAM_INFO
	.align		4
.L_269:
        /*0088*/ 	.byte	0x04, 0x17
        /*008a*/ 	.short	(.L_271 - .L_270)
.L_270:
        /*008c*/ 	.word	0x00000000
        /*0090*/ 	.short	0x0001
        /*0092*/ 	.short	0x0008
        /*0094*/ 	.byte	0x00, 0xf0, 0x21, 0x00


	//----- nvinfo : EIATTR_KPARAM_INFO
	.align		4
.L_271:
        /*0098*/ 	.byte	0x04, 0x17
        /*009a*/ 	.short	(.L_273 - .L_272)
.L_272:
        /*009c*/ 	.word	0x00000000
        /*00a0*/ 	.short	0x0000
        /*00a2*/ 	.short	0x0000
        /*00a4*/ 	.byte	0x00, 0xf0, 0x05, 0x00


	//----- nvinfo : EIATTR_SPARSE_MMA_MASK
	.align		4
.L_273:
        /*00a8*/ 	.byte	0x03, 0x50
        /*00aa*/ 	.short	0x0000


	//----- nvinfo : EIATTR_MAXREG_COUNT
	.align		4
        /*00ac*/ 	.byte	0x03, 0x1b
        /*00ae*/ 	.short	0x00ff


	//----- nvinfo : EIATTR_NUM_BARRIERS
	.align		4
        /*00b0*/ 	.byte	0x02, 0x4c
        /*00b2*/ 	.byte	0x01
	.zero		1


	//----- nvinfo : EIATTR_MERCURY_ISA_VERSION
	.align		4
        /*00b4*/ 	.byte	0x03, 0x5f
        /*00b6*/ 	.short	0x0101


	//----- nvinfo : EIATTR_COOP_GROUP_MASK_REGIDS
	.align		4
        /*00b8*/ 	.byte	0x04, 0x29
        /*00ba*/ 	.short	(.L_275 - .L_274)


	//   ....[0]....
.L_274:
        /*00bc*/ 	.word	0xffffffff


	//   ....[1]....
        /*00c0*/ 	.word	0xffffffff


	//   ....[2]....
        /*00c4*/ 	.word	0xffffffff


	//   ....[3]....
        /*00c8*/ 	.word	0xffffffff


	//   ....[4]....
        /*00cc*/ 	.word	0xffffffff


	//   ....[5]....
        /*00d0*/ 	.word	0xffffffff


	//----- nvinfo : EIATTR_COOP_GROUP_INSTR_OFFSETS
	.align		4
.L_275:
        /*00d4*/ 	.byte	0x04, 0x28
        /*00d6*/ 	.short	(.L_277 - .L_276)


	//   ....[0]....
.L_276:
        /*00d8*/ 	.word	0x00000270


	//   ....[1]....
        /*00dc*/ 	.word	0x00001740


	//   ....[2]....
        /*00e0*/ 	.word	0x000018f0


	//   ....[3]....
        /*00e4*/ 	.word	0x00001d30


	//   ....[4]....
        /*00e8*/ 	.word	0x00003690


	//   ....[5]....
        /*00ec*/ 	.word	0x000038c0


	//----- nvinfo : EIATTR_VRC_CTA_INIT_COUNT
	.align		4
.L_277:
        /*00f0*/ 	.byte	0x02, 0x4a
	.zero		1
	.zero		1


	//----- nvinfo : EIATTR_EXIT_INSTR_OFFSETS
	.align		4
        /*00f4*/ 	.byte	0x04, 0x1c
        /*00f6*/ 	.short	(.L_279 - .L_278)


	//   ....[0]....
.L_278:
        /*00f8*/ 	.word	0x00001890


	//   ....[1]....
        /*00fc*/ 	.word	0x000019e0


	//   ....[2]....
        /*0100*/ 	.word	0x00003810


	//   ....[3]....
        /*0104*/ 	.word	0x00003840


	//   ....[4]....
        /*0108*/ 	.word	0x00003a10


	//   ....[5]....
        /*010c*/ 	.word	0x00003a40


	//----- nvinfo : EIATTR_MAX_THREADS
	.align		4
.L_279:
        /*0110*/ 	.byte	0x04, 0x05
        /*0112*/ 	.short	(.L_281 - .L_280)
.L_280:
        /*0114*/ 	.word	0x00000100
        /*0118*/ 	.word	0x00000001
        /*011c*/ 	.word	0x00000001


	//----- nvinfo : EIATTR_CRS_STACK_SIZE
	.align		4
.L_281:
        /*0120*/ 	.byte	0x04, 0x1e
        /*0122*/ 	.short	(.L_283 - .L_282)
.L_282:
        /*0124*/ 	.word	0x00000000


	//----- nvinfo : EIATTR_CBANK_PARAM_SIZE
	.align		4
.L_283:
        /*0128*/ 	.byte	0x03, 0x19
        /*012a*/ 	.short	0x0050


	//----- nvinfo : EIATTR_PARAM_CBANK
	.align		4
        /*012c*/ 	.byte	0x04, 0x0a
        /*012e*/ 	.short	(.L_285 - .L_284)
	.align		4
.L_284:
        /*0130*/ 	.word	index@(.nv.constant0._ZN3cub18CUB_300001_SM_10006detail10merge_sort30DeviceMergeSortBlockSortKernelINS2_10policy_hubIN6thrust24THRUST_300001_SM_1000_NS6detail15normal_iteratorINS6_10device_ptrI5PointEEEEE9Policy600ESC_PNS0_8NullTypeESC_SG_j11device_sortISA_ESA_SF_EEvbT0_T1_T2_T3_T4_PT6_PT7_T5_NS1_7vsmem_tE)
        /*0134*/ 	.short	0x0380
        /*0136*/ 	.short	0x0050


	//----- nvinfo : EIATTR_SW_WAR
	.align		4
.L_285:
        /*0138*/ 	.byte	0x04, 0x36
        /*013a*/ 	.short	(.L_287 - .L_286)
.L_286:
        /*013c*/ 	.word	0x00000008
.L_287:


//--------------------- .nv.info._ZN3cub18CUB_300001_SM_10006detail11EmptyKernelIvEEvv --------------------------
	.section	.nv.info._ZN3cub18CUB_300001_SM_10006detail11EmptyKernelIvEEvv,"",@"SHT_CUDA_INFO"
	.sectionflags	@""
	.align	4


	//----- nvinfo : EIATTR_CUDA_API_VERSION
	.align		4
        /*0000*/ 	.byte	0x04, 0x37
        /*0002*/ 	.short	(.L_289 - .L_288)
.L_288:
        /*0004*/ 	.word	0x00000082


	//----- nvinfo : EIATTR_SPARSE_MMA_MASK
	.align		4
.L_289:
        /*0008*/ 	.byte	0x03, 0x50
        /*000a*/ 	.short	0x0000


	//----- nvinfo : EIATTR_MAXREG_COUNT
	.align		4
        /*000c*/ 	.byte	0x03, 0x1b
        /*000e*/ 	.short	0x00ff


	//----- nvinfo : EIATTR_MERCURY_ISA_VERSION
	.align		4
        /*0010*/ 	.byte	0x03, 0x5f
        /*0012*/ 	.short	0x0101


	//----- nvinfo : EIATTR_VRC_CTA_INIT_COUNT
	.align		4
        /*0014*/ 	.byte	0x02, 0x4a
	.zero		1
	.zero		1


	//----- nvinfo : EIATTR_EXIT_INSTR_OFFSETS
	.align		4
        /*0018*/ 	.byte	0x04, 0x1c
        /*001a*/ 	.short	(.L_291 - .L_290)


	//   ....[0]....
.L_290:
        /*001c*/ 	.word	0x00000010


	//----- nvinfo : EIATTR_SW_WAR
	.align		4
.L_291:
        /*0020*/ 	.byte	0x04, 0x36
        /*0022*/ 	.short	(.L_293 - .L_292)
.L_292:
        /*0024*/ 	.word	0x00000008
.L_293:


//--------------------- .nv.callgraph             --------------------------
	.section	.nv.callgraph,"",@"SHT_CUDA_CALLGRAPH"
	.align	4
	.sectionentsize	8
	.align		4
        /*0000*/ 	.word	0x00000000
	.align		4
        /*0004*/ 	.word	0xffffffff
	.align		4
        /*0008*/ 	.word	0x00000000
	.align		4
        /*000c*/ 	.word	0xfffffffe
	.align		4
        /*0010*/ 	.word	0x00000000
	.align		4
        /*0014*/ 	.word	0xfffffffd
	.align		4
        /*0018*/ 	.word	0x00000000
	.align		4
        /*001c*/ 	.word	0xfffffffc


//--------------------- .nv.constant4             --------------------------
	.section	.nv.constant4,"a",@progbits
	.align	8
	.align		8
.nv.constant4:
        /*0000*/ 	.dword	d_query_point
	.align		8
        /*0008*/ 	.dword	_ZN30_INTERNAL_79be5297_4_k_cu_main4cuda3std3__45__cpo5beginE
	.align		8
        /*0010*/ 	.dword	_ZN30_INTERNAL_79be5297_4_k_cu_main4cuda3std3__45__cpo3endE
	.align		8
        /*0018*/ 	.dword	_ZN30_INTERNAL_79be5297_4_k_cu_main4cuda3std3__45__cpo6cbeginE
	.align		8
        /*0020*/ 	.dword	_ZN30_INTERNAL_79be5297_4_k_cu_main4cuda3std3__45__cpo4cendE
	.align		8
        /*0028*/ 	.dword	_ZN30_INTERNAL_79be5297_4_k_cu_main4cuda3std3__45__cpo6rbeginE
	.align		8
        /*0030*/ 	.dword	_ZN30_INTERNAL_79be5297_4_k_cu_main4cuda3std3__45__cpo4rendE
	.align		8
        /*0038*/ 	.dword	_ZN30_INTERNAL_79be5297_4_k_cu_main4cuda3std3__45__cpo7crbeginE
	.align		8
        /*0040*/ 	.dword	_ZN30_INTERNAL_79be5297_4_k_cu_main4cuda3std3__45__cpo5crendE
	.align		8
        /*0048*/ 	.dword	_ZN30_INTERNAL_79be5297_4_k_cu_main4cuda3std3__432_GLOBAL__N__79be5297_4_k_cu_main6ignoreE
	.align		8
        /*0050*/ 	.dword	_ZN30_INTERNAL_79be5297_4_k_cu_main4cuda3std3__419piecewise_constructE
	.align		8
        /*0058*/ 	.dword	_ZN30_INTERNAL_79be5297_4_k_cu_main4cuda3std3__48in_placeE
	.align		8
        /*0060*/ 	.dword	_ZN30_INTERNAL_79be5297_4_k_cu_main4cuda3std3__420unreachable_sentinelE
	.align		8
        /*0068*/ 	.dword	_ZN30_INTERNAL_79be5297_4_k_cu_main4cuda3std3__47nulloptE
	.align		8
        /*0070*/ 	.dword	_ZN30_INTERNAL_79be5297_4_k_cu_main4cuda3std3__48unexpectE
	.align		8
        /*0078*/ 	.dword	_ZN30_INTERNAL_79be5297_4_k_cu_main4cuda3std6ranges3__45__cpo4swapE
	.align		8
        /*0080*/ 	.dword	_ZN30_INTERNAL_79be5297_4_k_cu_main4cuda3std6ranges3__45__cpo9iter_moveE
	.align		8
        /*0088*/ 	.dword	_ZN30_INTERNAL_79be5297_4_k_cu_main4cuda3std6ranges3__45__cpo5beginE
	.align		8
        /*0090*/ 	.dword	_ZN30_INTERNAL_79be5297_4_k_cu_main4cuda3std6ranges3__45__cpo3endE
	.align		8
        /*0098*/ 	.dword	_ZN30_INTERNAL_79be5297_4_k_cu_main4cuda3std6ranges3__45__cpo6cbeginE
	.align		8
        /*00a0*/ 	.dword	_ZN30_INTERNAL_79be5297_4_k_cu_main4cuda3std6ranges3__45__cpo4cendE
	.align		8
        /*00a8*/ 	.dword	_ZN30_INTERNAL_79be5297_4_k_cu_main4cuda3std6ranges3__45__cpo7advanceE
	.align		8
        /*00b0*/ 	.dword	_ZN30_INTERNAL_79be5297_4_k_cu_main4cuda3std6ranges3__45__cpo9iter_swapE
	.align		8
        /*00b8*/ 	.dword	_ZN30_INTERNAL_79be5297_4_k_cu_main4cuda3std6ranges3__45__cpo4nextE
	.align		8
        /*00c0*/ 	.dword	_ZN30_INTERNAL_79be5297_4_k_cu_main4cuda3std6ranges3__45__cpo4prevE
	.align		8
        /*00c8*/ 	.dword	_ZN30_INTERNAL_79be5297_4_k_cu_main4cuda3std6ranges3__45__cpo4dataE
	.align		8
        /*00d0*/ 	.dword	_ZN30_INTERNAL_79be5297_4_k_cu_main4cuda3std6ranges3__45__cpo5cdataE
	.align		8
        /*00d8*/ 	.dword	_ZN30_INTERNAL_79be5297_4_k_cu_main4cuda3std6ranges3__45__cpo4sizeE
	.align		8
        /*00e0*/ 	.dword	_ZN30_INTERNAL_79be5297_4_k_cu_main4cuda3std6ranges3__45__cpo5ssizeE
	.align		8
        /*00e8*/ 	.dword	_ZN30_INTERNAL_79be5297_4_k_cu_main4cuda3std6ranges3__45__cpo8distanceE
	.align		8
        /*00f0*/ 	.dword	_ZN30_INTERNAL_79be5297_4_k_cu_main6thrust24THRUST_300001_SM_1000_NS8cuda_cub3parE
	.align		8
        /*00f8*/ 	.dword	_ZN30_INTERNAL_79be5297_4_k_cu_main6thrust24THRUST_300001_SM_1000_NS8cuda_cub10par_nosyncE
	.align		8
        /*0100*/ 	.dword	_ZN30_INTERNAL_79be5297_4_k_cu_main6thrust24THRUST_300001_SM_1000_NS6system6detail10sequential3seqE
	.align		8
        /*0108*/ 	.dword	_ZN30_INTERNAL_79be5297_4_k_cu_main6thrust24THRUST_300001_SM_1000_NS6system3cpp3parE
	.align		8
        /*0110*/ 	.dword	_ZN30_INTERNAL_79be5297_4_k_cu_main6thrust24THRUST_300001_SM_1000_NS12placeholders2_1E
	.align		8
        /*0118*/ 	.dword	_ZN30_INTERNAL_79be5297_4_k_cu_main6thrust24THRUST_300001_SM_1000_NS12placeholders2_2E
	.align		8
        /*0120*/ 	.dword	_ZN30_INTERNAL_79be5297_4_k_cu_main6thrust24THRUST_300001_SM_1000_NS12placeholders2_3E
	.align		8
        /*0128*/ 	.dword	_ZN30_INTERNAL_79be5297_4_k_cu_main6thrust24THRUST_300001_SM_1000_NS12placeholders2_4E
	.align		8
        /*0130*/ 	.dword	_ZN30_INTERNAL_79be5297_4_k_cu_main6thrust24THRUST_300001_SM_1000_NS12placeholders2_5E
	.align		8
        /*0138*/ 	.dword	_ZN30_INTERNAL_79be5297_4_k_cu_main6thrust24THRUST_300001_SM_1000_NS12placeholders2_6E
	.align		8
        /*0140*/ 	.dword	_ZN30_INTERNAL_79be5297_4_k_cu_main6thrust24THRUST_300001_SM_1000_NS12placeholders2_7E
	.align		8
        /*0148*/ 	.dword	_ZN30_INTERNAL_79be5297_4_k_cu_main6thrust24THRUST_300001_SM_1000_NS12placeholders2_8E
	.align		8
        /*0150*/ 	.dword	_ZN30_INTERNAL_79be5297_4_k_cu_main6thrust24THRUST_300001_SM_1000_NS12placeholders2_9E
	.align		8
        /*0158*/ 	.dword	_ZN30_INTERNAL_79be5297_4_k_cu_main6thrust24THRUST_300001_SM_1000_NS12placeholders3_10E
	.align		8
        /*0160*/ 	.dword	_ZN30_INTERNAL_79be5297_4_k_cu_main6thrust24THRUST_300001_SM_1000_NS3seqE
	.align		8
        /*0168*/ 	.dword	_ZN30_INTERNAL_79be5297_4_k_cu_main6thrust24THRUST_300001_SM_1000_NS6deviceE


//--------------------- .text._ZN3cub18CUB_300001_SM_10006detail10merge_sort26DeviceMergeSortMergeKernelINS2_10policy_hubIN6thrust24THRUST_300001_SM_1000_NS6detail15normal_iteratorINS6_10device_ptrI5PointEEEEE9Policy600ESC_PNS0_8NullTypeESC_SG_m11device_sortISA_ESA_SF_EEvbT2_T3_T4_PT6_PT7_T5_PSL_SL_NS1_7vsmem_tE --------------------------
	.section	.text._ZN3cub18CUB_300001_SM_10006detail10merge_sort26DeviceMergeSortMergeKernelINS2_10policy_hubIN6thrust24THRUST_300001_SM_1000_NS6detail15normal_iteratorINS6_10device_ptrI5PointEEEEE9Policy600ESC_PNS0_8NullTypeESC_SG_m11device_sortISA_ESA_SF_EEvbT2_T3_T4_PT6_PT7_T5_PSL_SL_NS1_7vsmem_tE,"ax",@progbits
	.align	128
        .global         _ZN3cub18CUB_300001_SM_10006detail10merge_sort26DeviceMergeSortMergeKernelINS2_10policy_hubIN6thrust24THRUST_300001_SM_1000_NS6detail15normal_iteratorINS6_10device_ptrI5PointEEEEE9Policy600ESC_PNS0_8NullTypeESC_SG_m11device_sortISA_ESA_SF_EEvbT2_T3_T4_PT6_PT7_T5_PSL_SL_NS1_7vsmem_tE
        .type           _ZN3cub18CUB_300001_SM_10006detail10merge_sort26DeviceMergeSortMergeKernelINS2_10policy_hubIN6thrust24THRUST_300001_SM_1000_NS6detail15normal_iteratorINS6_10device_ptrI5PointEEEEE9Policy600ESC_PNS0_8NullTypeESC_SG_m11device_sortISA_ESA_SF_EEvbT2_T3_T4_PT6_PT7_T5_PSL_SL_NS1_7vsmem_tE,@function
        .size           _ZN3cub18CUB_300001_SM_10006detail10merge_sort26DeviceMergeSortMergeKernelINS2_10policy_hubIN6thrust24THRUST_300001_SM_1000_NS6detail15normal_iteratorINS6_10device_ptrI5PointEEEEE9Policy600ESC_PNS0_8NullTypeESC_SG_m11device_sortISA_ESA_SF_EEvbT2_T3_T4_PT6_PT7_T5_PSL_SL_NS1_7vsmem_tE,(.L_x_171 - _ZN3cub18CUB_300001_SM_10006detail10merge_sort26DeviceMergeSortMergeKernelINS2_10policy_hubIN6thrust24THRUST_300001_SM_1000_NS6detail15normal_iteratorINS6_10device_ptrI5PointEEEEE9Policy600ESC_PNS0_8NullTypeESC_SG_m11device_sortISA_ESA_SF_EEvbT2_T3_T4_PT6_PT7_T5_PSL_SL_NS1_7vsmem_tE)
        .other          _ZN3cub18CUB_300001_SM_10006detail10merge_sort26DeviceMergeSortMergeKernelINS2_10policy_hubIN6thrust24THRUST_300001_SM_1000_NS6detail15normal_iteratorINS6_10device_ptrI5PointEEEEE9Policy600ESC_PNS0_8NullTypeESC_SG_m11device_sortISA_ESA_SF_EEvbT2_T3_T4_PT6_PT7_T5_PSL_SL_NS1_7vsmem_tE,@"STO_CUDA_ENTRY STV_DEFAULT"
_ZN3cub18CUB_300001_SM_10006detail10merge_sort26DeviceMergeSortMergeKernelINS2_10policy_hubIN6thrust24THRUST_300001_SM_1000_NS6detail15normal_iteratorINS6_10device_ptrI5PointEEEEE9Policy600ESC_PNS0_8NullTypeESC_SG_m11device_sortISA_ESA_SF_EEvbT2_T3_T4_PT6_PT7_T5_PSL_SL_NS1_7vsmem_tE:
.text._ZN3cub18CUB_300001_SM_10006detail10merge_sort26DeviceMergeSortMergeKernelINS2_10policy_hubIN6thrust24THRUST_300001_SM_1000_NS6detail15normal_iteratorINS6_10device_ptrI5PointEEEEE9Policy600ESC_PNS0_8NullTypeESC_SG_m11device_sortISA_ESA_SF_EEvbT2_T3_T4_PT6_PT7_T5_PSL_SL_NS1_7vsmem_tE:
[----:B------:R-:W-:Y:S01]  /*0000*/  LDC R1, c[0x0][0x37c] ;  /* 0x0000df00ff017b82 */ /* 0x000fe20000000800 */
[----:B------:R-:W0:Y:S01]  /*0010*/  S2R R4, SR_CTAID.X ;  /* 0x0000000000047919 */ /* 0x000e220000002500 */
[----:B------:R-:W1:Y:S06]  /*0020*/  LDCU UR4, c[0x0][0x370] ;  /* 0x00006e00ff0477ac */ /* 0x000e6c0008000800 */
[----:B------:R-:W2:Y:S01]  /*0030*/  LDC.64 R6, c[0x0][0x3c0] ;  /* 0x0000f000ff067b82 */ /* 0x000ea20000000a00 */
[----:B------:R-:W3:Y:S01]  /*0040*/  S2R R2, SR_TID.X ;  /* 0x0000000000027919 */ /* 0x000ee20000002100 */
[----:B------:R-:W4:Y:S01]  /*0050*/  LDCU.64 UR6, c[0x0][0x358] ;  /* 0x00006b00ff0677ac */ /* 0x000f220008000a00 */
[----:B-1----:R-:W-:-:S06]  /*0060*/  UIADD3 UR4, UPT, UPT, UR4, -0x1, URZ ;  /* 0xffffffff04047890 */ /* 0x002fcc000fffe0ff */
[----:B0-----:R-:W-:-:S13]  /*0070*/  ISETP.GE.U32.AND P0, PT, R4, UR4, PT ;  /* 0x0000000404007c0c */ /* 0x001fda000bf06070 */
[----:B---34-:R-:W-:Y:S05]  /*0080*/  @P0 BRA `(.L_x_0) ;  /* 0x0000001400b80947 */ /* 0x018fea0003800000 */
[----:B------:R-:W0:Y:S01]  /*0090*/  LDC.64 R14, c[0x0][0x3b8] ;  /* 0x0000ee00ff0e7b82 */ /* 0x000e220000000a00 */
[----:B--2---:R-:W-:-:S07]  /*00a0*/  IADD3 R5, P2, PT, RZ, -R6, RZ ;  /* 0x80000006ff057210 */ /* 0x004fce0007f5e0ff */
[----:B------:R-:W1:Y:S01]  /*00b0*/  LDC.64 R12, c[0x0][0x398] ;  /* 0x0000e600ff0c7b82 */ /* 0x000e620000000a00 */
[----:B------:R-:W-:Y:S01]  /*00c0*/  IMAD.WIDE.U32 R18, R6, 0x200, RZ ;  /* 0x0000020006127825 */ /* 0x000fe200078e00ff */
[----:B------:R-:W2:Y:S01]  /*00d0*/  LDCU.U8 UR4, c[0x0][0x380] ;  /* 0x00007000ff0477ac */ /* 0x000ea20008000000 */
[----:B0-----:R-:W-:-:S04]  /*00e0*/  LEA R14, P0, R4, R14, 0x3 ;  /* 0x0000000e040e7211 */ /* 0x001fc800078018ff */
[----:B------:R-:W-:-:S05]  /*00f0*/  LEA.HI.X R15, R4, R15, RZ, 0x3, P0 ;  /* 0x0000000f040f7211 */ /* 0x000fca00000f1cff */
[----:B------:R-:W3:Y:S04]  /*0100*/  LDG.E.64 R16, desc[UR6][R14.64+0x8] ;  /* 0x000008060e107981 */ /* 0x000ee8000c1e1b00 */
[----:B------:R0:W4:Y:S01]  /*0110*/  LDG.E.64 R8, desc[UR6][R14.64] ;  /* 0x000000060e087981 */ /* 0x000122000c1e1b00 */
[-C--:B------:R-:W-:Y:S01]  /*0120*/  LOP3.LUT R21, R5, R4.reuse, RZ, 0xc0, !PT ;  /* 0x0000000405157212 */ /* 0x080fe200078ec0ff */
[----:B------:R-:W-:Y:S01]  /*0130*/  IMAD.SHL.U32 R3, R7, 0x200, RZ ;  /* 0x0000020007037824 */ /* 0x000fe200078e00ff */
[----:B------:R-:W-:Y:S01]  /*0140*/  LOP3.LUT R6, R5, R4, RZ, 0xfc, !PT ;  /* 0x0000000405067212 */ /* 0x000fe200078efcff */
[----:B--2---:R-:W-:Y:S01]  /*0150*/  UPRMT UR4, UR4, 0x8880, URZ ;  /* 0x0000888004047896 */ /* 0x004fe200080000ff */
[----:B------:R-:W-:Y:S01]  /*0160*/  LOP3.LUT R10, R18, 0xfffffc00, RZ, 0xc0, !PT ;  /* 0xfffffc00120a7812 */ /* 0x000fe200078ec0ff */
[----:B------:R-:W-:Y:S01]  /*0170*/  IMAD.SHL.U32 R11, R21, 0x400, RZ ;  /* 0x00000400150b7824 */ /* 0x000fe200078e00ff */
[----:B------:R-:W-:Y:S01]  /*0180*/  ISETP.NE.U32.AND P0, PT, R6, -0x1, PT ;  /* 0xffffffff0600780c */ /* 0x000fe20003f05070 */
[----:B------:R-:W-:Y:S01]  /*0190*/  IMAD.IADD R0, R19, 0x1, R3 ;  /* 0x0000000113007824 */ /* 0x000fe200078e0203 */
[----:B------:R-:W-:Y:S01]  /*01a0*/  SHF.L.U64.HI R3, R21, 0xa, RZ ;  /* 0x0000000a15037819 */ /* 0x000fe200000102ff */
[----:B------:R-:W-:Y:S01]  /*01b0*/  UISETP.NE.AND UP0, UPT, UR4, URZ, UPT ;  /* 0x000000ff0400728c */ /* 0x000fe2000bf05270 */
[----:B------:R-:W-:Y:S01]  /*01c0*/  IADD3 R6, P3, PT, R4, -R21, RZ ;  /* 0x8000001504067210 */ /* 0x000fe20007f7e0ff */
[----:B------:R-:W-:Y:S01]  /*01d0*/  ACQBULK ;  /* 0x000000000000782e */ /* 0x000fe20000000000 */
[----:B-1----:R-:W-:Y:S01]  /*01e0*/  IADD3 R19, P4, PT, -R11, R12, RZ ;  /* 0x0000000c0b137210 */ /* 0x002fe20007f9e1ff */
[----:B------:R-:W-:-:S02]  /*01f0*/  IMAD.MOV.U32 R12, RZ, RZ, 0x3ff ;  /* 0x000003ffff0c7424 */ /* 0x000fc400078e00ff */
[----:B0-----:R-:W-:Y:S02]  /*0200*/  IMAD.X R15, RZ, RZ, -0x1, P3 ;  /* 0xffffffffff0f7424 */ /* 0x001fe400018e06ff */
[----:B------:R-:W-:-:S03]  /*0210*/  IMAD.X R21, R13, 0x1, ~R3, P4 ;  /* 0x000000010d157824 */ /* 0x000fc600020e0e03 */
[----:B------:R-:W-:Y:S02]  /*0220*/  SHF.L.U64.HI R13, R6, 0xa, R15 ;  /* 0x0000000a060d7819 */ /* 0x000fe4000001020f */
[-C--:B---3--:R-:W-:Y:S02]  /*0230*/  IADD3 R5, P1, PT, R16, -R11.reuse, RZ ;  /* 0x8000000b10057210 */ /* 0x088fe40007f3e0ff */
[----:B----4-:R-:W-:-:S03]  /*0240*/  IADD3 R18, P3, PT, R8, -R11, RZ ;  /* 0x8000000b08127210 */ /* 0x010fc60007f7e0ff */
[----:B------:R-:W-:Y:S01]  /*0250*/  IMAD.X R16, R17, 0x1, ~R3, P1 ;  /* 0x0000000111107824 */ /* 0x000fe200008e0e03 */
[C---:B------:R-:W-:Y:S01]  /*0260*/  ISETP.NE.U32.AND P1, PT, R6.reuse, -0x1, PT ;  /* 0xffffffff0600780c */ /* 0x040fe20003f25070 */
[----:B------:R-:W-:Y:S01]  /*0270*/  IMAD.X R17, RZ, RZ, ~R7, P2 ;  /* 0x000000ffff117224 */ /* 0x000fe200010e0e07 */
[----:B------:R-:W-:Y:S01]  /*0280*/  ISETP.GT.U32.AND P2, PT, R19, R10, PT ;  /* 0x0000000a1300720c */ /* 0x000fe20003f44070 */
[----:B------:R-:W-:Y:S01]  /*0290*/  IMAD.SHL.U32 R7, R6, 0x400, RZ ;  /* 0x0000040006077824 */ /* 0x000fe200078e00ff */
[----:B------:R-:W-:Y:S01]  /*02a0*/  ISETP.NE.AND.EX P1, PT, R15, -0x1, PT, P1 ;  /* 0xffffffff0f00780c */ /* 0x000fe20003f25310 */
[----:B------:R-:W-:Y:S01]  /*02b0*/  IMAD.X R14, R9, 0x1, ~R3, P3 ;  /* 0x00000001090e7824 */ /* 0x000fe200018e0e03 */
[----:B------:R-:W-:Y:S02]  /*02c0*/  ISETP.NE.AND.EX P0, PT, R17, -0x1, PT, P0 ;  /* 0xffffffff1100780c */ /* 0x000fe40003f05300 */
[----:B------:R-:W-:Y:S02]  /*02d0*/  SEL R6, R12, 0x400, !P1 ;  /* 0x000004000c067807 */ /* 0x000fe40004800000 */
[----:B------:R-:W-:-:S02]  /*02e0*/  ISETP.GT.U32.AND.EX P1, PT, R21, R0, PT, P2 ;  /* 0x000000001500720c */ /* 0x000fc40003f24120 */
[----:B------:R-:W-:Y:S02]  /*02f0*/  IADD3 R12, P2, PT, -R18, R7, RZ ;  /* 0x00000007120c7210 */ /* 0x000fe40007f5e1ff */
[----:B------:R-:W-:Y:S02]  /*0300*/  IADD3 R7, P3, P4, -R5, R6, R7 ;  /* 0x0000000605077210 */ /* 0x000fe40007c7e107 */
[----:B------:R-:W-:Y:S01]  /*0310*/  SEL R15, R19, R10, P1 ;  /* 0x0000000a130f7207 */ /* 0x000fe20000800000 */
[----:B------:R-:W-:Y:S01]  /*0320*/  IMAD.X R14, R13, 0x1, ~R14, P2 ;  /* 0x000000010d0e7824 */ /* 0x000fe200010e0e0e */
[----:B------:R-:W-:Y:S02]  /*0330*/  SEL R17, R21, R0, P1 ;  /* 0x0000000015117207 */ /* 0x000fe40000800000 */
[----:B------:R-:W-:Y:S02]  /*0340*/  IADD3.X R13, PT, PT, ~R16, RZ, R13, P3, P4 ;  /* 0x000000ff100d7210 */ /* 0x000fe40001fe850d */
[----:B------:R-:W-:-:S02]  /*0350*/  IADD3 R15, P1, PT, R15, -R10, RZ ;  /* 0x8000000a0f0f7210 */ /* 0x000fc40007f3e0ff */
[----:B------:R-:W-:Y:S02]  /*0360*/  SEL R6, R10, R7, !P0 ;  /* 0x000000070a067207 */ /* 0x000fe40004000000 */
[----:B------:R-:W-:Y:S01]  /*0370*/  SEL R7, R0, R13, !P0 ;  /* 0x0000000d00077207 */ /* 0x000fe20004000000 */
[----:B------:R-:W-:Y:S01]  /*0380*/  IMAD.X R13, R17, 0x1, ~R0, P1 ;  /* 0x00000001110d7824 */ /* 0x000fe200008e0e00 */
[----:B------:R-:W-:Y:S02]  /*0390*/  ISETP.LT.U32.AND P2, PT, R10, R19, PT ;  /* 0x000000130a00720c */ /* 0x000fe40003f41070 */
[-C--:B------:R-:W-:Y:S02]  /*03a0*/  ISETP.LT.U32.AND P1, PT, R12, R15.reuse, PT ;  /* 0x0000000f0c00720c */ /* 0x080fe40003f21070 */
[----:B------:R-:W-:Y:S02]  /*03b0*/  ISETP.LT.U32.AND P3, PT, R6, R15, PT ;  /* 0x0000000f0600720c */ /* 0x000fe40003f61070 */
[----:B------:R-:W-:-:S02]  /*03c0*/  ISETP.LT.U32.AND.EX P2, PT, R0, R21, PT, P2 ;  /* 0x000000150000720c */ /* 0x000fc40003f41120 */
[-C--:B------:R-:W-:Y:S02]  /*03d0*/  ISETP.LT.U32.AND.EX P1, PT, R14, R13.reuse, PT, P1 ;  /* 0x0000000d0e00720c */ /* 0x080fe40003f21110 */
[----:B------:R-:W-:Y:S02]  /*03e0*/  ISETP.LT.U32.AND.EX P3, PT, R7, R13, PT, P3 ;  /* 0x0000000d0700720c */ /* 0x000fe40003f61130 */
[----:B------:R-:W-:Y:S02]  /*03f0*/  @!P0 SEL R5, R10, R19, P2 ;  /* 0x000000130a058207 */ /* 0x000fe40001000000 */
[-C--:B------:R-:W-:Y:S02]  /*0400*/  SEL R7, R12, R15.reuse, P1 ;  /* 0x0000000f0c077207 */ /* 0x080fe40000800000 */
[----:B------:R-:W-:Y:S01]  /*0410*/  SEL R6, R6, R15, P3 ;  /* 0x0000000f06067207 */ /* 0x000fe20001800000 */
[----:B------:R-:W-:Y:S01]  /*0420*/  IMAD.IADD R5, R5, 0x1, -R18 ;  /* 0x0000000105057824 */ /* 0x000fe200078e0a12 */
[----:B------:R-:W-:-:S03]  /*0430*/  SEL R14, R14, R13, P1 ;  /* 0x0000000d0e0e7207 */ /* 0x000fc60000800000 */
[----:B------:R-:W-:Y:S01]  /*0440*/  IMAD.IADD R6, R6, 0x1, -R7 ;  /* 0x0000000106067824 */ /* 0x000fe200078e0a07 */
[----:B------:R-:W-:Y:S06]  /*0450*/  BRA.U !UP0, `(.L_x_1) ;  /* 0x0000000108907547 */ /* 0x000fec000b800000 */
[----:B------:R-:W-:Y:S01]  /*0460*/  IADD3 R10, P0, P1, R7, R11, R10 ;  /* 0x0000000b070a7210 */ /* 0x000fe2000791e00a */
[----:B------:R-:W0:Y:S01]  /*0470*/  LDCU.64 UR4, c[0x0][0x388] ;  /* 0x00007100ff0477ac */ /* 0x000e220008000a00 */
[----:B------:R-:W-:Y:S02]  /*0480*/  IMAD.IADD R7, R2, 0x1, -R5 ;  /* 0x0000000102077824 */ /* 0x000fe400078e0a05 */
[----:B------:R-:W-:Y:S01]  /*0490*/  IADD3.X R14, PT, PT, R14, R3, R0, P0, P1 ;  /* 0x000000030e0e7210 */ /* 0x000fe200007e2400 */
[----:B------:R-:W-:Y:S01]  /*04a0*/  VIADD R0, R2, 0x100 ;  /* 0x0000010002007836 */ /* 0x000fe20000000000 */
[----:B------:R-:W-:Y:S01]  /*04b0*/  IADD3 R11, P0, PT, R8, R2, RZ ;  /* 0x00000002080b7210 */ /* 0x000fe20007f1e0ff */
[----:B------:R-:W-:Y:S01]  /*04c0*/  VIADD R8, R2, 0x300 ;  /* 0x0000030002087836 */ /* 0x000fe20000000000 */
[----:B------:R-:W-:-:S03]  /*04d0*/  IADD3 R3, P1, PT, R7, R10, RZ ;  /* 0x0000000a07037210 */ /* 0x000fc60007f3e0ff */
[----:B------:R-:W-:Y:S01]  /*04e0*/  IMAD.X R12, RZ, RZ, R9, P0 ;  /* 0x000000ffff0c7224 */ /* 0x000fe200000e0609 */
[-C--:B------:R-:W-:Y:S01]  /*04f0*/  ISETP.GE.AND P0, PT, R0, R5.reuse, PT ;  /* 0x000000050000720c */ /* 0x080fe20003f06270 */
[C---:B------:R-:W-:Y:S01]  /*0500*/  VIADD R0, R2.reuse, 0x200 ;  /* 0x0000020002007836 */ /* 0x040fe20000000000 */
[----:B------:R-:W-:Y:S02]  /*0510*/  LEA.HI.X.SX32 R10, R7, R14, 0x1, P1 ;  /* 0x0000000e070a7211 */ /* 0x000fe400008f0eff */
[-C--:B------:R-:W-:Y:S02]  /*0520*/  ISETP.GE.AND P1, PT, R2, R5.reuse, PT ;  /* 0x000000050200720c */ /* 0x080fe40003f26270 */
[-C--:B------:R-:W-:Y:S02]  /*0530*/  ISETP.GE.AND P2, PT, R0, R5.reuse, PT ;  /* 0x000000050000720c */ /* 0x080fe40003f46270 */
[----:B------:R-:W-:Y:S02]  /*0540*/  ISETP.GE.AND P3, PT, R8, R5, PT ;  /* 0x000000050800720c */ /* 0x000fe40003f66270 */
[----:B0-----:R-:W-:-:S02]  /*0550*/  LEA R24, P4, R11, UR4, 0x4 ;  /* 0x000000040b187c11 */ /* 0x001fc4000f8820ff */
[----:B------:R-:W-:Y:S02]  /*0560*/  LEA R26, P5, R3, UR4, 0x4 ;  /* 0x00000004031a7c11 */ /* 0x000fe4000f8a20ff */
[----:B------:R-:W-:Y:S02]  /*0570*/  LEA.HI.X R25, R11, UR5, R12, 0x4, P4 ;  /* 0x000000050b197c11 */ /* 0x000fe4000a0f240c */
[----:B------:R-:W-:-:S03]  /*0580*/  LEA.HI.X R27, R3, UR5, R10, 0x4, P5 ;  /* 0x00000005031b7c11 */ /* 0x000fc6000a8f240a */
[----:B------:R0:W5:Y:S04]  /*0590*/  @!P1 LDG.E.64 R8, desc[UR6][R24.64] ;  /* 0x0000000618089981 */ /* 0x000168000c1e1b00 */
[----:B------:R0:W5:Y:S04]  /*05a0*/  @!P1 LDG.E.64 R10, desc[UR6][R24.64+0x8] ;  /* 0x00000806180a9981 */ /* 0x000168000c1e1b00 */
[----:B------:R0:W5:Y:S04]  /*05b0*/  @P0 LDG.E.64 R12, desc[UR6][R26.64+0x1000] ;  /* 0x001000061a0c0981 */ /* 0x000168000c1e1b00 */
[----:B------:R0:W5:Y:S04]  /*05c0*/  @P0 LDG.E.64 R14, desc[UR6][R26.64+0x1008] ;  /* 0x001008061a0e0981 */ /* 0x000168000c1e1b00 */
[----:B------:R0:W5:Y:S04]  /*05d0*/  @P2 LDG.E.64 R16, desc[UR6][R26.64+0x2000] ;  /* 0x002000061a102981 */ /* 0x000168000c1e1b00 */
[----:B------:R0:W5:Y:S04]  /*05e0*/  @P2 LDG.E.64 R18, desc[UR6][R26.64+0x2008] ;  /* 0x002008061a122981 */ /* 0x000168000c1e1b00 */
[----:B------:R0:W5:Y:S04]  /*05f0*/  @P3 LDG.E.64 R20, desc[UR6][R26.64+0x3000] ;  /* 0x003000061a143981 */ /* 0x000168000c1e1b00 */
[----:B------:R0:W5:Y:S04]  /*0600*/  @P3 LDG.E.64 R22, desc[UR6][R26.64+0x3008] ;  /* 0x003008061a163981 */ /* 0x000168000c1e1b00 */
[----:B------:R0:W5:Y:S04]  /*0610*/  @P1 LDG.E.64 R8, desc[UR6][R26.64] ;  /* 0x000000061a081981 */ /* 0x000168000c1e1b00 */
[----:B------:R0:W5:Y:S04]  /*0620*/  @P1 LDG.E.64 R10, desc[UR6][R26.64+0x8] ;  /* 0x000008061a0a1981 */ /* 0x000168000c1e1b00 */
[----:B------:R0:W5:Y:S04]  /*0630*/  @!P0 LDG.E.64 R12, desc[UR6][R24.64+0x1000] ;  /* 0x00100006180c8981 */ /* 0x000168000c1e1b00 */
[----:B------:R0:W5:Y:S04]  /*0640*/  @!P0 LDG.E.64 R14, desc[UR6][R24.64+0x1008] ;  /* 0x00100806180e8981 */ /* 0x000168000c1e1b00 */
[----:B------:R0:W5:Y:S04]  /*0650*/  @!P2 LDG.E.64 R16, desc[UR6][R24.64+0x2000] ;  /* 0x002000061810a981 */ /* 0x000168000c1e1b00 */
[----:B------:R0:W5:Y:S04]  /*0660*/  @!P2 LDG.E.64 R18, desc[UR6][R24.64+0x2008] ;  /* 0x002008061812a981 */ /* 0x000168000c1e1b00 */
[----:B------:R0:W5:Y:S04]  /*0670*/  @!P3 LDG.E.64 R20, desc[UR6][R24.64+0x3000] ;  /* 0x003000061814b981 */ /* 0x000168000c1e1b00 */
[----:B------:R0:W5:Y:S01]  /*0680*/  @!P3 LDG.E.64 R22, desc[UR6][R24.64+0x3008] ;  /* 0x003008061816b981 */ /* 0x000162000c1e1b00 */
[----:B------:R-:W-:Y:S05]  /*0690*/  BRA `(.L_x_2) ;  /* 0x00000000008c7947 */ /* 0x000fea0003800000 */
.L_x_1:
[----:B------:R-:W-:Y:S01]  /*06a0*/  IADD3 R7, P0, P1, R7, R11, R10 ;  /* 0x0000000b07077210 */ /* 0x000fe2000791e00a */
[C---:B------:R-:W-:Y:S01]  /*06b0*/  IMAD.IADD R10, R2.reuse, 0x1, -R5 ;  /* 0x00000001020a7824 */ /* 0x040fe200078e0a05 */
[----:B------:R-:W0:Y:S01]  /*06c0*/  LDCU.64 UR4, c[0x0][0x3a0] ;  /* 0x00007400ff0477ac */ /* 0x000e220008000a00 */
[----:B------:R-:W-:Y:S01]  /*06d0*/  VIADD R12, R2, 0x100 ;  /* 0x00000100020c7836 */ /* 0x000fe20000000000 */
[----:B------:R-:W-:Y:S02]  /*06e0*/  IADD3.X R0, PT, PT, R14, R3, R0, P0, P1 ;  /* 0x000000030e007210 */ /* 0x000fe400007e2400 */
[----:B------:R-:W-:Y:S02]  /*06f0*/  IADD3 R3, P0, PT, R8, R2, RZ ;  /* 0x0000000208037210 */ /* 0x000fe40007f1e0ff */
[----:B------:R-:W-:Y:S02]  /*0700*/  IADD3 R7, P1, PT, R10, R7, RZ ;  /* 0x000000070a077210 */ /* 0x000fe40007f3e0ff */
[-C--:B------:R-:W-:Y:S01]  /*0710*/  ISETP.GE.AND P3, PT, R2, R5.reuse, PT ;  /* 0x000000050200720c */ /* 0x080fe20003f66270 */
[----:B------:R-:W-:Y:S01]  /*0720*/  IMAD.X R8, RZ, RZ, R9, P0 ;  /* 0x000000ffff087224 */ /* 0x000fe200000e0609 */
[----:B------:R-:W-:Y:S01]  /*0730*/  ISETP.GE.AND P0, PT, R12, R5, PT ;  /* 0x000000050c00720c */ /* 0x000fe20003f06270 */
[----:B------:R-:W-:Y:S01]  /*0740*/  VIADD R12, R2, 0x300 ;  /* 0x00000300020c7836 */ /* 0x000fe20000000000 */
[----:B------:R-:W-:Y:S01]  /*0750*/  LEA.HI.X.SX32 R0, R10, R0, 0x1, P1 ;  /* 0x000000000a007211 */ /* 0x000fe200008f0eff */
[----:B------:R-:W-:-:S03]  /*0760*/  VIADD R10, R2, 0x200 ;  /* 0x00000200020a7836 */ /* 0x000fc60000000000 */
[-C--:B------:R-:W-:Y:S02]  /*0770*/  ISETP.GE.AND P5, PT, R12, R5.reuse, PT ;  /* 0x000000050c00720c */ /* 0x080fe40003fa6270 */
[----:B------:R-:W-:Y:S02]  /*0780*/  ISETP.GE.AND P4, PT, R10, R5, PT ;  /* 0x000000050a00720c */ /* 0x000fe40003f86270 */
[----:B0-----:R-:W-:Y:S02]  /*0790*/  LEA R24, P1, R3, UR4, 0x4 ;  /* 0x0000000403187c11 */ /* 0x001fe4000f8220ff */
        /* <DEDUP_REMOVED lines=18> */
[----:B------:R1:W5:Y:S02]  /*08c0*/  @!P5 LDG.E.64 R22, desc[UR6][R24.64+0x3008] ;  /* 0x003008061816d981 */ /* 0x000364000c1e1b00 */
.L_x_2:
[----:B------:R-:W2:Y:S01]  /*08d0*/  S2R R0, SR_CgaCtaId ;  /* 0x0000000000007919 */ /* 0x000ea20000008800 */
[----:B------:R-:W-:-:S04]  /*08e0*/  MOV R3, 0x400 ;  /* 0x0000040000037802 */ /* 0x000fc80000000f00 */
[----:B--2---:R-:W-:-:S05]  /*08f0*/  LEA R3, R0, R3, 0x18 ;  /* 0x0000000300037211 */ /* 0x004fca00078ec0ff */
[----:B------:R-:W-:-:S05]  /*0900*/  IMAD R7, R2, 0x10, R3 ;  /* 0x0000001002077824 */ /* 0x000fca00078e0203 */
[----:B-----5:R2:W-:Y:S04]  /*0910*/  STS.128 [R7], R8 ;  /* 0x0000000807007388 */ /* 0x0205e80000000c00 */
[----:B------:R-:W-:Y:S04]  /*0920*/  STS.128 [R7+0x1000], R12 ;  /* 0x0010000c07007388 */ /* 0x000fe80000000c00 */
[----:B------:R-:W-:Y:S04]  /*0930*/  STS.128 [R7+0x2000], R16 ;  /* 0x0020001007007388 */ /* 0x000fe80000000c00 */
[----:B------:R3:W-:Y:S01]  /*0940*/  STS.128 [R7+0x3000], R20 ;  /* 0x0030001407007388 */ /* 0x0007e20000000c00 */
[----:B------:R-:W-:Y:S08]  /*0950*/  BAR.SYNC.DEFER_BLOCKING 0x0 ;  /* 0x0000000000007b1d */ /* 0x000ff00000010000 */
[----:B--2---:R-:W2:Y:S01]  /*0960*/  LDC.64 R8, c[0x4][RZ] ;  /* 0x01000000ff087b82 */ /* 0x004ea20000000a00 */
[----:B------:R-:W-:-:S02]  /*0970*/  IMAD.IADD R0, R5, 0x1, R6 ;  /* 0x0000000105007824 */ /* 0x000fc400078e0206 */
[----:B---3--:R-:W-:Y:S02]  /*0980*/  IMAD.SHL.U32 R7, R2, 0x4, RZ ;  /* 0x0000000402077824 */ /* 0x008fe400078e00ff */
[----:B------:R-:W-:-:S03]  /*0990*/  IMAD R35, R5, 0x10, R3 ;  /* 0x0000001005237824 */ /* 0x000fc600078e0203 */
[----:B------:R-:W-:Y:S01]  /*09a0*/  PREEXIT ;  /* 0x000000000000782d */ /* 0x000fe20000000000 */
[----:B------:R-:W-:-:S04]  /*09b0*/  VIMNMX R7, PT, PT, R0, R7, PT ;  /* 0x0000000700077248 */ /* 0x000fc80003fe0100 */
[C---:B------:R-:W-:Y:S01]  /*09c0*/  ISETP.GE.AND P0, PT, R7.reuse, R6, PT ;  /* 0x000000060700720c */ /* 0x040fe20003f06270 */
[----:B------:R-:W-:Y:S01]  /*09d0*/  IMAD.IADD R6, R7, 0x1, -R6 ;  /* 0x0000000107067824 */ /* 0x000fe200078e0a06 */
[----:B------:R-:W-:-:S04]  /*09e0*/  VIMNMX R17, PT, PT, R5, R7, PT ;  /* 0x0000000705117248 */ /* 0x000fc80003fe0100 */
[----:B------:R-:W-:-:S04]  /*09f0*/  SEL R6, R6, RZ, P0 ;  /* 0x000000ff06067207 */ /* 0x000fc80000000000 */
[----:B------:R-:W-:Y:S01]  /*0a00*/  ISETP.GE.AND P0, PT, R6, R17, PT ;  /* 0x000000110600720c */ /* 0x000fe20003f06270 */
[----:B--2---:R2:W5:Y:S04]  /*0a10*/  LDG.E.64 R20, desc[UR6][R8.64] ;  /* 0x0000000608147981 */ /* 0x004568000c1e1b00 */
[----:B------:R2:W5:Y:S01]  /*0a20*/  LDG.E.64 R18, desc[UR6][R8.64+0x8] ;  /* 0x0000080608127981 */ /* 0x000562000c1e1b00 */
[----:B------:R-:W-:Y:S07]  /*0a30*/  BSSY.RECONVERGENT B0, `(.L_x_3) ;  /* 0x0000018000007945 */ /* 0x000fee0003800200 */
[----:B------:R-:W-:Y:S05]  /*0a40*/  @P0 BRA `(.L_x_4) ;  /* 0x0000000000580947 */ /* 0x000fea0003800000 */
.L_x_5:
[----:B--2---:R-:W-:-:S05]  /*0a50*/  IMAD.IADD R8, R17, 0x1, -R6 ;  /* 0x0000000111087824 */ /* 0x004fca00078e0a06 */
[----:B------:R-:W-:-:S04]  /*0a60*/  LEA.HI R9, R8, R8, RZ, 0x1 ;  /* 0x0000000808097211 */ /* 0x000fc800078f08ff */
[----:B------:R-:W-:-:S04]  /*0a70*/  LEA.HI.SX32 R16, R9, R6, 0x1f ;  /* 0x0000000609107211 */ /* 0x000fc800078ffaff */
[----:B------:R-:W-:Y:S01]  /*0a80*/  LOP3.LUT R8, RZ, R16, RZ, 0x33, !PT ;  /* 0x00000010ff087212 */ /* 0x000fe200078e33ff */
[----:B------:R-:W-:-:S04]  /*0a90*/  IMAD R22, R16, 0x10, R3 ;  /* 0x0000001010167824 */ /* 0x000fc800078e0203 */
[----:B------:R-:W-:-:S04]  /*0aa0*/  IMAD.IADD R8, R7, 0x1, R8 ;  /* 0x0000000107087824 */ /* 0x000fc800078e0208 */
[----:B------:R-:W-:Y:S02]  /*0ab0*/  IMAD R23, R8, 0x10, R35 ;  /* 0x0000001008177824 */ /* 0x000fe400078e0223 */
[----:B------:R-:W2:Y:S04]  /*0ac0*/  LDS.128 R8, [R22] ;  /* 0x0000000016087984 */ /* 0x000ea80000000c00 */
[----:B------:R-:W3:Y:S01]  /*0ad0*/  LDS.128 R12, [R23] ;  /* 0x00000000170c7984 */ /* 0x000ee20000000c00 */
[----:B--2--5:R-:W-:Y:S02]  /*0ae0*/  DADD R10, -R18, R10 ;  /* 0x00000000120a7229 */ /* 0x024fe4000000010a */
[----:B------:R-:W-:Y:S02]  /*0af0*/  DADD R8, -R20, R8 ;  /* 0x0000000014087229 */ /* 0x000fe40000000108 */
[----:B---3--:R-:W-:-:S02]  /*0b00*/  DADD R14, -R18, R14 ;  /* 0x00000000120e7229 */ /* 0x008fc4000000010e */
[----:B------:R-:W-:Y:S02]  /*0b10*/  DADD R12, -R20, R12 ;  /* 0x00000000140c7229 */ /* 0x000fe4000000010c */
[----:B------:R-:W-:-:S04]  /*0b20*/  DMUL R10, R10, R10 ;  /* 0x0000000a0a0a7228 */ /* 0x000fc80000000000 */
[----:B------:R-:W-:-:S04]  /*0b30*/  DMUL R14, R14, R14 ;  /* 0x0000000e0e0e7228 */ /* 0x000fc80000000000 */
[----:B------:R-:W-:-:S04]  /*0b40*/  DFMA R10, R8, R8, R10 ;  /* 0x00000008080a722b */ /* 0x000fc8000000000a */
[----:B------:R-:W-:-:S08]  /*0b50*/  DFMA R14, R12, R12, R14 ;  /* 0x0000000c0c0e722b */ /* 0x000fd0000000000e */
[----:B------:R-:W-:-:S06]  /*0b60*/  DSETP.GEU.AND P0, PT, R14, R10, PT ;  /* 0x0000000a0e00722a */ /* 0x000fcc0003f0e000 */
[----:B------:R-:W-:-:S08]  /*0b70*/  SEL R17, R17, R16, P0 ;  /* 0x0000001011117207 */ /* 0x000fd00000000000 */
[----:B------:R-:W-:-:S05]  /*0b80*/  @P0 VIADD R6, R16, 0x1 ;  /* 0x0000000110060836 */ /* 0x000fca0000000000 */
[----:B------:R-:W-:-:S13]  /*0b90*/  ISETP.GE.AND P0, PT, R6, R17, PT ;  /* 0x000000110600720c */ /* 0x000fda0003f06270 */
[----:B------:R-:W-:Y:S05]  /*0ba0*/  @!P0 BRA `(.L_x_5) ;  /* 0xfffffffc00a88947 */ /* 0x000fea000383ffff */
.L_x_4:
[----:B------:R-:W-:Y:S05]  /*0bb0*/  BSYNC.RECONVERGENT B0 ;  /* 0x0000000000007941 */ /* 0x000fea0003800200 */
.L_x_3:
[----:B------:R-:W-:Y:S01]  /*0bc0*/  IMAD.IADD R16, R7, 0x1, -R6 ;  /* 0x0000000107107824 */ /* 0x000fe200078e0a06 */
[----:B------:R-:W-:Y:S01]  /*0bd0*/  BSSY.RECONVERGENT B0, `(.L_x_6) ;  /* 0x0000015000007945 */ /* 0x000fe20003800200 */
[----:B------:R-:W-:Y:S01]  /*0be0*/  IMAD R32, R6, 0x10, R3 ;  /* 0x0000001006207824 */ /* 0x000fe200078e0203 */
[----:B------:R-:W-:Y:S01]  /*0bf0*/  PLOP3.LUT P0, PT, PT, PT, PT, 0x8, 0x80 ;  /* 0x000000000080781c */ /* 0x000fe20003f0e170 */
[----:B------:R-:W-:Y:S02]  /*0c00*/  IMAD R35, R16, 0x10, R35 ;  /* 0x0000001010237824 */ /* 0x000fe400078e0223 */
[----:B------:R-:W-:Y:S01]  /*0c10*/  IMAD.IADD R7, R5, 0x1, R16 ;  /* 0x0000000105077824 */ /* 0x000fe200078e0210 */
[----:B------:R3:W4:Y:S04]  /*0c20*/  LDS.128 R12, [R32] ;  /* 0x00000000200c7984 */ /* 0x0007280000000c00 */
[----:B--2---:R3:W2:Y:S01]  /*0c30*/  LDS.128 R8, [R35] ;  /* 0x0000000023087984 */ /* 0x0046a20000000c00 */
[----:B------:R-:W-:-:S13]  /*0c40*/  ISETP.GE.AND P1, PT, R7, R0, PT ;  /* 0x000000000700720c */ /* 0x000fda0003f26270 */
[----:B---3--:R-:W-:Y:S05]  /*0c50*/  @P1 BRA `(.L_x_7) ;  /* 0x0000000000301947 */ /* 0x008fea0003800000 */
[----:B------:R-:W-:Y:S02]  /*0c60*/  ISETP.GE.AND P1, PT, R6, R5, PT ;  /* 0x000000050600720c */ /* 0x000fe40003f26270 */
[----:B------:R-:W-:-:S11]  /*0c70*/  PLOP3.LUT P0, PT, PT, PT, PT, 0x80, 0x8 ;  /* 0x000000000008781c */ /* 0x000fd60003f0f070 */
[----:B------:R-:W-:Y:S05]  /*0c80*/  @P1 BRA `(.L_x_7) ;  /* 0x0000000000241947 */ /* 0x000fea0003800000 */
[C---:B012--5:R-:W-:Y:S02]  /*0c90*/  DADD R26, -R18.reuse, R10 ;  /* 0x00000000121a7229 */ /* 0x067fe4000000010a */
[----:B----4-:R-:W-:Y:S02]  /*0ca0*/  DADD R24, -R18, R14 ;  /* 0x0000000012187229 */ /* 0x010fe4000000010e */
[C---:B------:R-:W-:Y:S02]  /*0cb0*/  DADD R22, -R20.reuse, R8 ;  /* 0x0000000014167229 */ /* 0x040fe40000000108 */
[----:B------:R-:W-:Y:S02]  /*0cc0*/  DADD R16, -R20, R12 ;  /* 0x0000000014107229 */ /* 0x000fe4000000010c */
[----:B------:R-:W-:Y:S02]  /*0cd0*/  DMUL R26, R26, R26 ;  /* 0x0000001a1a1a7228 */ /* 0x000fe40000000000 */
[----:B------:R-:W-:-:S06]  /*0ce0*/  DMUL R24, R24, R24 ;  /* 0x0000001818187228 */ /* 0x000fcc0000000000 */
[----:B------:R-:W-:Y:S02]  /*0cf0*/  DFMA R26, R22, R22, R26 ;  /* 0x00000016161a722b */ /* 0x000fe4000000001a */
[----:B------:R-:W-:-:S08]  /*0d00*/  DFMA R24, R16, R16, R24 ;  /* 0x000000101018722b */ /* 0x000fd00000000018 */
[----:B------:R-:W-:-:S14]  /*0d10*/  DSETP.LT.AND P0, PT, R26, R24, PT ;  /* 0x000000181a00722a */ /* 0x000fdc0003f01000 */
.L_x_7:
[----:B------:R-:W-:Y:S05]  /*0d20*/  BSYNC.RECONVERGENT B0 ;  /* 0x0000000000007941 */ /* 0x000fea0003800200 */
.L_x_6:
[----:B01----:R-:W-:Y:S01]  /*0d30*/  VIADD R27, R7, 0x1 ;  /* 0x00000001071b7836 */ /* 0x003fe20000000000 */
[----:B------:R-:W-:Y:S01]  /*0d40*/  BSSY.RECONVERGENT B0, `(.L_x_8) ;  /* 0x000001b000007945 */ /* 0x000fe20003800200 */
[----:B------:R-:W-:Y:S01]  /*0d50*/  @!P0 IMAD.MOV R27, RZ, RZ, R7 ;  /* 0x000000ffff1b8224 */ /* 0x000fe200078e0207 */
[----:B--2-4-:R-:W-:Y:S01]  /*0d60*/  FSEL R30, R10, R14, P0 ;  /* 0x0000000e0a1e7208 */ /* 0x014fe20000000000 */
[----:B------:R-:W-:Y:S01]  /*0d70*/  VIADD R26, R6, 0x1 ;  /* 0x00000001061a7836 */ /* 0x000fe20000000000 */
[----:B------:R-:W-:Y:S01]  /*0d80*/  FSEL R31, R11, R15, P0 ;  /* 0x0000000f0b1f7208 */ /* 0x000fe20000000000 */
[----:B------:R-:W-:Y:S01]  /*0d90*/  @P0 IMAD.MOV R26, RZ, RZ, R6 ;  /* 0x000000ffff1a0224 */ /* 0x000fe200078e0206 */
[C---:B------:R-:W-:Y:S01]  /*0da0*/  ISETP.GE.AND P1, PT, R27.reuse, R0, PT ;  /* 0x000000001b00720c */ /* 0x040fe20003f26270 */
[----:B------:R-:W-:Y:S01]  /*0db0*/  VIADD R33, R27, 0x1 ;  /* 0x000000011b217836 */ /* 0x000fe20000000000 */
[----:B------:R-:W-:Y:S01]  /*0dc0*/  FSEL R29, R8, R12, P0 ;  /* 0x0000000c081d7208 */ /* 0x000fe20000000000 */
[----:B------:R-:W-:Y:S01]  /*0dd0*/  VIADD R34, R26, 0x1 ;  /* 0x000000011a227836 */ /* 0x000fe20000000000 */
[----:B------:R-:W-:-:S02]  /*0de0*/  FSEL R28, R9, R13, P0 ;  /* 0x0000000d091c7208 */ /* 0x000fc40000000000 */
[----:B------:R0:W1:Y:S04]  /*0df0*/  @P0 LDS.128 R8, [R35+0x10] ;  /* 0x0000100023080984 */ /* 0x0000680000000c00 */
[----:B------:R0:W2:Y:S01]  /*0e00*/  @!P0 LDS.128 R12, [R32+0x10] ;  /* 0x00001000200c8984 */ /* 0x0000a20000000c00 */
[----:B------:R-:W-:Y:S02]  /*0e10*/  PLOP3.LUT P0, PT, PT, PT, PT, 0x8, 0x80 ;  /* 0x000000000080781c */ /* 0x000fe40003f0e170 */
[----:B------:R-:W-:Y:S11]  /*0e20*/  @P1 BRA `(.L_x_9) ;  /* 0x0000000000301947 */ /* 0x000ff60003800000 */
[----:B------:R-:W-:Y:S02]  /*0e30*/  ISETP.GE.AND P1, PT, R26, R5, PT ;  /* 0x000000051a00720c */ /* 0x000fe40003f26270 */
[----:B------:R-:W-:-:S11]  /*0e40*/  PLOP3.LUT P0, PT, PT, PT, PT, 0x80, 0x8 ;  /* 0x000000000008781c */ /* 0x000fd60003f0f070 */
[----:B------:R-:W-:Y:S05]  /*0e50*/  @P1 BRA `(.L_x_9) ;  /* 0x0000000000241947 */ /* 0x000fea0003800000 */
[C---:B-1---5:R-:W-:Y:S02]  /*0e60*/  DADD R22, -R18.reuse, R10 ;  /* 0x0000000012167229 */ /* 0x062fe4000000010a */
[----:B--2---:R-:W-:Y:S02]  /*0e70*/  DADD R6, -R18, R14 ;  /* 0x0000000012067229 */ /* 0x004fe4000000010e */
[C---:B------:R-:W-:Y:S02]  /*0e80*/  DADD R24, -R20.reuse, R8 ;  /* 0x0000000014187229 */ /* 0x040fe40000000108 */
[----:B------:R-:W-:Y:S02]  /*0e90*/  DADD R16, -R20, R12 ;  /* 0x0000000014107229 */ /* 0x000fe4000000010c */
[----:B------:R-:W-:Y:S02]  /*0ea0*/  DMUL R22, R22, R22 ;  /* 0x0000001616167228 */ /* 0x000fe40000000000 */
[----:B------:R-:W-:-:S06]  /*0eb0*/  DMUL R6, R6, R6 ;  /* 0x0000000606067228 */ /* 0x000fcc0000000000 */
[----:B------:R-:W-:Y:S02]  /*0ec0*/  DFMA R22, R24, R24, R22 ;  /* 0x000000181816722b */ /* 0x000fe40000000016 */
[----:B------:R-:W-:-:S08]  /*0ed0*/  DFMA R6, R16, R16, R6 ;  /* 0x000000101006722b */ /* 0x000fd00000000006 */
[----:B------:R-:W-:-:S14]  /*0ee0*/  DSETP.LT.AND P0, PT, R22, R6, PT ;  /* 0x000000061600722a */ /* 0x000fdc0003f01000 */
.L_x_9:
[----:B------:R-:W-:Y:S05]  /*0ef0*/  BSYNC.RECONVERGENT B0 ;  /* 0x0000000000007941 */ /* 0x000fea0003800200 */
.L_x_8:
[----:B------:R-:W-:Y:S01]  /*0f00*/  @!P0 IMAD.MOV R33, RZ, RZ, R27 ;  /* 0x000000ffff218224 */ /* 0x000fe200078e021b */
[----:B------:R-:W-:Y:S01]  /*0f10*/  BSSY.RECONVERGENT B0, `(.L_x_10) ;  /* 0x000001a000007945 */ /* 0x000fe20003800200 */
[----:B------:R-:W-:Y:S01]  /*0f20*/  @P0 IMAD.MOV R34, RZ, RZ, R26 ;  /* 0x000000ffff220224 */ /* 0x000fe200078e021a */
[----:B-12---:R-:W-:Y:S01]  /*0f30*/  FSEL R16, R10, R14, P0 ;  /* 0x0000000e0a107208 */ /* 0x006fe20000000000 */
[C-C-:B------:R-:W-:Y:S01]  /*0f40*/  @P0 IMAD R23, R33.reuse, 0x10, R3.reuse ;  /* 0x0000001021170824 */ /* 0x140fe200078e0203 */
[----:B------:R-:W-:Y:S01]  /*0f50*/  ISETP.GE.AND P1, PT, R33, R0, PT ;  /* 0x000000002100720c */ /* 0x000fe20003f26270 */
[C---:B------:R-:W-:Y:S01]  /*0f60*/  @!P0 IMAD R22, R34.reuse, 0x10, R3 ;  /* 0x0000001022168824 */ /* 0x040fe200078e0203 */
[----:B------:R-:W-:Y:S01]  /*0f70*/  FSEL R17, R11, R15, P0 ;  /* 0x0000000f0b117208 */ /* 0x000fe20000000000 */
[----:B0-----:R-:W-:Y:S01]  /*0f80*/  VIADD R32, R34, 0x1 ;  /* 0x0000000122207836 */ /* 0x001fe20000000000 */
[----:B------:R-:W-:Y:S02]  /*0f90*/  FSEL R6, R8, R12, P0 ;  /* 0x0000000c08067208 */ /* 0x000fe40000000000 */
[----:B------:R-:W-:-:S02]  /*0fa0*/  FSEL R7, R9, R13, P0 ;  /* 0x0000000d09077208 */ /* 0x000fc40000000000 */
[----:B------:R0:W1:Y:S04]  /*0fb0*/  @!P0 LDS.128 R12, [R22] ;  /* 0x00000000160c8984 */ /* 0x0000680000000c00 */
[----:B------:R0:W2:Y:S01]  /*0fc0*/  @P0 LDS.128 R8, [R23] ;  /* 0x0000000017080984 */ /* 0x0000a20000000c00 */
[----:B------:R-:W-:Y:S01]  /*0fd0*/  PLOP3.LUT P0, PT, PT, PT, PT, 0x8, 0x80 ;  /* 0x000000000080781c */ /* 0x000fe20003f0e170 */
[----:B------:R-:W-:-:S12]  /*0fe0*/  @P1 BRA `(.L_x_11) ;  /* 0x0000000000301947 */ /* 0x000fd80003800000 */
[----:B------:R-:W-:Y:S02]  /*0ff0*/  ISETP.GE.AND P1, PT, R34, R5, PT ;  /* 0x000000052200720c */ /* 0x000fe40003f26270 */
[----:B------:R-:W-:-:S11]  /*1000*/  PLOP3.LUT P0, PT, PT, PT, PT, 0x80, 0x8 ;  /* 0x000000000008781c */ /* 0x000fd60003f0f070 */
[----:B------:R-:W-:Y:S05]  /*1010*/  @P1 BRA `(.L_x_11) ;  /* 0x0000000000241947 */ /* 0x000fea0003800000 */
[----:B0-2--5:R-:W-:Y:S02]  /*1020*/  DADD R22, -R18, R10 ;  /* 0x0000000012167229 */ /* 0x025fe4000000010a */
[----:B------:R-:W-:Y:S02]  /*1030*/  DADD R26, -R20, R8 ;  /* 0x00000000141a7229 */ /* 0x000fe40000000108 */
[----:B-1----:R-:W-:-:S04]  /*1040*/  DADD R24, -R18, R14 ;  /* 0x0000000012187229 */ /* 0x002fc8000000010e */
[----:B------:R-:W-:-:S04]  /*1050*/  DMUL R22, R22, R22 ;  /* 0x0000001616167228 */ /* 0x000fc80000000000 */
[----:B------:R-:W-:-:S04]  /*1060*/  DMUL R24, R24, R24 ;  /* 0x0000001818187228 */ /* 0x000fc80000000000 */
[----:B------:R-:W-:Y:S02]  /*1070*/  DFMA R22, R26, R26, R22 ;  /* 0x0000001a1a16722b */ /* 0x000fe40000000016 */
[----:B------:R-:W-:-:S08]  /*1080*/  DADD R26, -R20, R12 ;  /* 0x00000000141a7229 */ /* 0x000fd0000000010c */
[----:B------:R-:W-:-:S08]  /*1090*/  DFMA R24, R26, R26, R24 ;  /* 0x0000001a1a18722b */ /* 0x000fd00000000018 */
[----:B------:R-:W-:-:S14]  /*10a0*/  DSETP.LT.AND P0, PT, R22, R24, PT ;  /* 0x000000181600722a */ /* 0x000fdc0003f01000 */
.L_x_11:
[----:B------:R-:W-:Y:S05]  /*10b0*/  BSYNC.RECONVERGENT B0 ;  /* 0x0000000000007941 */ /* 0x000fea0003800200 */
.L_x_10:
[----:B------:R-:W-:Y:S01]  /*10c0*/  VIADD R26, R33, 0x1 ;  /* 0x00000001211a7836 */ /* 0x000fe20000000000 */
[----:B------:R-:W-:Y:S01]  /*10d0*/  BSSY.RECONVERGENT B0, `(.L_x_12) ;  /* 0x000001a000007945 */ /* 0x000fe20003800200 */
[----:B------:R-:W-:Y:S01]  /*10e0*/  @!P0 IMAD.MOV R26, RZ, RZ, R33 ;  /* 0x000000ffff1a8224 */ /* 0x000fe200078e0221 */
[----:B012---:R-:W-:Y:S01]  /*10f0*/  FSEL R22, R10, R14, P0 ;  /* 0x0000000e0a167208 */ /* 0x007fe20000000000 */
[----:B------:R-:W-:Y:S01]  /*1100*/  @P0 IMAD.MOV R32, RZ, RZ, R34 ;  /* 0x000000ffff200224 */ /* 0x000fe200078e0222 */
[----:B------:R-:W-:Y:S01]  /*1110*/  FSEL R23, R11, R15, P0 ;  /* 0x0000000f0b177208 */ /* 0x000fe20000000000 */
[C-C-:B------:R-:W-:Y:S01]  /*1120*/  @P0 IMAD R33, R26.reuse, 0x10, R3.reuse ;  /* 0x000000101a210824 */ /* 0x140fe200078e0203 */
[----:B------:R-:W-:Y:S01]  /*1130*/  ISETP.GE.AND P1, PT, R26, R0, PT ;  /* 0x000000001a00720c */ /* 0x000fe20003f26270 */
[----:B------:R-:W-:Y:S01]  /*1140*/  @!P0 IMAD R27, R32, 0x10, R3 ;  /* 0x00000010201b8824 */ /* 0x000fe200078e0203 */
[----:B------:R-:W-:Y:S02]  /*1150*/  FSEL R24, R8, R12, P0 ;  /* 0x0000000c08187208 */ /* 0x000fe40000000000 */
[----:B------:R-:W-:-:S02]  /*1160*/  FSEL R25, R9, R13, P0 ;  /* 0x0000000d09197208 */ /* 0x000fc40000000000 */
[----:B------:R0:W1:Y:S04]  /*1170*/  @!P0 LDS.128 R12, [R27] ;  /* 0x000000001b0c8984 */ /* 0x0000680000000c00 */
[----:B------:R0:W2:Y:S01]  /*1180*/  @P0 LDS.128 R8, [R33] ;  /* 0x0000000021080984 */ /* 0x0000a20000000c00 */
[----:B------:R-:W-:Y:S02]  /*1190*/  PLOP3.LUT P0, PT, PT, PT, PT, 0x8, 0x80 ;  /* 0x000000000080781c */ /* 0x000fe40003f0e170 */
[----:B------:R-:W-:Y:S11]  /*11a0*/  @P1 BRA `(.L_x_13) ;  /* 0x0000000000301947 */ /* 0x000ff60003800000 */
[----:B------:R-:W-:Y:S02]  /*11b0*/  ISETP.GE.AND P1, PT, R32, R5, PT ;  /* 0x000000052000720c */ /* 0x000fe40003f26270 */
[----:B------:R-:W-:-:S11]  /*11c0*/  PLOP3.LUT P0, PT, PT, PT, PT, 0x80, 0x8 ;  /* 0x000000000008781c */ /* 0x000fd60003f0f070 */
[----:B------:R-:W-:Y:S05]  /*11d0*/  @P1 BRA `(.L_x_13) ;  /* 0x0000000000241947 */ /* 0x000fea0003800000 */
[C---:B0-2--5:R-:W-:Y:S02]  /*11e0*/  DADD R26, -R18.reuse, R10 ;  /* 0x00000000121a7229 */ /* 0x065fe4000000010a */
[----:B-1----:R-:W-:Y:S02]  /*11f0*/  DADD R18, -R18, R14 ;  /* 0x0000000012127229 */ /* 0x002fe4000000010e */
[C---:B------:R-:W-:Y:S02]  /*1200*/  DADD R32, -R20.reuse, R8 ;  /* 0x0000000014207229 */ /* 0x040fe40000000108 */
[----:B------:R-:W-:Y:S02]  /*1210*/  DADD R20, -R20, R12 ;  /* 0x0000000014147229 */ /* 0x000fe4000000010c */
[----:B------:R-:W-:Y:S02]  /*1220*/  DMUL R26, R26, R26 ;  /* 0x0000001a1a1a7228 */ /* 0x000fe40000000000 */
[----:B------:R-:W-:-:S06]  /*1230*/  DMUL R18, R18, R18 ;  /* 0x0000001212127228 */ /* 0x000fcc0000000000 */
[----:B------:R-:W-:Y:S02]  /*1240*/  DFMA R26, R32, R32, R26 ;  /* 0x00000020201a722b */ /* 0x000fe4000000001a */
[----:B------:R-:W-:-:S08]  /*1250*/  DFMA R18, R20, R20, R18 ;  /* 0x000000141412722b */ /* 0x000fd00000000012 */
[----:B------:R-:W-:-:S14]  /*1260*/  DSETP.LT.AND P0, PT, R26, R18, PT ;  /* 0x000000121a00722a */ /* 0x000fdc0003f01000 */
.L_x_13:
[----:B------:R-:W-:Y:S05]  /*1270*/  BSYNC.RECONVERGENT B0 ;  /* 0x0000000000007941 */ /* 0x000fea0003800200 */
.L_x_12:
[----:B------:R-:W-:Y:S01]  /*1280*/  BAR.SYNC.DEFER_BLOCKING 0x0 ;  /* 0x0000000000007b1d */ /* 0x000fe20000010000 */
[----:B-12---:R-:W-:Y:S01]  /*1290*/  FSEL R0, R8, R12, P0 ;  /* 0x0000000c08007208 */ /* 0x006fe20000000000 */
[----:B------:R-:W-:Y:S01]  /*12a0*/  IMAD.SHL.U32 R5, R2, 0x4, RZ ;  /* 0x0000000402057824 */ /* 0x000fe200078e00ff */
[----:B0-----:R-:W-:Y:S01]  /*12b0*/  FSEL R27, R9, R13, P0 ;  /* 0x0000000d091b7208 */ /* 0x001fe20000000000 */
[----:B------:R-:W-:Y:S01]  /*12c0*/  IMAD.MOV.U32 R8, RZ, RZ, R29 ;  /* 0x000000ffff087224 */ /* 0x000fe200078e001d */
[----:B-----5:R-:W-:Y:S01]  /*12d0*/  FSEL R18, R10, R14, P0 ;  /* 0x0000000e0a127208 */ /* 0x020fe20000000000 */
[----:B------:R-:W-:Y:S01]  /*12e0*/  IMAD.MOV.U32 R14, RZ, RZ, R16 ;  /* 0x000000ffff0e7224 */ /* 0x000fe200078e0010 */
[----:B------:R-:W-:Y:S01]  /*12f0*/  FSEL R19, R11, R15, P0 ;  /* 0x0000000f0b137208 */ /* 0x000fe20000000000 */
[----:B------:R-:W-:Y:S02]  /*1300*/  IMAD.MOV.U32 R15, RZ, RZ, R17 ;  /* 0x000000ffff0f7224 */ /* 0x000fe400078e0011 */
[----:B------:R-:W-:-:S02]  /*1310*/  IMAD.MOV.U32 R10, RZ, RZ, R30 ;  /* 0x000000ffff0a7224 */ /* 0x000fc400078e001e */
[----:B------:R-:W-:Y:S02]  /*1320*/  IMAD.MOV.U32 R11, RZ, RZ, R31 ;  /* 0x000000ffff0b7224 */ /* 0x000fe400078e001f */
[----:B------:R-:W-:Y:S02]  /*1330*/  IMAD.MOV.U32 R9, RZ, RZ, R28 ;  /* 0x000000ffff097224 */ /* 0x000fe400078e001c */
[----:B------:R-:W-:Y:S02]  /*1340*/  IMAD.MOV.U32 R12, RZ, RZ, R6 ;  /* 0x000000ffff0c7224 */ /* 0x000fe400078e0006 */
[----:B------:R-:W-:Y:S02]  /*1350*/  IMAD.MOV.U32 R13, RZ, RZ, R7 ;  /* 0x000000ffff0d7224 */ /* 0x000fe400078e0007 */
[----:B------:R-:W-:Y:S02]  /*1360*/  IMAD.MOV.U32 R20, RZ, RZ, R24 ;  /* 0x000000ffff147224 */ /* 0x000fe400078e0018 */
[----:B------:R-:W-:-:S02]  /*1370*/  IMAD.MOV.U32 R21, RZ, RZ, R25 ;  /* 0x000000ffff157224 */ /* 0x000fc400078e0019 */
[----:B------:R-:W-:Y:S02]  /*1380*/  IMAD.MOV.U32 R16, RZ, RZ, R0 ;  /* 0x000000ffff107224 */ /* 0x000fe400078e0000 */
[----:B------:R-:W-:Y:S01]  /*1390*/  IMAD.MOV.U32 R17, RZ, RZ, R27 ;  /* 0x000000ffff117224 */ /* 0x000fe200078e001b */
[----:B------:R-:W-:Y:S06]  /*13a0*/  BRA.U !UP0, `(.L_x_14) ;  /* 0x0000000108747547 */ /* 0x000fec000b800000 */
[----:B------:R-:W0:Y:S01]  /*13b0*/  S2R R6, SR_LANEID ;  /* 0x0000000000067919 */ /* 0x000e220000000000 */
[----:B------:R-:W-:Y:S01]  /*13c0*/  LOP3.LUT R5, R5, 0xf80, RZ, 0xc0, !PT ;  /* 0x00000f8005057812 */ /* 0x000fe200078ec0ff */
[----:B------:R-:W1:Y:S03]  /*13d0*/  LDCU.64 UR4, c[0x0][0x3a0] ;  /* 0x00007400ff0477ac */ /* 0x000e660008000a00 */
[----:B------:R-:W-:Y:S01]  /*13e0*/  LOP3.LUT R2, R5, 0x1f, R2, 0xf8, !PT ;  /* 0x0000001f05027812 */ /* 0x000fe200078ef802 */
[----:B0-----:R-:W-:-:S04]  /*13f0*/  IMAD R0, R6, 0x4, R5 ;  /* 0x0000000406007824 */ /* 0x001fc800078e0205 */
[----:B------:R-:W-:Y:S02]  /*1400*/  IMAD R7, R0, 0x10, R3 ;  /* 0x0000001000077824 */ /* 0x000fe400078e0203 */
[----:B------:R-:W-:Y:S02]  /*1410*/  IMAD.MOV.U32 R3, RZ, RZ, RZ ;  /* 0x000000ffff037224 */ /* 0x000fe400078e00ff */
[----:B------:R-:W-:Y:S01]  /*1420*/  IMAD R0, R6, -0x30, R7 ;  /* 0xffffffd006007824 */ /* 0x000fe200078e0207 */
[----:B------:R-:W-:Y:S01]  /*1430*/  STS.128 [R7], R8 ;  /* 0x0000000807007388 */ /* 0x000fe20000000c00 */
[----:B------:R-:W-:-:S03]  /*1440*/  IMAD.WIDE.U32 R2, R4, 0x400, R2 ;  /* 0x0000040004027825 */ /* 0x000fc600078e0002 */
[----:B------:R-:W-:Y:S01]  /*1450*/  STS.128 [R7+0x10], R12 ;  /* 0x0000100c07007388 */ /* 0x000fe20000000c00 */
[----:B-1----:R-:W-:-:S03]  /*1460*/  LEA R4, P0, R2, UR4, 0x4 ;  /* 0x0000000402047c11 */ /* 0x002fc6000f8020ff */
[----:B------:R-:W-:Y:S01]  /*1470*/  STS.128 [R7+0x20], R20 ;  /* 0x0000201407007388 */ /* 0x000fe20000000c00 */
[----:B------:R-:W-:-:S03]  /*1480*/  LEA.HI.X R5, R2, UR5, R3, 0x4, P0 ;  /* 0x0000000502057c11 */ /* 0x000fc600080f2403 */
[----:B------:R-:W-:Y:S01]  /*1490*/  STS.128 [R7+0x30], R16 ;  /* 0x0000301007007388 */ /* 0x000fe20000000c00 */
[----:B------:R-:W-:-:S03]  /*14a0*/  NOP ;  /* 0x0000000000007918 */ /* 0x000fc60000000000 */
[----:B------:R-:W0:Y:S04]  /*14b0*/  LDS.128 R8, [R0] ;  /* 0x0000000000087984 */ /* 0x000e280000000c00 */
[----:B------:R-:W1:Y:S04]  /*14c0*/  LDS.128 R32, [R0+0x200] ;  /* 0x0002000000207984 */ /* 0x000e680000000c00 */
[----:B------:R-:W2:Y:S04]  /*14d0*/  LDS.128 R28, [R0+0x400] ;  /* 0x00040000001c7984 */ /* 0x000ea80000000c00 */
[----:B------:R-:W3:Y:S04]  /*14e0*/  LDS.128 R24, [R0+0x600] ;  /* 0x0006000000187984 */ /* 0x000ee80000000c00 */
[----:B0-----:R-:W-:Y:S04]  /*14f0*/  STG.E.64 desc[UR6][R4.64], R8 ;  /* 0x0000000804007986 */ /* 0x001fe8000c101b06 */
[----:B------:R-:W-:Y:S04]  /*1500*/  STG.E.64 desc[UR6][R4.64+0x8], R10 ;  /* 0x0000080a04007986 */ /* 0x000fe8000c101b06 */
[----:B-1----:R-:W-:Y:S04]  /*1510*/  STG.E.64 desc[UR6][R4.64+0x200], R32 ;  /* 0x0002002004007986 */ /* 0x002fe8000c101b06 */
[----:B------:R-:W-:Y:S04]  /*1520*/  STG.E.64 desc[UR6][R4.64+0x208], R34 ;  /* 0x0002082204007986 */ /* 0x000fe8000c101b06 */
[----:B--2---:R-:W-:Y:S04]  /*1530*/  STG.E.64 desc[UR6][R4.64+0x400], R28 ;  /* 0x0004001c04007986 */ /* 0x004fe8000c101b06 */
[----:B------:R-:W-:Y:S04]  /*1540*/  STG.E.64 desc[UR6][R4.64+0x408], R30 ;  /* 0x0004081e04007986 */ /* 0x000fe8000c101b06 */
[----:B---3--:R-:W-:Y:S04]  /*1550*/  STG.E.64 desc[UR6][R4.64+0x600], R24 ;  /* 0x0006001804007986 */ /* 0x008fe8000c101b06 */
[----:B------:R-:W-:Y:S01]  /*1560*/  STG.E.64 desc[UR6][R4.64+0x608], R26 ;  /* 0x0006081a04007986 */ /* 0x000fe2000c101b06 */
[----:B------:R-:W-:Y:S05]  /*1570*/  EXIT ;  /* 0x000000000000794d */ /* 0x000fea0003800000 */
.L_x_14:
[----:B------:R-:W0:Y:S01]  /*1580*/  S2R R7, SR_LANEID ;  /* 0x0000000000077919 */ /* 0x000e220000000000 */
[----:B------:R-:W-:Y:S01]  /*1590*/  LOP3.LUT R0, R5, 0xf80, RZ, 0xc0, !PT ;  /* 0x00000f8005007812 */ /* 0x000fe200078ec0ff */
[----:B------:R-:W1:Y:S01]  /*15a0*/  LDCU.64 UR4, c[0x0][0x388] ;  /* 0x00007100ff0477ac */ /* 0x000e620008000a00 */
[----:B------:R-:W-:-:S03]  /*15b0*/  LOP3.LUT R2, R2, 0x1f, RZ, 0xc0, !PT ;  /* 0x0000001f02027812 */ /* 0x000fc600078ec0ff */
[----:B0-----:R-:W-:-:S04]  /*15c0*/  IMAD R6, R7, 0x4, R0 ;  /* 0x0000000407067824 */ /* 0x001fc800078e0200 */
[----:B------:R-:W-:Y:S02]  /*15d0*/  IMAD R5, R6, 0x10, R3 ;  /* 0x0000001006057824 */ /* 0x000fe400078e0203 */
[----:B------:R-:W-:Y:S02]  /*15e0*/  IMAD.MOV.U32 R3, RZ, RZ, RZ ;  /* 0x000000ffff037224 */ /* 0x000fe400078e00ff */
[----:B------:R-:W-:Y:S01]  /*15f0*/  IMAD R7, R7, -0x30, R5 ;  /* 0xffffffd007077824 */ /* 0x000fe200078e0205 */
[----:B------:R-:W-:Y:S01]  /*1600*/  STS.128 [R5], R8 ;  /* 0x0000000805007388 */ /* 0x000fe20000000c00 */
[----:B------:R-:W-:-:S03]  /*1610*/  IMAD.WIDE.U32 R2, R4, 0x400, R2 ;  /* 0x0000040004027825 */ /* 0x000fc600078e0002 */
[----:B------:R-:W-:Y:S01]  /*1620*/  STS.128 [R5+0x10], R12 ;  /* 0x0000100c05007388 */ /* 0x000fe20000000c00 */
[----:B------:R-:W-:-:S03]  /*1630*/  IADD3 R0, P0, PT, R0, R2, RZ ;  /* 0x0000000200007210 */ /* 0x000fc60007f1e0ff */
[----:B------:R-:W-:Y:S02]  /*1640*/  STS.128 [R5+0x20], R20 ;  /* 0x0000201405007388 */ /* 0x000fe40000000c00 */
[----:B------:R-:W-:Y:S02]  /*1650*/  IMAD.X R3, RZ, RZ, R3, P0 ;  /* 0x000000ffff037224 */ /* 0x000fe400000e0603 */
[----:B------:R-:W-:Y:S01]  /*1660*/  STS.128 [R5+0x30], R16 ;  /* 0x0000301005007388 */ /* 0x000fe20000000c00 */
[----:B------:R-:W-:-:S03]  /*1670*/  NOP ;  /* 0x0000000000007918 */ /* 0x000fc60000000000 */
[----:B------:R-:W0:Y:S01]  /*1680*/  LDS.128 R8, [R7] ;  /* 0x0000000007087984 */ /* 0x000e220000000c00 */
[----:B-1----:R-:W-:-:S03]  /*1690*/  LEA R2, P0, R0, UR4, 0x4 ;  /* 0x0000000400027c11 */ /* 0x002fc6000f8020ff */
[----:B------:R-:W1:Y:S01]  /*16a0*/  LDS.128 R32, [R7+0x200] ;  /* 0x0002000007207984 */ /* 0x000e620000000c00 */
[----:B------:R-:W-:-:S03]  /*16b0*/  LEA.HI.X R3, R0, UR5, R3, 0x4, P0 ;  /* 0x0000000500037c11 */ /* 0x000fc600080f2403 */
        /* <DEDUP_REMOVED lines=11> */
.L_x_0:
[----:B------:R-:W0:Y:S01]  /*1770*/  LDC.64 R14, c[0x0][0x3b8] ;  /* 0x0000ee00ff0e7b82 */ /* 0x000e220000000a00 */
[----:B--2---:R-:W-:-:S07]  /*1780*/  IADD3 R5, P2, PT, RZ, -R6, RZ ;  /* 0x80000006ff057210 */ /* 0x004fce0007f5e0ff */
[----:B------:R-:W1:Y:S01]  /*1790*/  LDC.64 R12, c[0x0][0x398] ;  /* 0x0000e600ff0c7b82 */ /* 0x000e620000000a00 */
[----:B------:R-:W-:Y:S01]  /*17a0*/  IMAD.SHL.U32 R17, R6, 0x200, RZ ;  /* 0x0000020006117824 */ /* 0x000fe200078e00ff */
[----:B------:R-:W2:Y:S01]  /*17b0*/  LDCU.U8 UR4, c[0x0][0x380] ;  /* 0x00007000ff0477ac */ /* 0x000ea20008000000 */
[----:B0-----:R-:W-:-:S04]  /*17c0*/  LEA R14, P0, R4, R14, 0x3 ;  /* 0x0000000e040e7211 */ /* 0x001fc800078018ff */
[----:B------:R-:W-:-:S05]  /*17d0*/  LEA.HI.X R15, R4, R15, RZ, 0x3, P0 ;  /* 0x0000000f040f7211 */ /* 0x000fca00000f1cff */
[----:B------:R-:W3:Y:S04]  /*17e0*/  LDG.E.64 R10, desc[UR6][R14.64+0x8] ;  /* 0x000008060e0a7981 */ /* 0x000ee8000c1e1b00 */
[----:B------:R-:W4:Y:S01]  /*17f0*/  LDG.E.64 R8, desc[UR6][R14.64] ;  /* 0x000000060e087981 */ /* 0x000f22000c1e1b00 */
[CC--:B------:R-:W-:Y:S01]  /*1800*/  LOP3.LUT R19, R5.reuse, R4.reuse, RZ, 0xc0, !PT ;  /* 0x0000000405137212 */ /* 0x0c0fe200078ec0ff */
[----:B--2---:R-:W-:Y:S01]  /*1810*/  UPRMT UR4, UR4, 0x8880, URZ ;  /* 0x0000888004047896 */ /* 0x004fe200080000ff */
[----:B------:R-:W-:Y:S01]  /*1820*/  LOP3.LUT R16, R5, R4, RZ, 0xfc, !PT ;  /* 0x0000000405107212 */ /* 0x000fe200078efcff */
[----:B------:R-:W-:Y:S01]  /*1830*/  BSSY.RECONVERGENT B0, `(.L_x_15) ;  /* 0x0000096000007945 */ /* 0x000fe20003800200 */
[C---:B------:R-:W-:Y:S01]  /*1840*/  SHF.L.U64.HI R0, R19.reuse, 0xa, RZ ;  /* 0x0000000a13007819 */ /* 0x040fe200000102ff */
[----:B------:R-:W-:Y:S01]  /*1850*/  IMAD.SHL.U32 R3, R19, 0x400, RZ ;  /* 0x0000040013037824 */ /* 0x000fe200078e00ff */
[----:B------:R-:W-:Y:S01]  /*1860*/  IADD3 R19, P3, PT, R4, -R19, RZ ;  /* 0x8000001304137210 */ /* 0x000fe20007f7e0ff */
[----:B------:R-:W-:Y:S01]  /*1870*/  UISETP.NE.AND UP0, UPT, UR4, URZ, UPT ;  /* 0x000000ff0400728c */ /* 0x000fe2000bf05270 */
[----:B------:R-:W-:Y:S01]  /*1880*/  LOP3.LUT R17, R17, 0xfffffc00, RZ, 0xc0, !PT ;  /* 0xfffffc0011117812 */ /* 0x000fe200078ec0ff */
[----:B------:R-:W-:Y:S01]  /*1890*/  ACQBULK ;  /* 0x000000000000782e */ /* 0x000fe20000000000 */
[----:B------:R-:W-:-:S02]  /*18a0*/  ISETP.NE.U32.AND P0, PT, R16, -0x1, PT ;  /* 0xffffffff1000780c */ /* 0x000fc40003f05070 */
[----:B---3--:R-:W-:-:S05]  /*18b0*/  IADD3 R5, P1, PT, R10, -R3, RZ ;  /* 0x800000030a057210 */ /* 0x008fca0007f3e0ff */
[--C-:B------:R-:W-:Y:S01]  /*18c0*/  IMAD.X R10, R11, 0x1, ~R0.reuse, P1 ;  /* 0x000000010b0a7824 */ /* 0x100fe200008e0e00 */
[--C-:B------:R-:W-:Y:S01]  /*18d0*/  SHF.L.U64.HI R11, R6, 0x9, R7.reuse ;  /* 0x00000009060b7819 */ /* 0x100fe20000010207 */
[----:B------:R-:W-:Y:S01]  /*18e0*/  IMAD.X R7, RZ, RZ, ~R7, P2 ;  /* 0x000000ffff077224 */ /* 0x000fe200010e0e07 */
[----:B-1----:R-:W-:Y:S01]  /*18f0*/  IADD3 R18, P2, PT, -R3, R12, RZ ;  /* 0x0000000c03127210 */ /* 0x002fe20007f5e1ff */
[----:B------:R-:W-:Y:S01]  /*1900*/  IMAD.X R6, RZ, RZ, -0x1, P3 ;  /* 0xffffffffff067424 */ /* 0x000fe200018e06ff */
[----:B------:R-:W-:Y:S01]  /*1910*/  ISETP.NE.U32.AND P1, PT, R19, -0x1, PT ;  /* 0xffffffff1300780c */ /* 0x000fe20003f25070 */
[----:B------:R-:W-:Y:S01]  /*1920*/  IMAD.MOV.U32 R12, RZ, RZ, 0x3ff ;  /* 0x000003ffff0c7424 */ /* 0x000fe200078e00ff */
[----:B----4-:R-:W-:Y:S01]  /*1930*/  IADD3 R16, P3, PT, R8, -R3, RZ ;  /* 0x8000000308107210 */ /* 0x010fe20007f7e0ff */
[----:B------:R-:W-:Y:S01]  /*1940*/  IMAD.X R20, R13, 0x1, ~R0, P2 ;  /* 0x000000010d147824 */ /* 0x000fe200010e0e00 */
[----:B------:R-:W-:Y:S02]  /*1950*/  ISETP.NE.AND.EX P2, PT, R6, -0x1, PT, P1 ;  /* 0xffffffff0600780c */ /* 0x000fe40003f45310 */
[C---:B------:R-:W-:Y:S01]  /*1960*/  SHF.L.U64.HI R14, R19.reuse, 0xa, R6 ;  /* 0x0000000a130e7819 */ /* 0x040fe20000010206 */
[----:B------:R-:W-:Y:S01]  /*1970*/  IMAD.SHL.U32 R6, R19, 0x400, RZ ;  /* 0x0000040013067824 */ /* 0x000fe200078e00ff */
[----:B------:R-:W-:Y:S01]  /*1980*/  ISETP.GT.U32.AND P1, PT, R18, R17, PT ;  /* 0x000000111200720c */ /* 0x000fe20003f24070 */
[----:B------:R-:W-:Y:S01]  /*1990*/  IMAD.X R13, R9, 0x1, ~R0, P3 ;  /* 0x00000001090d7824 */ /* 0x000fe200018e0e00 */
[----:B------:R-:W-:-:S02]  /*19a0*/  SEL R15, R12, 0x400, !P2 ;  /* 0x000004000c0f7807 */ /* 0x000fc40005000000 */
[----:B------:R-:W-:Y:S02]  /*19b0*/  ISETP.GT.U32.AND.EX P1, PT, R20, R11, PT, P1 ;  /* 0x0000000b1400720c */ /* 0x000fe40003f24110 */
[----:B------:R-:W-:Y:S02]  /*19c0*/  IADD3 R12, P2, PT, -R16, R6, RZ ;  /* 0x00000006100c7210 */ /* 0x000fe40007f5e1ff */
[----:B------:R-:W-:Y:S02]  /*19d0*/  IADD3 R6, P3, P4, -R5, R15, R6 ;  /* 0x0000000f05067210 */ /* 0x000fe40007c7e106 */
[----:B------:R-:W-:Y:S01]  /*19e0*/  SEL R15, R18, R17, P1 ;  /* 0x00000011120f7207 */ /* 0x000fe20000800000 */
[----:B------:R-:W-:Y:S01]  /*19f0*/  IMAD.X R13, R14, 0x1, ~R13, P2 ;  /* 0x000000010e0d7824 */ /* 0x000fe200010e0e0d */
[----:B------:R-:W-:Y:S02]  /*1a00*/  ISETP.NE.AND.EX P0, PT, R7, -0x1, PT, P0 ;  /* 0xffffffff0700780c */ /* 0x000fe40003f05300 */
[----:B------:R-:W-:-:S02]  /*1a10*/  IADD3.X R10, PT, PT, ~R10, RZ, R14, P3, P4 ;  /* 0x000000ff0a0a7210 */ /* 0x000fc40001fe850e */
[----:B------:R-:W-:Y:S02]  /*1a20*/  SEL R14, R20, R11, P1 ;  /* 0x0000000b140e7207 */ /* 0x000fe40000800000 */
[----:B------:R-:W-:Y:S02]  /*1a30*/  IADD3 R15, P1, PT, R15, -R17, RZ ;  /* 0x800000110f0f7210 */ /* 0x000fe40007f3e0ff */
[C---:B------:R-:W-:Y:S02]  /*1a40*/  SEL R6, R17.reuse, R6, !P0 ;  /* 0x0000000611067207 */ /* 0x040fe40004000000 */
[----:B------:R-:W-:Y:S01]  /*1a50*/  ISETP.LT.U32.AND P2, PT, R17, R18, PT ;  /* 0x000000121100720c */ /* 0x000fe20003f41070 */
[----:B------:R-:W-:Y:S01]  /*1a60*/  IMAD.X R14, R14, 0x1, ~R11, P1 ;  /* 0x000000010e0e7824 */ /* 0x000fe200008e0e0b */
[----:B------:R-:W-:Y:S02]  /*1a70*/  SEL R7, R11, R10, !P0 ;  /* 0x0000000a0b077207 */ /* 0x000fe40004000000 */
[----:B------:R-:W-:-:S02]  /*1a80*/  ISETP.LT.U32.AND P1, PT, R12, R15, PT ;  /* 0x0000000f0c00720c */ /* 0x000fc40003f21070 */
[-C--:B------:R-:W-:Y:S02]  /*1a90*/  ISETP.LT.U32.AND P3, PT, R6, R15.reuse, PT ;  /* 0x0000000f0600720c */ /* 0x080fe40003f61070 */
[----:B------:R-:W-:Y:S02]  /*1aa0*/  ISETP.LT.U32.AND.EX P2, PT, R11, R20, PT, P2 ;  /* 0x000000140b00720c */ /* 0x000fe40003f41120 */
[-C--:B------:R-:W-:Y:S02]  /*1ab0*/  ISETP.LT.U32.AND.EX P1, PT, R13, R14.reuse, PT, P1 ;  /* 0x0000000e0d00720c */ /* 0x080fe40003f21110 */
[----:B------:R-:W-:Y:S02]  /*1ac0*/  ISETP.LT.U32.AND.EX P3, PT, R7, R14, PT, P3 ;  /* 0x0000000e0700720c */ /* 0x000fe40003f61130 */
[----:B------:R-:W-:Y:S02]  /*1ad0*/  @!P0 SEL R5, R17, R18, P2 ;  /* 0x0000001211058207 */ /* 0x000fe40001000000 */
[----:B------:R-:W-:-:S02]  /*1ae0*/  SEL R10, R12, R15, P1 ;  /* 0x0000000f0c0a7207 */ /* 0x000fc40000800000 */
[----:B------:R-:W-:Y:S01]  /*1af0*/  SEL R6, R6, R15, P3 ;  /* 0x0000000f06067207 */ /* 0x000fe20001800000 */
[----:B------:R-:W-:Y:S01]  /*1b00*/  IMAD.IADD R5, R5, 0x1, -R16 ;  /* 0x0000000105057824 */ /* 0x000fe200078e0a10 */
[----:B------:R-:W-:-:S03]  /*1b10*/  SEL R12, R13, R14, P1 ;  /* 0x0000000e0d0c7207 */ /* 0x000fc60000800000 */
[----:B------:R-:W-:Y:S01]  /*1b20*/  IMAD.IADD R6, R6, 0x1, -R10 ;  /* 0x0000000106067824 */ /* 0x000fe200078e0a0a */
[----:B------:R-:W-:Y:S06]  /*1b30*/  BRA.U !UP0, `(.L_x_16) ;  /* 0x0000000108cc7547 */ /* 0x000fec000b800000 */
[----:B------:R-:W-:Y:S01]  /*1b40*/  IADD3 R10, P0, P1, R10, R3, R17 ;  /* 0x000000030a0a7210 */ /* 0x000fe2000791e011 */
[C---:B------:R-:W-:Y:S01]  /*1b50*/  IMAD.IADD R3, R2.reuse, 0x1, -R5 ;  /* 0x0000000102037824 */ /* 0x040fe200078e0a05 */
[----:B------:R-:W0:Y:S01]  /*1b60*/  LDCU.64 UR4, c[0x0][0x388] ;  /* 0x00007100ff0477ac */ /* 0x000e220008000a00 */
[----:B------:R-:W-:Y:S01]  /*1b70*/  VIADD R16, R2, 0x200 ;  /* 0x0000020002107836 */ /* 0x000fe20000000000 */
[----:B------:R-:W-:Y:S01]  /*1b80*/  IADD3.X R12, PT, PT, R12, R0, R11, P0, P1 ;  /* 0x000000000c0c7210 */ /* 0x000fe200007e240b */
[----:B------:R-:W-:Y:S01]  /*1b90*/  VIADD R20, R2, 0x300 ;  /* 0x0000030002147836 */ /* 0x000fe20000000000 */
[C---:B------:R-:W-:Y:S01]  /*1ba0*/  IADD3 R0, P1, PT, R3.reuse, R10, RZ ;  /* 0x0000000a03007210 */ /* 0x040fe20007f3e0ff */
[----:B------:R-:W-:Y:S01]  /*1bb0*/  BSSY.RECONVERGENT B1, `(.L_x_17) ;  /* 0x0000014000017945 */ /* 0x000fe20003800200 */
[----:B------:R-:W-:Y:S02]  /*1bc0*/  IADD3 R8, P0, PT, R8, R2, RZ ;  /* 0x0000000208087210 */ /* 0x000fe40007f1e0ff */
[----:B------:R-:W-:Y:S01]  /*1bd0*/  LEA.HI.X.SX32 R7, R3, R12, 0x1, P1 ;  /* 0x0000000c03077211 */ /* 0x000fe200008f0eff */
[----:B------:R-:W-:-:S02]  /*1be0*/  IMAD.IADD R3, R5, 0x1, R6 ;  /* 0x0000000105037824 */ /* 0x000fc400078e0206 */
[----:B------:R-:W-:Y:S02]  /*1bf0*/  IMAD.X R9, RZ, RZ, R9, P0 ;  /* 0x000000ffff097224 */ /* 0x000fe400000e0609 */
[C---:B------:R-:W-:Y:S01]  /*1c00*/  VIADD R12, R2.reuse, 0x100 ;  /* 0x00000100020c7836 */ /* 0x040fe20000000000 */
[-C--:B------:R-:W-:Y:S02]  /*1c10*/  ISETP.GE.AND P3, PT, R2, R3.reuse, PT ;  /* 0x000000030200720c */ /* 0x080fe40003f66270 */
[----:B------:R-:W-:Y:S02]  /*1c20*/  ISETP.GE.AND P1, PT, R16, R3, PT ;  /* 0x000000031000720c */ /* 0x000fe40003f26270 */
[----:B0-----:R-:W-:Y:S02]  /*1c30*/  LEA R24, P4, R8, UR4, 0x4 ;  /* 0x0000000408187c11 */ /* 0x001fe4000f8820ff */
[----:B------:R-:W-:Y:S02]  /*1c40*/  LEA R26, P5, R0, UR4, 0x4 ;  /* 0x00000004001a7c11 */ /* 0x000fe4000f8a20ff */
[----:B------:R-:W-:-:S02]  /*1c50*/  LEA.HI.X R25, R8, UR5, R9, 0x4, P4 ;  /* 0x0000000508197c11 */ /* 0x000fc4000a0f2409 */
[----:B------:R-:W-:Y:S02]  /*1c60*/  LEA.HI.X R27, R0, UR5, R7, 0x4, P5 ;  /* 0x00000005001b7c11 */ /* 0x000fe4000a8f2407 */
[-C--:B------:R-:W-:Y:S02]  /*1c70*/  ISETP.GE.AND P2, PT, R12, R3.reuse, PT ;  /* 0x000000030c00720c */ /* 0x080fe40003f46270 */
[----:B------:R-:W-:Y:S01]  /*1c80*/  ISETP.GE.AND P0, PT, R20, R3, PT ;  /* 0x000000031400720c */ /* 0x000fe20003f06270 */
[----:B------:R-:W-:-:S12]  /*1c90*/  @P3 BRA `(.L_x_18) ;  /* 0x0000000000143947 */ /* 0x000fd80003800000 */
[----:B------:R-:W-:-:S13]  /*1ca0*/  ISETP.GE.AND P3, PT, R2, R5, PT ;  /* 0x000000050200720c */ /* 0x000fda0003f66270 */
[----:B------:R0:W5:Y:S04]  /*1cb0*/  @!P3 LDG.E.64 R8, desc[UR6][R24.64] ;  /* 0x000000061808b981 */ /* 0x000168000c1e1b00 */
[----:B------:R0:W5:Y:S04]  /*1cc0*/  @!P3 LDG.E.64 R10, desc[UR6][R24.64+0x8] ;  /* 0x00000806180ab981 */ /* 0x000168000c1e1b00 */
[----:B------:R0:W5:Y:S04]  /*1cd0*/  @P3 LDG.E.64 R8, desc[UR6][R26.64] ;  /* 0x000000061a083981 */ /* 0x000168000c1e1b00 */
[----:B------:R0:W5:Y:S02]  /*1ce0*/  @P3 LDG.E.64 R10, desc[UR6][R26.64+0x8] ;  /* 0x000008061a0a3981 */ /* 0x000164000c1e1b00 */
.L_x_18:
[----:B------:R-:W-:Y:S05]  /*1cf0*/  BSYNC.RECONVERGENT B1 ;  /* 0x0000000000017941 */ /* 0x000fea0003800200 */
.L_x_17:
[----:B------:R-:W-:Y:S04]  /*1d00*/  BSSY.RECONVERGENT B1, `(.L_x_19) ;  /* 0x0000007000017945 */ /* 0x000fe80003800200 */
[----:B------:R-:W-:Y:S05]  /*1d10*/  @P2 BRA `(.L_x_20) ;  /* 0x0000000000142947 */ /* 0x000fea0003800000 */
[----:B------:R-:W-:-:S13]  /*1d20*/  ISETP.GE.AND P2, PT, R12, R5, PT ;  /* 0x000000050c00720c */ /* 0x000fda0003f46270 */
[----:B------:R1:W5:Y:S04]  /*1d30*/  @P2 LDG.E.64 R12, desc[UR6][R26.64+0x1000] ;  /* 0x001000061a0c2981 */ /* 0x000368000c1e1b00 */
[----:B------:R1:W5:Y:S04]  /*1d40*/  @P2 LDG.E.64 R14, desc[UR6][R26.64+0x1008] ;  /* 0x001008061a0e2981 */ /* 0x000368000c1e1b00 */
[----:B------:R1:W5:Y:S04]  /*1d50*/  @!P2 LDG.E.64 R12, desc[UR6][R24.64+0x1000] ;  /* 0x00100006180ca981 */ /* 0x000368000c1e1b00 */
[----:B------:R1:W5:Y:S02]  /*1d60*/  @!P2 LDG.E.64 R14, desc[UR6][R24.64+0x1008] ;  /* 0x00100806180ea981 */ /* 0x000364000c1e1b00 */
.L_x_20:
[----:B------:R-:W-:Y:S05]  /*1d70*/  BSYNC.RECONVERGENT B1 ;  /* 0x0000000000017941 */ /* 0x000fea0003800200 */
.L_x_19:
[----:B------:R-:W-:Y:S04]  /*1d80*/  BSSY.RECONVERGENT B1, `(.L_x_21) ;  /* 0x0000007000017945 */ /* 0x000fe80003800200 */
[----:B------:R-:W-:Y:S05]  /*1d90*/  @P1 BRA `(.L_x_22) ;  /* 0x0000000000141947 */ /* 0x000fea0003800000 */
[----:B------:R-:W-:-:S13]  /*1da0*/  ISETP.GE.AND P1, PT, R16, R5, PT ;  /* 0x000000051000720c */ /* 0x000fda0003f26270 */
[----:B------:R2:W5:Y:S04]  /*1db0*/  @P1 LDG.E.64 R16, desc[UR6][R26.64+0x2000] ;  /* 0x002000061a101981 */ /* 0x000568000c1e1b00 */
[----:B------:R2:W5:Y:S04]  /*1dc0*/  @P1 LDG.E.64 R18, desc[UR6][R26.64+0x2008] ;  /* 0x002008061a121981 */ /* 0x000568000c1e1b00 */
[----:B------:R2:W5:Y:S04]  /*1dd0*/  @!P1 LDG.E.64 R16, desc[UR6][R24.64+0x2000] ;  /* 0x0020000618109981 */ /* 0x000568000c1e1b00 */
[----:B------:R2:W5:Y:S02]  /*1de0*/  @!P1 LDG.E.64 R18, desc[UR6][R24.64+0x2008] ;  /* 0x0020080618129981 */ /* 0x000564000c1e1b00 */
.L_x_22:
[----:B------:R-:W-:Y:S05]  /*1df0*/  BSYNC.RECONVERGENT B1 ;  /* 0x0000000000017941 */ /* 0x000fea0003800200 */
.L_x_21:
[----:B------:R-:W-:Y:S05]  /*1e00*/  @P0 BRA `(.L_x_23) ;  /* 0x0000000000e00947 */ /* 0x000fea0003800000 */
[----:B------:R-:W-:-:S13]  /*1e10*/  ISETP.GE.AND P0, PT, R20, R5, PT ;  /* 0x000000051400720c */ /* 0x000fda0003f06270 */
[----:B------:R3:W5:Y:S04]  /*1e20*/  @P0 LDG.E.64 R20, desc[UR6][R26.64+0x3000] ;  /* 0x003000061a140981 */ /* 0x000768000c1e1b00 */
[----:B------:R3:W5:Y:S04]  /*1e30*/  @P0 LDG.E.64 R22, desc[UR6][R26.64+0x3008] ;  /* 0x003008061a160981 */ /* 0x000768000c1e1b00 */
[----:B------:R3:W5:Y:S04]  /*1e40*/  @!P0 LDG.E.64 R20, desc[UR6][R24.64+0x3000] ;  /* 0x0030000618148981 */ /* 0x000768000c1e1b00 */
[----:B------:R3:W5:Y:S01]  /*1e50*/  @!P0 LDG.E.64 R22, desc[UR6][R24.64+0x3008] ;  /* 0x0030080618168981 */ /* 0x000762000c1e1b00 */
[----:B------:R-:W-:Y:S05]  /*1e60*/  BRA `(.L_x_23) ;  /* 0x0000000000c87947 */ /* 0x000fea0003800000 */
.L_x_16:
[----:B------:R-:W-:Y:S01]  /*1e70*/  IADD3 R3, P0, P1, R10, R3, R17 ;  /* 0x000000030a037210 */ /* 0x000fe2000791e011 */
[C---:B------:R-:W-:Y:S01]  /*1e80*/  IMAD.IADD R10, R2.reuse, 0x1, -R5 ;  /* 0x00000001020a7824 */ /* 0x040fe200078e0a05 */
[----:B------:R-:W0:Y:S01]  /*1e90*/  LDCU.64 UR4, c[0x0][0x3a0] ;  /* 0x00007400ff0477ac */ /* 0x000e220008000a00 */
[----:B------:R-:W-:Y:S01]  /*1ea0*/  VIADD R16, R2, 0x200 ;  /* 0x0000020002107836 */ /* 0x000fe20000000000 */
[----:B------:R-:W-:Y:S01]  /*1eb0*/  IADD3.X R0, PT, PT, R12, R0, R11, P0, P1 ;  /* 0x000000000c007210 */ /* 0x000fe200007e240b */
[----:B------:R-:W-:Y:S01]  /*1ec0*/  VIADD R12, R2, 0x100 ;  /* 0x00000100020c7836 */ /* 0x000fe20000000000 */
[----:B------:R-:W-:Y:S01]  /*1ed0*/  IADD3 R11, P1, PT, R10, R3, RZ ;  /* 0x000000030a0b7210 */ /* 0x000fe20007f3e0ff */
[----:B------:R-:W-:Y:S01]  /*1ee0*/  IMAD.IADD R3, R5, 0x1, R6 ;  /* 0x0000000105037824 */ /* 0x000fe200078e0206 */
[----:B------:R-:W-:Y:S01]  /*1ef0*/  IADD3 R7, P0, PT, R8, R2, RZ ;  /* 0x0000000208077210 */ /* 0x000fe20007f1e0ff */
[----:B------:R-:W-:Y:S01]  /*1f00*/  VIADD R20, R2, 0x300 ;  /* 0x0000030002147836 */ /* 0x000fe20000000000 */
[----:B------:R-:W-:Y:S01]  /*1f10*/  LEA.HI.X.SX32 R0, R10, R0, 0x1, P1 ;  /* 0x000000000a007211 */ /* 0x000fe200008f0eff */
[----:B------:R-:W-:Y:S01]  /*1f20*/  BSSY.RECONVERGENT B1, `(.L_x_24) ;  /* 0x0000010000017945 */ /* 0x000fe20003800200 */
[-C--:B------:R-:W-:Y:S01]  /*1f30*/  ISETP.GE.AND P5, PT, R2, R3.reuse, PT ;  /* 0x000000030200720c */ /* 0x080fe20003fa6270 */
[----:B------:R-:W-:Y:S01]  /*1f40*/  IMAD.X R8, RZ, RZ, R9, P0 ;  /* 0x000000ffff087224 */ /* 0x000fe200000e0609 */
[----:B------:R-:W-:-:S02]  /*1f50*/  ISETP.GE.AND P0, PT, R12, R3, PT ;  /* 0x000000030c00720c */ /* 0x000fc40003f06270 */
[-C--:B------:R-:W-:Y:S02]  /*1f60*/  ISETP.GE.AND P1, PT, R16, R3.reuse, PT ;  /* 0x000000031000720c */ /* 0x080fe40003f26270 */
[----:B------:R-:W-:Y:S02]  /*1f70*/  ISETP.GE.AND P2, PT, R20, R3, PT ;  /* 0x000000031400720c */ /* 0x000fe40003f46270 */
[----:B0-----:R-:W-:Y:S02]  /*1f80*/  LEA R24, P3, R7, UR4, 0x4 ;  /* 0x0000000407187c11 */ /* 0x001fe4000f8620ff */
[----:B------:R-:W-:Y:S02]  /*1f90*/  LEA R26, P4, R11, UR4, 0x4 ;  /* 0x000000040b1a7c11 */ /* 0x000fe4000f8820ff */
[----:B------:R-:W-:Y:S02]  /*1fa0*/  LEA.HI.X R25, R7, UR5, R8, 0x4, P3 ;  /* 0x0000000507197c11 */ /* 0x000fe400098f2408 */
[----:B------:R-:W-:Y:S01]  /*1fb0*/  LEA.HI.X R27, R11, UR5, R0, 0x4, P4 ;  /* 0x000000050b1b7c11 */ /* 0x000fe2000a0f2400 */
[----:B------:R-:W-:Y:S08]  /*1fc0*/  @P5 BRA `(.L_x_25) ;  /* 0x0000000000145947 */ /* 0x000ff00003800000 */
[----:B------:R-:W-:-:S13]  /*1fd0*/  ISETP.GE.AND P3, PT, R2, R5, PT ;  /* 0x000000050200720c */ /* 0x000fda0003f66270 */
[----:B------:R0:W5:Y:S04]  /*1fe0*/  @!P3 LDG.E.64 R8, desc[UR6][R24.64] ;  /* 0x000000061808b981 */ /* 0x000168000c1e1b00 */
[----:B------:R0:W5:Y:S04]  /*1ff0*/  @!P3 LDG.E.64 R10, desc[UR6][R24.64+0x8] ;  /* 0x00000806180ab981 */ /* 0x000168000c1e1b00 */
[----:B------:R0:W5:Y:S04]  /*2000*/  @P3 LDG.E.64 R8, desc[UR6][R26.64] ;  /* 0x000000061a083981 */ /* 0x000168000c1e1b00 */
[----:B------:R0:W5:Y:S02]  /*2010*/  @P3 LDG.E.64 R10, desc[UR6][R26.64+0x8] ;  /* 0x000008061a0a3981 */ /* 0x000164000c1e1b00 */
.L_x_25:
[----:B------:R-:W-:Y:S05]  /*2020*/  BSYNC.RECONVERGENT B1 ;  /* 0x0000000000017941 */ /* 0x000fea0003800200 */
.L_x_24:
[----:B------:R-:W-:Y:S04]  /*2030*/  BSSY.RECONVERGENT B1, `(.L_x_26) ;  /* 0x0000007000017945 */ /* 0x000fe80003800200 */
[----:B------:R-:W-:Y:S05]  /*2040*/  @P0 BRA `(.L_x_27) ;  /* 0x0000000000140947 */ /* 0x000fea0003800000 */
[----:B------:R-:W-:-:S13]  /*2050*/  ISETP.GE.AND P0, PT, R12, R5, PT ;  /* 0x000000050c00720c */ /* 0x000fda0003f06270 */
[----:B------:R1:W5:Y:S04]  /*2060*/  @P0 LDG.E.64 R12, desc[UR6][R26.64+0x1000] ;  /* 0x001000061a0c0981 */ /* 0x000368000c1e1b00 */
[----:B------:R1:W5:Y:S04]  /*2070*/  @P0 LDG.E.64 R14, desc[UR6][R26.64+0x1008] ;  /* 0x001008061a0e0981 */ /* 0x000368000c1e1b00 */
[----:B------:R1:W5:Y:S04]  /*2080*/  @!P0 LDG.E.64 R12, desc[UR6][R24.64+0x1000] ;  /* 0x00100006180c8981 */ /* 0x000368000c1e1b00 */
[----:B------:R1:W5:Y:S02]  /*2090*/  @!P0 LDG.E.64 R14, desc[UR6][R24.64+0x1008] ;  /* 0x00100806180e8981 */ /* 0x000364000c1e1b00 */
.L_x_27:
[----:B------:R-:W-:Y:S05]  /*20a0*/  BSYNC.RECONVERGENT B1 ;  /* 0x0000000000017941 */ /* 0x000fea0003800200 */
.L_x_26:
[----:B------:R-:W-:Y:S04]  /*20b0*/  BSSY.RECONVERGENT B1, `(.L_x_28) ;  /* 0x0000007000017945 */ /* 0x000fe80003800200 */
[----:B------:R-:W-:Y:S05]  /*20c0*/  @P1 BRA `(.L_x_29) ;  /* 0x0000000000141947 */ /* 0x000fea0003800000 */
[----:B------:R-:W-:-:S13]  /*20d0*/  ISETP.GE.AND P0, PT, R16, R5, PT ;  /* 0x000000051000720c */ /* 0x000fda0003f06270 */
[----:B------:R2:W5:Y:S04]  /*20e0*/  @P0 LDG.E.64 R16, desc[UR6][R26.64+0x2000] ;  /* 0x002000061a100981 */ /* 0x000568000c1e1b00 */
[----:B------:R2:W5:Y:S04]  /*20f0*/  @P0 LDG.E.64 R18, desc[UR6][R26.64+0x2008] ;  /* 0x002008061a120981 */ /* 0x000568000c1e1b00 */
[----:B------:R2:W5:Y:S04]  /*2100*/  @!P0 LDG.E.64 R16, desc[UR6][R24.64+0x2000] ;  /* 0x0020000618108981 */ /* 0x000568000c1e1b00 */
[----:B------:R2:W5:Y:S02]  /*2110*/  @!P0 LDG.E.64 R18, desc[UR6][R24.64+0x2008] ;  /* 0x0020080618128981 */ /* 0x000564000c1e1b00 */
.L_x_29:
[----:B------:R-:W-:Y:S05]  /*2120*/  BSYNC.RECONVERGENT B1 ;  /* 0x0000000000017941 */ /* 0x000fea0003800200 */
.L_x_28:
[----:B------:R-:W-:Y:S05]  /*2130*/  @P2 BRA `(.L_x_23) ;  /* 0x0000000000142947 */ /* 0x000fea0003800000 */
[----:B------:R-:W-:-:S13]  /*2140*/  ISETP.GE.AND P0, PT, R20, R5, PT ;  /* 0x000000051400720c */ /* 0x000fda0003f06270 */
[----:B------:R4:W5:Y:S04]  /*2150*/  @P0 LDG.E.64 R20, desc[UR6][R26.64+0x3000] ;  /* 0x003000061a140981 */ /* 0x000968000c1e1b00 */
[----:B------:R4:W5:Y:S04]  /*2160*/  @P0 LDG.E.64 R22, desc[UR6][R26.64+0x3008] ;  /* 0x003008061a160981 */ /* 0x000968000c1e1b00 */
[----:B------:R4:W5:Y:S04]  /*2170*/  @!P0 LDG.E.64 R20, desc[UR6][R24.64+0x3000] ;  /* 0x0030000618148981 */ /* 0x000968000c1e1b00 */
[----:B------:R4:W5:Y:S02]  /*2180*/  @!P0 LDG.E.64 R22, desc[UR6][R24.64+0x3008] ;  /* 0x0030080618168981 */ /* 0x000964000c1e1b00 */
.L_x_23:
[----:B------:R-:W-:Y:S05]  /*2190*/  BSYNC.RECONVERGENT B0 ;  /* 0x0000000000007941 */ /* 0x000fea0003800200 */
.L_x_15:
[----:B------:R-:W0:Y:S01]  /*21a0*/  S2R R7, SR_CgaCtaId ;  /* 0x0000000000077919 */ /* 0x000e220000008800 */
[----:B------:R-:W-:-:S04]  /*21b0*/  MOV R0, 0x400 ;  /* 0x0000040000007802 */ /* 0x000fc80000000f00 */
[----:B0-----:R-:W-:-:S05]  /*21c0*/  LEA R0, R7, R0, 0x18 ;  /* 0x0000000007007211 */ /* 0x001fca00078ec0ff */
[----:B------:R-:W-:-:S05]  /*21d0*/  IMAD R7, R2, 0x10, R0 ;  /* 0x0000001002077824 */ /* 0x000fca00078e0200 */
[----:B-----5:R0:W-:Y:S04]  /*21e0*/  STS.128 [R7], R8 ;  /* 0x0000000807007388 */ /* 0x0201e80000000c00 */
[----:B------:R-:W-:Y:S04]  /*21f0*/  STS.128 [R7+0x1000], R12 ;  /* 0x0010000c07007388 */ /* 0x000fe80000000c00 */
[----:B------:R-:W-:Y:S04]  /*2200*/  STS.128 [R7+0x2000], R16 ;  /* 0x0020001007007388 */ /* 0x000fe80000000c00 */
[----:B------:R1:W-:Y:S01]  /*2210*/  STS.128 [R7+0x3000], R20 ;  /* 0x0030001407007388 */ /* 0x0003e20000000c00 */
[----:B------:R-:W-:Y:S08]  /*2220*/  BAR.SYNC.DEFER_BLOCKING 0x0 ;  /* 0x0000000000007b1d */ /* 0x000ff00000010000 */
[----:B0-----:R-:W0:Y:S01]  /*2230*/  LDC.64 R8, c[0x4][RZ] ;  /* 0x01000000ff087b82 */ /* 0x001e220000000a00 */
[----:B------:R-:W-:-:S02]  /*2240*/  IMAD.SHL.U32 R10, R2, 0x4, RZ ;  /* 0x00000004020a7824 */ /* 0x000fc400078e00ff */
[----:B------:R-:W-:-:S03]  /*2250*/  IMAD R29, R5, 0x10, R0 ;  /* 0x00000010051d7824 */ /* 0x000fc600078e0200 */
[----:B-1----:R-:W-:Y:S02]  /*2260*/  VIMNMX R7, PT, PT, R10, R3, PT ;  /* 0x000000030a077248 */ /* 0x002fe40003fe0100 */
[----:B------:R-:W-:Y:S02]  /*2270*/  PREEXIT ;  /* 0x000000000000782d */ /* 0x000fe40000000000 */
[C---:B------:R-:W-:Y:S01]  /*2280*/  ISETP.GE.AND P0, PT, R7.reuse, R6, PT ;  /* 0x000000060700720c */ /* 0x040fe20003f06270 */
[----:B------:R-:W-:Y:S01]  /*2290*/  IMAD.IADD R6, R7, 0x1, -R6 ;  /* 0x0000000107067824 */ /* 0x000fe200078e0a06 */
[----:B------:R-:W-:-:S04]  /*22a0*/  VIMNMX R17, PT, PT, R5, R7, PT ;  /* 0x0000000705117248 */ /* 0x000fc80003fe0100 */
[----:B------:R-:W-:-:S04]  /*22b0*/  SEL R6, R6, RZ, P0 ;  /* 0x000000ff06067207 */ /* 0x000fc80000000000 */
[----:B------:R-:W-:Y:S01]  /*22c0*/  ISETP.GE.AND P0, PT, R6, R17, PT ;  /* 0x000000110600720c */ /* 0x000fe20003f06270 */
[----:B0-----:R0:W5:Y:S04]  /*22d0*/  LDG.E.64 R20, desc[UR6][R8.64] ;  /* 0x0000000608147981 */ /* 0x001168000c1e1b00 */
[----:B------:R0:W5:Y:S01]  /*22e0*/  LDG.E.64 R18, desc[UR6][R8.64+0x8] ;  /* 0x0000080608127981 */ /* 0x000162000c1e1b00 */
[----:B------:R-:W-:Y:S07]  /*22f0*/  BSSY.RECONVERGENT B0, `(.L_x_30) ;  /* 0x0000018000007945 */ /* 0x000fee0003800200 */
[----:B------:R-:W-:Y:S05]  /*2300*/  @P0 BRA `(.L_x_31) ;  /* 0x0000000000580947 */ /* 0x000fea0003800000 */
.L_x_32:
[----:B0-----:R-:W-:-:S05]  /*2310*/  IMAD.IADD R8, R17, 0x1, -R6 ;  /* 0x0000000111087824 */ /* 0x001fca00078e0a06 */
[----:B------:R-:W-:-:S04]  /*2320*/  LEA.HI R9, R8, R8, RZ, 0x1 ;  /* 0x0000000808097211 */ /* 0x000fc800078f08ff */
[----:B------:R-:W-:-:S04]  /*2330*/  LEA.HI.SX32 R16, R9, R6, 0x1f ;  /* 0x0000000609107211 */ /* 0x000fc800078ffaff */
[----:B------:R-:W-:Y:S01]  /*2340*/  LOP3.LUT R8, RZ, R16, RZ, 0x33, !PT ;  /* 0x00000010ff087212 */ /* 0x000fe200078e33ff */
[----:B------:R-:W-:-:S04]  /*2350*/  IMAD R22, R16, 0x10, R0 ;  /* 0x0000001010167824 */ /* 0x000fc800078e0200 */
[----:B------:R-:W-:-:S04]  /*2360*/  IMAD.IADD R8, R7, 0x1, R8 ;  /* 0x0000000107087824 */ /* 0x000fc800078e0208 */
[----:B------:R-:W-:Y:S02]  /*2370*/  IMAD R23, R8, 0x10, R29 ;  /* 0x0000001008177824 */ /* 0x000fe400078e021d */
[----:B------:R-:W0:Y:S04]  /*2380*/  LDS.128 R8, [R22] ;  /* 0x0000000016087984 */ /* 0x000e280000000c00 */
[----:B------:R-:W1:Y:S01]  /*2390*/  LDS.128 R12, [R23] ;  /* 0x00000000170c7984 */ /* 0x000e620000000c00 */
[----:B0----5:R-:W-:Y:S02]  /*23a0*/  DADD R10, -R18, R10 ;  /* 0x00000000120a7229 */ /* 0x021fe4000000010a */
[----:B------:R-:W-:Y:S02]  /*23b0*/  DADD R8, -R20, R8 ;  /* 0x0000000014087229 */ /* 0x000fe40000000108 */
[----:B-1----:R-:W-:-:S02]  /*23c0*/  DADD R14, -R18, R14 ;  /* 0x00000000120e7229 */ /* 0x002fc4000000010e */
        /* <DEDUP_REMOVED lines=10> */
.L_x_31:
[----:B------:R-:W-:Y:S05]  /*2470*/  BSYNC.RECONVERGENT B0 ;  /* 0x0000000000007941 */ /* 0x000fea0003800200 */
.L_x_30:
[----:B------:R-:W-:Y:S01]  /*2480*/  IMAD.IADD R28, R7, 0x1, -R6 ;  /* 0x00000001071c7824 */ /* 0x000fe200078e0a06 */
[----:B------:R-:W-:Y:S01]  /*2490*/  BSSY.RECONVERGENT B0, `(.L_x_33) ;  /* 0x0000015000007945 */ /* 0x000fe20003800200 */
[----:B------:R-:W-:Y:S01]  /*24a0*/  IMAD R7, R6, 0x10, R0 ;  /* 0x0000001006077824 */ /* 0x000fe200078e0200 */
[----:B------:R-:W-:Y:S01]  /*24b0*/  PLOP3.LUT P0, PT, PT, PT, PT, 0x8, 0x80 ;  /* 0x000000000080781c */ /* 0x000fe20003f0e170 */
[----:B------:R-:W-:Y:S02]  /*24c0*/  IMAD R29, R28, 0x10, R29 ;  /* 0x000000101c1d7824 */ /* 0x000fe400078e021d */
[----:B------:R-:W-:Y:S01]  /*24d0*/  IMAD.IADD R28, R5, 0x1, R28 ;  /* 0x00000001051c7824 */ /* 0x000fe200078e021c */
[----:B------:R1:W1:Y:S04]  /*24e0*/  LDS.128 R12, [R7] ;  /* 0x00000000070c7984 */ /* 0x0002680000000c00 */
[----:B0-----:R0:W0:Y:S01]  /*24f0*/  LDS.128 R8, [R29] ;  /* 0x000000001d087984 */ /* 0x0010220000000c00 */
[----:B------:R-:W-:-:S13]  /*2500*/  ISETP.GE.AND P1, PT, R28, R3, PT ;  /* 0x000000031c00720c */ /* 0x000fda0003f26270 */
[----:B------:R-:W-:Y:S05]  /*2510*/  @P1 BRA `(.L_x_34) ;  /* 0x0000000000301947 */ /* 0x000fea0003800000 */
[----:B------:R-:W-:Y:S02]  /*2520*/  ISETP.GE.AND P1, PT, R6, R5, PT ;  /* 0x000000050600720c */ /* 0x000fe40003f26270 */
[----:B------:R-:W-:-:S11]  /*2530*/  PLOP3.LUT P0, PT, PT, PT, PT, 0x80, 0x8 ;  /* 0x000000000008781c */ /* 0x000fd60003f0f070 */
[----:B------:R-:W-:Y:S05]  /*2540*/  @P1 BRA `(.L_x_34) ;  /* 0x0000000000241947 */ /* 0x000fea0003800000 */
[C---:B0-2345:R-:W-:Y:S02]  /*2550*/  DADD R26, -R18.reuse, R10 ;  /* 0x00000000121a7229 */ /* 0x07dfe4000000010a */
        /* <DEDUP_REMOVED lines=8> */
.L_x_34:
[----:B------:R-:W-:Y:S05]  /*25e0*/  BSYNC.RECONVERGENT B0 ;  /* 0x0000000000007941 */ /* 0x000fea0003800200 */
.L_x_33:
[----:B------:R-:W-:Y:S01]  /*25f0*/  VIADD R16, R28, 0x1 ;  /* 0x000000011c107836 */ /* 0x000fe20000000000 */
[----:B------:R-:W-:Y:S01]  /*2600*/  BSSY.RECONVERGENT B0, `(.L_x_35) ;  /* 0x000001b000007945 */ /* 0x000fe20003800200 */
[----:B------:R-:W-:Y:S01]  /*2610*/  @!P0 IMAD.MOV R16, RZ, RZ, R28 ;  /* 0x000000ffff108224 */ /* 0x000fe200078e021c */
[----:B01----:R-:W-:Y:S01]  /*2620*/  FSEL R32, R10, R14, P0 ;  /* 0x0000000e0a207208 */ /* 0x003fe20000000000 */
        /* <DEDUP_REMOVED lines=9> */
[----:B------:R0:W0:Y:S01]  /*26c0*/  @!P0 LDS.128 R12, [R7+0x10] ;  /* 0x00001000070c8984 */ /* 0x0000220000000c00 */
[----:B------:R-:W-:Y:S02]  /*26d0*/  PLOP3.LUT P0, PT, PT, PT, PT, 0x8, 0x80 ;  /* 0x000000000080781c */ /* 0x000fe40003f0e170 */
[----:B------:R-:W-:Y:S11]  /*26e0*/  @P1 BRA `(.L_x_36) ;  /* 0x0000000000301947 */ /* 0x000ff60003800000 */
[----:B------:R-:W-:Y:S02]  /*26f0*/  ISETP.GE.AND P1, PT, R34, R5, PT ;  /* 0x000000052200720c */ /* 0x000fe40003f26270 */
[----:B------:R-:W-:-:S11]  /*2700*/  PLOP3.LUT P0, PT, PT, PT, PT, 0x80, 0x8 ;  /* 0x000000000008781c */ /* 0x000fd60003f0f070 */
[----:B------:R-:W-:Y:S05]  /*2710*/  @P1 BRA `(.L_x_36) ;  /* 0x0000000000241947 */ /* 0x000fea0003800000 */
[C---:B-12345:R-:W-:Y:S02]  /*2720*/  DADD R26, -R18.reuse, R10 ;  /* 0x00000000121a7229 */ /* 0x07efe4000000010a */
[----:B0-----:R-:W-:Y:S02]  /*2730*/  DADD R22, -R18, R14 ;  /* 0x0000000012167229 */ /* 0x001fe4000000010e */
[C---:B------:R-:W-:Y:S02]  /*2740*/  DADD R28, -R20.reuse, R8 ;  /* 0x00000000141c7229 */ /* 0x040fe40000000108 */
[----:B------:R-:W-:Y:S02]  /*2750*/  DADD R24, -R20, R12 ;  /* 0x0000000014187229 */ /* 0x000fe4000000010c */
[----:B------:R-:W-:Y:S02]  /*2760*/  DMUL R26, R26, R26 ;  /* 0x0000001a1a1a7228 */ /* 0x000fe40000000000 */
[----:B------:R-:W-:-:S06]  /*2770*/  DMUL R22, R22, R22 ;  /* 0x0000001616167228 */ /* 0x000fcc0000000000 */
[----:B------:R-:W-:Y:S02]  /*2780*/  DFMA R26, R28, R28, R26 ;  /* 0x0000001c1c1a722b */ /* 0x000fe4000000001a */
[----:B------:R-:W-:-:S08]  /*2790*/  DFMA R22, R24, R24, R22 ;  /* 0x000000181816722b */ /* 0x000fd00000000016 */
[----:B------:R-:W-:-:S14]  /*27a0*/  DSETP.LT.AND P0, PT, R26, R22, PT ;  /* 0x000000161a00722a */ /* 0x000fdc0003f01000 */
.L_x_36:
[----:B------:R-:W-:Y:S05]  /*27b0*/  BSYNC.RECONVERGENT B0 ;  /* 0x0000000000007941 */ /* 0x000fea0003800200 */
.L_x_35:
[----:B------:R-:W-:Y:S01]  /*27c0*/  @!P0 IMAD.MOV R6, RZ, RZ, R16 ;  /* 0x000000ffff068224 */ /* 0x000fe200078e0210 */
[----:B------:R-:W-:Y:S01]  /*27d0*/  BSSY.RECONVERGENT B0, `(.L_x_37) ;  /* 0x000001a000007945 */ /* 0x000fe20003800200 */
[----:B------:R-:W-:Y:S01]  /*27e0*/  @P0 IMAD.MOV R17, RZ, RZ, R34 ;  /* 0x000000ffff110224 */ /* 0x000fe200078e0222 */
[----:B01----:R-:W-:Y:S01]  /*27f0*/  FSEL R22, R10, R14, P0 ;  /* 0x0000000e0a167208 */ /* 0x003fe20000000000 */
[C-C-:B--234-:R-:W-:Y:S01]  /*2800*/  @P0 IMAD R25, R6.reuse, 0x10, R0.reuse ;  /* 0x0000001006190824 */ /* 0x15cfe200078e0200 */
[----:B------:R-:W-:Y:S01]  /*2810*/  ISETP.GE.AND P1, PT, R6, R3, PT ;  /* 0x000000030600720c */ /* 0x000fe20003f26270 */
[----:B------:R-:W-:Y:S01]  /*2820*/  @!P0 IMAD R24, R17, 0x10, R0 ;  /* 0x0000001011188824 */ /* 0x000fe200078e0200 */
[----:B------:R-:W-:Y:S01]  /*2830*/  FSEL R23, R11, R15, P0 ;  /* 0x0000000f0b177208 */ /* 0x000fe20000000000 */
[----:B------:R-:W-:Y:S01]  /*2840*/  VIADD R34, R17, 0x1 ;  /* 0x0000000111227836 */ /* 0x000fe20000000000 */
        /* <DEDUP_REMOVED lines=18> */
.L_x_38:
[----:B------:R-:W-:Y:S05]  /*2970*/  BSYNC.RECONVERGENT B0 ;  /* 0x0000000000007941 */ /* 0x000fea0003800200 */
.L_x_37:
        /* <DEDUP_REMOVED lines=27> */
.L_x_40:
[----:B------:R-:W-:Y:S05]  /*2b30*/  BSYNC.RECONVERGENT B0 ;  /* 0x0000000000007941 */ /* 0x000fea0003800200 */
.L_x_39:
[----:B------:R-:W-:Y:S01]  /*2b40*/  BAR.SYNC.DEFER_BLOCKING 0x0 ;  /* 0x0000000000007b1d */ /* 0x000fe20000010000 */
[----:B-12---:R-:W-:Y:S01]  /*2b50*/  FSEL R5, R8, R12, P0 ;  /* 0x0000000c08057208 */ /* 0x006fe20000000000 */
[----:B------:R-:W-:Y:S01]  /*2b60*/  IMAD.MOV.U32 R12, RZ, RZ, R16 ;  /* 0x000000ffff0c7224 */ /* 0x000fe200078e0010 */
[----:B0-----:R-:W-:Y:S01]  /*2b70*/  FSEL R28, R9, R13, P0 ;  /* 0x0000000d091c7208 */ /* 0x001fe20000000000 */
[----:B-----5:R-:W-:Y:S01]  /*2b80*/  IMAD.MOV.U32 R18, RZ, RZ, R24 ;  /* 0x000000ffff127224 */ /* 0x020fe200078e0018 */
[----:B------:R-:W-:Y:S01]  /*2b90*/  FSEL R26, R10, R14, P0 ;  /* 0x0000000e0a1a7208 */ /* 0x000fe20000000000 */
[----:B------:R-:W-:Y:S01]  /*2ba0*/  IMAD.MOV.U32 R19, RZ, RZ, R25 ;  /* 0x000000ffff137224 */ /* 0x000fe200078e0019 */
[----:B------:R-:W-:Y:S01]  /*2bb0*/  FSEL R27, R11, R15, P0 ;  /* 0x0000000f0b1b7208 */ /* 0x000fe20000000000 */
[----:B------:R-:W-:Y:S02]  /*2bc0*/  IMAD.SHL.U32 R20, R2, 0x4, RZ ;  /* 0x0000000402147824 */ /* 0x000fe400078e00ff */
        /* <DEDUP_REMOVED lines=8> */
[----:B------:R-:W-:Y:S02]  /*2c50*/  IMAD.MOV.U32 R24, RZ, RZ, R5 ;  /* 0x000000ffff187224 */ /* 0x000fe400078e0005 */
[----:B------:R-:W-:Y:S01]  /*2c60*/  IMAD.MOV.U32 R25, RZ, RZ, R28 ;  /* 0x000000ffff197224 */ /* 0x000fe200078e001c */
[----:B------:R-:W-:Y:S06]  /*2c70*/  BRA.U !UP0, `(.L_x_41) ;  /* 0x0000000108a87547 */ /* 0x000fec000b800000 */
[----:B------:R-:W0:Y:S01]  /*2c80*/  S2R R6, SR_LANEID ;  /* 0x0000000000067919 */ /* 0x000e220000000000 */
[----:B------:R-:W-:Y:S01]  /*2c90*/  LOP3.LUT R5, R20, 0xf80, RZ, 0xc0, !PT ;  /* 0x00000f8014057812 */ /* 0x000fe200078ec0ff */
[----:B------:R-:W1:Y:S01]  /*2ca0*/  LDCU.64 UR4, c[0x0][0x3a0] ;  /* 0x00007400ff0477ac */ /* 0x000e620008000a00 */
[C---:B------:R-:W-:Y:S02]  /*2cb0*/  ISETP.NE.AND P0, PT, R2.reuse, RZ, PT ;  /* 0x000000ff0200720c */ /* 0x040fe40003f05270 */
[----:B------:R-:W-:Y:S01]  /*2cc0*/  LOP3.LUT R2, R2, 0x1f, RZ, 0xc0, !PT ;  /* 0x0000001f02027812 */ /* 0x000fe200078ec0ff */
[----:B0-----:R-:W-:-:S04]  /*2cd0*/  IMAD R7, R6, 0x4, R5 ;  /* 0x0000000406077824 */ /* 0x001fc800078e0205 */
[----:B------:R-:W-:-:S04]  /*2ce0*/  IMAD R7, R7, 0x10, R0 ;  /* 0x0000001007077824 */ /* 0x000fc800078e0200 */
[----:B------:R-:W-:Y:S01]  /*2cf0*/  IMAD R36, R6, -0x30, R7 ;  /* 0xffffffd006247824 */ /* 0x000fe200078e0207 */
[----:B------:R-:W-:Y:S01]  /*2d00*/  STS.128 [R7], R8 ;  /* 0x0000000807007388 */ /* 0x000fe20000000c00 */
[----:B------:R-:W-:-:S03]  /*2d10*/  IMAD.IADD R6, R5, 0x1, R2 ;  /* 0x0000000105067824 */ /* 0x000fc600078e0202 */
[----:B------:R0:W-:Y:S01]  /*2d20*/  STS.128 [R7+0x10], R12 ;  /* 0x0000100c07007388 */ /* 0x0001e20000000c00 */
[----:B------:R-:W-:-:S03]  /*2d30*/  VIADD R2, R6, 0x20 ;  /* 0x0000002006027836 */ /* 0x000fc60000000000 */
[----:B------:R-:W-:Y:S04]  /*2d40*/  STS.128 [R7+0x20], R16 ;  /* 0x0000201007007388 */ /* 0x000fe80000000c00 */
[----:B------:R2:W-:Y:S01]  /*2d50*/  STS.128 [R7+0x30], R24 ;  /* 0x0000301807007388 */ /* 0x0005e20000000c00 */
[----:B------:R-:W-:-:S03]  /*2d60*/  NOP ;  /* 0x0000000000007918 */ /* 0x000fc60000000000 */
[----:B------:R-:W-:Y:S01]  /*2d70*/  LDS.128 R28, [R36] ;  /* 0x00000000241c7984 */ /* 0x000fe20000000c00 */
[----:B0-----:R-:W-:-:S03]  /*2d80*/  VIADD R12, R6, 0x40 ;  /* 0x00000040060c7836 */ /* 0x001fc60000000000 */
[----:B------:R-:W-:Y:S04]  /*2d90*/  LDS.128 R32, [R36+0x200] ;  /* 0x0002000024207984 */ /* 0x000fe80000000c00 */
[----:B------:R-:W-:Y:S01]  /*2da0*/  LDS.128 R8, [R36+0x400] ;  /* 0x0004000024087984 */ /* 0x000fe20000000c00 */
[----:B--2---:R-:W-:-:S03]  /*2db0*/  IMAD.MOV.U32 R7, RZ, RZ, RZ ;  /* 0x000000ffff077224 */ /* 0x004fc600078e00ff */
[----:B------:R-:W-:Y:S01]  /*2dc0*/  LDS.128 R20, [R36+0x600] ;  /* 0x0006000024147984 */ /* 0x000fe20000000c00 */
[----:B------:R-:W-:-:S03]  /*2dd0*/  IMAD.WIDE.U32 R4, R4, 0x400, R6 ;  /* 0x0000040004047825 */ /* 0x000fc600078e0006 */
[----:B------:R-:W-:Y:S01]  /*2de0*/  @!P0 STS [R0+0x4000], R3 ;  /* 0x0040000300008388 */ /* 0x000fe20000000800 */
[----:B------:R-:W-:Y:S06]  /*2df0*/  BAR.SYNC.DEFER_BLOCKING 0x0 ;  /* 0x0000000000007b1d */ /* 0x000fec0000010000 */
[----:B------:R-:W0:Y:S02]  /*2e00*/  LDS R13, [R0+0x4000] ;  /* 0x00400000000d7984 */ /* 0x000e240000000800 */
[CC--:B0-----:R-:W-:Y:S01]  /*2e10*/  ISETP.GE.AND P0, PT, R6.reuse, R13.reuse, PT ;  /* 0x0000000d0600720c */ /* 0x0c1fe20003f06270 */
[----:B------:R-:W-:Y:S01]  /*2e20*/  VIADD R6, R6, 0x60 ;  /* 0x0000006006067836 */ /* 0x000fe20000000000 */
[----:B------:R-:W-:-:S02]  /*2e30*/  ISETP.GE.AND P1, PT, R2, R13, PT ;  /* 0x0000000d0200720c */ /* 0x000fc40003f26270 */
[----:B-1----:R-:W-:Y:S02]  /*2e40*/  LEA R2, P3, R4, UR4, 0x4 ;  /* 0x0000000404027c11 */ /* 0x002fe4000f8620ff */
[----:B------:R-:W-:Y:S02]  /*2e50*/  ISETP.GE.AND P2, PT, R12, R13, PT ;  /* 0x0000000d0c00720c */ /* 0x000fe40003f46270 */
[----:B------:R-:W-:-:S05]  /*2e60*/  LEA.HI.X R3, R4, UR5, R5, 0x4, P3 ;  /* 0x0000000504037c11 */ /* 0x000fca00098f2405 */
[----:B------:R0:W-:Y:S04]  /*2e70*/  @!P0 STG.E.64 desc[UR6][R2.64], R28 ;  /* 0x0000001c02008986 */ /* 0x0001e8000c101b06 */
[----:B------:R0:W-:Y:S01]  /*2e80*/  @!P0 STG.E.64 desc[UR6][R2.64+0x8], R30 ;  /* 0x0000081e02008986 */ /* 0x0001e2000c101b06 */
[----:B------:R-:W-:-:S03]  /*2e90*/  ISETP.GE.AND P0, PT, R6, R13, PT ;  /* 0x0000000d0600720c */ /* 0x000fc60003f06270 */
[----:B------:R0:W-:Y:S04]  /*2ea0*/  @!P1 STG.E.64 desc[UR6][R2.64+0x200], R32 ;  /* 0x0002002002009986 */ /* 0x0001e8000c101b06 */
[----:B------:R0:W-:Y:S04]  /*2eb0*/  @!P1 STG.E.64 desc[UR6][R2.64+0x208], R34 ;  /* 0x0002082202009986 */ /* 0x0001e8000c101b06 */
[----:B------:R0:W-:Y:S04]  /*2ec0*/  @!P2 STG.E.64 desc[UR6][R2.64+0x400], R8 ;  /* 0x000400080200a986 */ /* 0x0001e8000c101b06 */
[----:B------:R0:W-:Y:S01]  /*2ed0*/  @!P2 STG.E.64 desc[UR6][R2.64+0x408], R10 ;  /* 0x0004080a0200a986 */ /* 0x0001e2000c101b06 */
[----:B------:R-:W-:Y:S05]  /*2ee0*/  @P0 EXIT ;  /* 0x000000000000094d */ /* 0x000fea0003800000 */
[----:B------:R-:W-:Y:S04]  /*2ef0*/  STG.E.64 desc[UR6][R2.64+0x600], R20 ;  /* 0x0006001402007986 */ /* 0x000fe8000c101b06 */
[----:B------:R-:W-:Y:S01]  /*2f00*/  STG.E.64 desc[UR6][R2.64+0x608], R22 ;  /* 0x0006081602007986 */ /* 0x000fe2000c101b06 */
[----:B------:R-:W-:Y:S05]  /*2f10*/  EXIT ;  /* 0x000000000000794d */ /* 0x000fea0003800000 */
.L_x_41:
[----:B------:R-:W0:Y:S01]  /*2f20*/  S2R R6, SR_LANEID ;  /* 0x0000000000067919 */ /* 0x000e220000000000 */
[----:B------:R-:W-:Y:S01]  /*2f30*/  LOP3.LUT R5, R20, 0xf80, RZ, 0xc0, !PT ;  /* 0x00000f8014057812 */ /* 0x000fe200078ec0ff */
[----:B------:R-:W1:Y:S01]  /*2f40*/  LDCU.64 UR4, c[0x0][0x388] ;  /* 0x00007100ff0477ac */ /* 0x000e620008000a00 */
[----:B------:R-:W-:-:S03]  /*2f50*/  ISETP.NE.AND P0, PT, R2, RZ, PT ;  /* 0x000000ff0200720c */ /* 0x000fc60003f05270 */
[----:B0-----:R-:W-:-:S04]  /*2f60*/  IMAD R7, R6, 0x4, R5 ;  /* 0x0000000406077824 */ /* 0x001fc800078e0205 */
[----:B------:R-:W-:Y:S02]  /*2f70*/  IMAD R37, R7, 0x10, R0 ;  /* 0x0000001007257824 */ /* 0x000fe400078e0200 */
[----:B------:R-:W-:Y:S02]  /*2f80*/  IMAD.MOV.U32 R7, RZ, RZ, RZ ;  /* 0x000000ffff077224 */ /* 0x000fe400078e00ff */
[----:B------:R-:W-:Y:S01]  /*2f90*/  IMAD R36, R6, -0x30, R37 ;  /* 0xffffffd006247824 */ /* 0x000fe200078e0225 */
[----:B------:R-:W-:Y:S01]  /*2fa0*/  STS.128 [R37], R8 ;  /* 0x0000000825007388 */ /* 0x000fe20000000c00 */
[----:B------:R-:W-:-:S03]  /*2fb0*/  LOP3.LUT R6, R2, 0x1f, RZ, 0xc0, !PT ;  /* 0x0000001f02067812 */ /* 0x000fc600078ec0ff */
[----:B------:R0:W-:Y:S04]  /*2fc0*/  STS.128 [R37+0x10], R12 ;  /* 0x0000100c25007388 */ /* 0x0001e80000000c00 */
[----:B------:R-:W-:Y:S04]  /*2fd0*/  STS.128 [R37+0x20], R16 ;  /* 0x0000201025007388 */ /* 0x000fe80000000c00 */
[----:B------:R-:W-:Y:S01]  /*2fe0*/  STS.128 [R37+0x30], R24 ;  /* 0x0000301825007388 */ /* 0x000fe20000000c00 */
[----:B------:R-:W-:-:S03]  /*2ff0*/  NOP ;  /* 0x0000000000007918 */ /* 0x000fc60000000000 */
[----:B------:R-:W-:Y:S01]  /*3000*/  LDS.128 R28, [R36] ;  /* 0x00000000241c7984 */ /* 0x000fe20000000c00 */
[----:B0-----:R-:W-:-:S03]  /*3010*/  IMAD.WIDE.U32 R12, R4, 0x400, R6 ;  /* 0x00000400040c7825 */ /* 0x001fc600078e0006 */
[----:B------:R-:W-:Y:S01]  /*3020*/  LDS.128 R32, [R36+0x200] ;  /* 0x0002000024207984 */ /* 0x000fe20000000c00 */
[----:B------:R-:W-:-:S03]  /*3030*/  IMAD.IADD R7, R5, 0x1, R6 ;  /* 0x0000000105077824 */ /* 0x000fc600078e0206 */
[----:B------:R-:W-:Y:S01]  /*3040*/  LDS.128 R8, [R36+0x400] ;  /* 0x0004000024087984 */ /* 0x000fe20000000c00 */
[----:B------:R-:W-:-:S03]  /*3050*/  VIADD R15, R7, 0x20 ;  /* 0x00000020070f7836 */ /* 0x000fc60000000000 */
[----:B------:R-:W-:Y:S04]  /*3060*/  LDS.128 R20, [R36+0x600] ;  /* 0x0006000024147984 */ /* 0x000fe80000000c00 */
[----:B------:R0:W-:Y:S01]  /*3070*/  @!P0 STS [R0+0x4000], R3 ;  /* 0x0040000300008388 */ /* 0x0001e20000000800 */
[----:B------:R-:W-:Y:S01]  /*3080*/  BAR.SYNC.DEFER_BLOCKING 0x0 ;  /* 0x0000000000007b1d */ /* 0x000fe20000010000 */
[----:B------:R-:W-:-:S04]  /*3090*/  IADD3 R5, P0, PT, R5, R12, RZ ;  /* 0x0000000c05057210 */ /* 0x000fc80007f1e0ff */
[----:B-1----:R-:W-:Y:S01]  /*30a0*/  LEA R2, P3, R5, UR4, 0x4 ;  /* 0x0000000405027c11 */ /* 0x002fe2000f8620ff */
[----:B------:R-:W-:Y:S02]  /*30b0*/  IMAD.X R12, RZ, RZ, R13, P0 ;  /* 0x000000ffff0c7224 */ /* 0x000fe400000e060d */
[C---:B0-----:R-:W-:Y:S01]  /*30c0*/  VIADD R3, R7.reuse, 0x40 ;  /* 0x0000004007037836 */ /* 0x041fe20000000000 */
[----:B------:R-:W0:Y:S02]  /*30d0*/  LDS R14, [R0+0x4000] ;  /* 0x00400000000e7984 */ /* 0x000e240000000800 */
[CC--:B0-----:R-:W-:Y:S01]  /*30e0*/  ISETP.GE.AND P0, PT, R7.reuse, R14.reuse, PT ;  /* 0x0000000e0700720c */ /* 0x0c1fe20003f06270 */
[----:B------:R-:W-:Y:S01]  /*30f0*/  VIADD R7, R7, 0x60 ;  /* 0x0000006007077836 */ /* 0x000fe20000000000 */
[-C--:B------:R-:W-:Y:S02]  /*3100*/  ISETP.GE.AND P2, PT, R3, R14.reuse, PT ;  /* 0x0000000e0300720c */ /* 0x080fe40003f46270 */
[----:B------:R-:W-:-:S02]  /*3110*/  ISETP.GE.AND P1, PT, R15, R14, PT ;  /* 0x0000000e0f00720c */ /* 0x000fc40003f26270 */
[----:B------:R-:W-:Y:S02]  /*3120*/  LEA.HI.X R3, R5, UR5, R12, 0x4, P3 ;  /* 0x0000000505037c11 */ /* 0x000fe400098f240c */
[----:B------:R-:W-:-:S05]  /*3130*/  ISETP.GE.AND P3, PT, R7, R14, PT ;  /* 0x0000000e0700720c */ /* 0x000fca0003f66270 */
[----:B------:R0:W-:Y:S04]  /*3140*/  @!P0 STG.E.64 desc[UR6][R2.64], R28 ;  /* 0x0000001c02008986 */ /* 0x0001e8000c101b06 */
[----:B------:R0:W-:Y:S04]  /*3150*/  @!P0 STG.E.64 desc[UR6][R2.64+0x8], R30 ;  /* 0x0000081e02008986 */ /* 0x0001e8000c101b06 */
        /* <DEDUP_REMOVED lines=8> */
.L_x_42:
[----:B------:R-:W-:-:S00]  /*31e0*/  BRA `(.L_x_42) ;  /* 0xfffffffc00fc7947 */ /* 0x000fc0000383ffff */
[----:B------:R-:W-:-:S00]  /*31f0*/  NOP ;  /* 0x0000000000007918 */ /* 0x000fc00000000000 */
        /* <DEDUP_REMOVED lines=8> */
.L_x_171:


//--------------------- .text._ZN3cub18CUB_300001_SM_10006detail10merge_sort30DeviceMergeSortPartitionKernelIN6thrust24THRUST_300001_SM_1000_NS6detail15normal_iteratorINS5_10device_ptrI5PointEEEEm11device_sortIS9_ES9_EEvbT_PT2_T0_SH_PSH_T1_SH_i --------------------------
	.section	.text._ZN3cub18CUB_300001_SM_10006detail10merge_sort30DeviceMergeSortPartitionKernelIN6thrust24THRUST_300001_SM_1000_NS6detail15normal_iteratorINS5_10device_ptrI5PointEEEEm11device_sortIS9_ES9_EEvbT_PT2_T0_SH_PSH_T1_SH_i,"ax",@progbits
	.align	128
        .global         _ZN3cub18CUB_300001_SM_10006detail10merge_sort30DeviceMergeSortPartitionKernelIN6thrust24THRUST_300001_SM_1000_NS6detail15normal_iteratorINS5_10device_ptrI5PointEEEEm11device_sortIS9_ES9_EEvbT_PT2_T0_SH_PSH_T1_SH_i
        .type           _ZN3cub18CUB_300001_SM_10006detail10merge_sort30DeviceMergeSortPartitionKernelIN6thrust24THRUST_300001_SM_1000_NS6detail15normal_iteratorINS5_10device_ptrI5PointEEEEm11device_sortIS9_ES9_EEvbT_PT2_T0_SH_PSH_T1_SH_i,@function
        .size           _ZN3cub18CUB_300001_SM_10006detail10merge_sort30DeviceMergeSortPartitionKernelIN6thrust24THRUST_300001_SM_1000_NS6detail15normal_iteratorINS5_10device_ptrI5PointEEEEm11device_sortIS9_ES9_EEvbT_PT2_T0_SH_PSH_T1_SH_i,(.L_x_172 - _ZN3cub18CUB_300001_SM_10006detail10merge_sort30DeviceMergeSortPartitionKernelIN6thrust24THRUST_300001_SM_1000_NS6detail15normal_iteratorINS5_10device_ptrI5PointEEEEm11device_sortIS9_ES9_EEvbT_PT2_T0_SH_PSH_T1_SH_i)
        .other          _ZN3cub18CUB_300001_SM_10006detail10merge_sort30DeviceMergeSortPartitionKernelIN6thrust24THRUST_300001_SM_1000_NS6detail15normal_iteratorINS5_10device_ptrI5PointEEEEm11device_sortIS9_ES9_EEvbT_PT2_T0_SH_PSH_T1_SH_i,@"STO_CUDA_ENTRY STV_DEFAULT"
_ZN3cub18CUB_300001_SM_10006detail10merge_sort30DeviceMergeSortPartitionKernelIN6thrust24THRUST_300001_SM_1000_NS6detail15normal_iteratorINS5_10device_ptrI5PointEEEEm11device_sortIS9_ES9_EEvbT_PT2_T0_SH_PSH_T1_SH_i:
.text._ZN3cub18CUB_300001_SM_10006detail10merge_sort30DeviceMergeSortPartitionKernelIN6thrust24THRUST_300001_SM_1000_NS6detail15normal_iteratorINS5_10device_ptrI5PointEEEEm11device_sortIS9_ES9_EEvbT_PT2_T0_SH_PSH_T1_SH_i:
[----:B------:R-:W-:Y:S01]  /*0000*/  LDC R1, c[0x0][0x37c] ;  /* 0x0000df00ff017b82 */ /* 0x000fe20000000800 */
[----:B------:R-:W0:Y:S01]  /*0010*/  S2R R0, SR_CTAID.X ;  /* 0x0000000000007919 */ /* 0x000e220000002500 */
[----:B------:R-:W0:Y:S01]  /*0020*/  LDCU UR4, c[0x0][0x360] ;  /* 0x00006c00ff0477ac */ /* 0x000e220008000800 */
[----:B------:R-:W0:Y:S01]  /*0030*/  S2R R3, SR_TID.X ;  /* 0x0000000000037919 */ /* 0x000e220000002100 */
[----:B------:R-:W1:Y:S01]  /*0040*/  LDCU.64 UR10, c[0x0][0x3a0] ;  /* 0x00007400ff0a77ac */ /* 0x000e620008000a00 */
[----:B0-----:R-:W-:-:S05]  /*0050*/  IMAD R0, R0, UR4, R3 ;  /* 0x0000000400007c24 */ /* 0x001fca000f8e0203 */
[----:B-1----:R-:W-:-:S04]  /*0060*/  ISETP.GE.U32.AND P0, PT, R0, UR10, PT ;  /* 0x0000000a00007c0c */ /* 0x002fc8000bf06070 */
[----:B------:R-:W-:-:S13]  /*0070*/  ISETP.GE.U32.AND.EX P0, PT, RZ, UR11, PT, P0 ;  /* 0x0000000bff007c0c */ /* 0x000fda000bf06100 */
[----:B------:R-:W-:Y:S05]  /*0080*/  @P0 EXIT ;  /* 0x000000000000094d */ /* 0x000fea0003800000 */
[----:B------:R-:W0:Y:S01]  /*0090*/  LDCU.64 UR6, c[0x0][0x3b8] ;  /* 0x00007700ff0677ac */ /* 0x000e220008000a00 */
[----:B------:R-:W1:Y:S01]  /*00a0*/  LDC R6, c[0x0][0x3c0] ;  /* 0x0000f000ff067b82 */ /* 0x000e620000000800 */
[----:B------:R-:W-:Y:S01]  /*00b0*/  ACQBULK ;  /* 0x000000000000782e */ /* 0x000fe20000000000 */
[----:B------:R-:W2:Y:S01]  /*00c0*/  LDCU.64 UR8, c[0x0][0x358] ;  /* 0x00006b00ff0877ac */ /* 0x000ea20008000a00 */
[----:B0-----:R-:W-:Y:S02]  /*00d0*/  UIADD3 UR4, UPT, UPT, -UR6, URZ, URZ ;  /* 0x000000ff06047290 */ /* 0x001fe4000fffe1ff */
[----:B------:R-:W-:-:S04]  /*00e0*/  USHF.R.U32.HI UR5, URZ, 0x1, UR7 ;  /* 0x00000001ff057899 */ /* 0x000fc80008011607 */
[----:B------:R-:W-:Y:S01]  /*00f0*/  LOP3.LUT R5, R0, UR4, RZ, 0xc0, !PT ;  /* 0x0000000400057c12 */ /* 0x000fe2000f8ec0ff */
[----:B------:R-:W-:Y:S01]  /*0100*/  USHF.R.U64 UR4, UR6, 0x1, UR7 ;  /* 0x0000000106047899 */ /* 0x000fe20008001207 */
[----:B-1----:R-:W-:Y:S01]  /*0110*/  SHF.R.S32.HI R7, RZ, 0x1f, R6 ;  /* 0x0000001fff077819 */ /* 0x002fe20000011406 */
[----:B------:R-:W-:Y:S02]  /*0120*/  IMAD R4, R6, UR5, RZ ;  /* 0x0000000506047c24 */ /* 0x000fe4000f8e02ff */
[----:B------:R-:W-:-:S04]  /*0130*/  IMAD.WIDE.U32 R2, R5, R6, RZ ;  /* 0x0000000605027225 */ /* 0x000fc800078e00ff */
[----:B------:R-:W-:-:S04]  /*0140*/  IMAD.WIDE.U32 R10, R6, UR4, RZ ;  /* 0x00000004060a7c25 */ /* 0x000fc8000f8e00ff */
[C---:B------:R-:W-:Y:S01]  /*0150*/  IMAD R9, R7.reuse, UR4, R4 ;  /* 0x0000000407097c24 */ /* 0x040fe2000f8e0204 */
[----:B------:R-:W-:Y:S01]  /*0160*/  IADD3 R4, P2, PT, R0, 0x1, RZ ;  /* 0x0000000100047810 */ /* 0x000fe20007f5e0ff */
[----:B------:R-:W-:Y:S01]  /*0170*/  IMAD R3, R7, R5, R3 ;  /* 0x0000000507037224 */ /* 0x000fe200078e0203 */
[----:B------:R-:W-:Y:S01]  /*0180*/  LOP3.LUT R5, RZ, R2, RZ, 0x33, !PT ;  /* 0x00000002ff057212 */ /* 0x000fe200078e33ff */
[----:B------:R-:W-:Y:S01]  /*0190*/  IMAD.IADD R11, R11, 0x1, R9 ;  /* 0x000000010b0b7824 */ /* 0x000fe200078e0209 */
[----:B------:R-:W0:Y:S01]  /*01a0*/  LDCU.64 UR4, c[0x0][0x398] ;  /* 0x00007300ff0477ac */ /* 0x000e220008000a00 */
[----:B------:R-:W-:Y:S01]  /*01b0*/  ISETP.NE.U32.AND P0, PT, R4, UR10, PT ;  /* 0x0000000a04007c0c */ /* 0x000fe2000bf05070 */
[----:B------:R-:W-:Y:S01]  /*01c0*/  IMAD.X R4, RZ, RZ, RZ, P2 ;  /* 0x000000ffff047224 */ /* 0x000fe200010e06ff */
[----:B------:R-:W-:Y:S02]  /*01d0*/  ISETP.LT.U32.AND P1, PT, R10, R5, PT ;  /* 0x000000050a00720c */ /* 0x000fe40003f21070 */
[----:B------:R-:W-:-:S02]  /*01e0*/  LOP3.LUT R8, RZ, R3, RZ, 0x33, !PT ;  /* 0x00000003ff087212 */ /* 0x000fc400078e33ff */
[----:B------:R-:W-:Y:S02]  /*01f0*/  ISETP.NE.AND.EX P0, PT, R4, UR11, PT, P0 ;  /* 0x0000000b04007c0c */ /* 0x000fe4000bf05300 */
[----:B------:R-:W-:-:S04]  /*0200*/  ISETP.LT.U32.AND.EX P1, PT, R11, R8, PT, P1 ;  /* 0x000000080b00720c */ /* 0x000fc80003f21110 */
[----:B------:R-:W-:Y:S02]  /*0210*/  SEL R5, R10, R5, P1 ;  /* 0x000000050a057207 */ /* 0x000fe40000800000 */
[----:B------:R-:W-:Y:S02]  /*0220*/  SEL R8, R11, R8, P1 ;  /* 0x000000080b087207 */ /* 0x000fe40000800000 */
[----:B------:R-:W-:-:S05]  /*0230*/  IADD3 R4, P1, PT, R5, R2, RZ ;  /* 0x0000000205047210 */ /* 0x000fca0007f3e0ff */
[----:B------:R-:W-:Y:S01]  /*0240*/  IMAD.X R5, R8, 0x1, R3, P1 ;  /* 0x0000000108057824 */ /* 0x000fe200008e0603 */
[----:B0-----:R-:W-:Y:S01]  /*0250*/  ISETP.LT.U32.AND P1, PT, R4, UR4, PT ;  /* 0x0000000404007c0c */ /* 0x001fe2000bf21070 */
[----:B------:R-:W0:Y:S03]  /*0260*/  @!P0 LDC.64 R8, c[0x0][0x3a8] ;  /* 0x0000ea00ff088b82 */ /* 0x000e260000000a00 */
[----:B------:R-:W-:-:S04]  /*0270*/  ISETP.LT.U32.AND.EX P1, PT, R5, UR5, PT, P1 ;  /* 0x0000000505007c0c */ /* 0x000fc8000bf21110 */
[----:B------:R-:W-:Y:S02]  /*0280*/  SEL R4, R4, UR4, P1 ;  /* 0x0000000404047c07 */ /* 0x000fe40008800000 */
[----:B------:R-:W-:Y:S02]  /*0290*/  SEL R5, R5, UR5, P1 ;  /* 0x0000000505057c07 */ /* 0x000fe40008800000 */
[----:B------:R-:W-:Y:S02]  /*02a0*/  LOP3.LUT R15, RZ, R4, RZ, 0x33, !PT ;  /* 0x00000004ff0f7212 */ /* 0x000fe400078e33ff */
[----:B------:R-:W-:Y:S02]  /*02b0*/  LOP3.LUT R17, RZ, R5, RZ, 0x33, !PT ;  /* 0x00000005ff117212 */ /* 0x000fe400078e33ff */
[----:B------:R-:W-:-:S04]  /*02c0*/  ISETP.LT.U32.AND P1, PT, R10, R15, PT ;  /* 0x0000000f0a00720c */ /* 0x000fc80003f21070 */
[----:B------:R-:W-:-:S04]  /*02d0*/  ISETP.LT.U32.AND.EX P1, PT, R11, R17, PT, P1 ;  /* 0x000000110b00720c */ /* 0x000fc80003f21110 */
[----:B------:R-:W-:Y:S02]  /*02e0*/  SEL R15, R10, R15, P1 ;  /* 0x0000000f0a0f7207 */ /* 0x000fe40000800000 */
[----:B------:R-:W-:Y:S02]  /*02f0*/  SEL R17, R11, R17, P1 ;  /* 0x000000110b117207 */ /* 0x000fe40000800000 */
[----:B------:R-:W-:Y:S02]  /*0300*/  IADD3 R15, P3, PT, R15, R4, RZ ;  /* 0x000000040f0f7210 */ /* 0x000fe40007f7e0ff */
[----:B0-----:R-:W-:Y:S02]  /*0310*/  @!P0 LEA R8, P2, R0, R8, 0x3 ;  /* 0x0000000800088211 */ /* 0x001fe400078418ff */
[----:B------:R-:W-:Y:S01]  /*0320*/  ISETP.LT.U32.AND P1, PT, R2, UR4, PT ;  /* 0x0000000402007c0c */ /* 0x000fe2000bf21070 */
[----:B------:R-:W-:Y:S01]  /*0330*/  IMAD.X R17, R17, 0x1, R5, P3 ;  /* 0x0000000111117824 */ /* 0x000fe200018e0605 */
[----:B------:R-:W-:-:S02]  /*0340*/  @!P0 LEA.HI.X R9, R0, R9, RZ, 0x3, P2 ;  /* 0x0000000900098211 */ /* 0x000fc400010f1cff */
[----:B------:R-:W-:Y:S02]  /*0350*/  ISETP.LT.U32.AND P2, PT, R15, UR4, PT ;  /* 0x000000040f007c0c */ /* 0x000fe4000bf41070 */
[----:B------:R-:W-:Y:S01]  /*0360*/  ISETP.LT.U32.AND.EX P1, PT, R3, UR5, PT, P1 ;  /* 0x0000000503007c0c */ /* 0x000fe2000bf21110 */
[----:B--2---:R0:W-:Y:S01]  /*0370*/  @!P0 STG.E.64 desc[UR8][R8.64], R4 ;  /* 0x0000000408008986 */ /* 0x0041e2000c101b08 */
[----:B------:R-:W-:Y:S02]  /*0380*/  ISETP.LT.U32.AND.EX P2, PT, R17, UR5, PT, P2 ;  /* 0x0000000511007c0c */ /* 0x000fe4000bf41120 */
[----:B------:R-:W-:Y:S02]  /*0390*/  SEL R2, R2, UR4, P1 ;  /* 0x0000000402027c07 */ /* 0x000fe40008800000 */
[----:B------:R-:W-:Y:S02]  /*03a0*/  SEL R3, R3, UR5, P1 ;  /* 0x0000000503037c07 */ /* 0x000fe40008800000 */
[----:B------:R-:W-:-:S02]  /*03b0*/  SEL R15, R15, UR4, P2 ;  /* 0x000000040f0f7c07 */ /* 0x000fc40009000000 */
[----:B------:R-:W-:Y:S01]  /*03c0*/  SEL R17, R17, UR5, P2 ;  /* 0x0000000511117c07 */ /* 0x000fe20009000000 */
[----:B------:R-:W-:Y:S06]  /*03d0*/  @!P0 EXIT ;  /* 0x000000000000894d */ /* 0x000fec0003800000 */
[----:B------:R-:W1:Y:S01]  /*03e0*/  LDCU.U8 UR5, c[0x0][0x380] ;  /* 0x00007000ff0577ac */ /* 0x000e620008000000 */
[----:B------:R-:W-:Y:S01]  /*03f0*/  IADD3 R13, P0, PT, R15, -R2, RZ ;  /* 0x800000020f0d7210 */ /* 0x000fe20007f1e0ff */
[----:B------:R-:W-:Y:S01]  /*0400*/  BSSY.RECONVERGENT B0, `(.L_x_43) ;  /* 0x000008c000007945 */ /* 0x000fe20003800200 */
[----:B------:R-:W-:-:S06]  /*0410*/  UIADD3 UR4, UPT, UPT, UR6, -0x1, URZ ;  /* 0xffffffff06047890 */ /* 0x000fcc000fffe0ff */
[----:B------:R-:W-:-:S05]  /*0420*/  LOP3.LUT R11, R0, UR4, RZ, 0xc0, !PT ;  /* 0x00000004000b7c12 */ /* 0x000fca000f8ec0ff */
[----:B0-----:R-:W-:Y:S01]  /*0430*/  IMAD.WIDE.U32 R8, R11, R6, RZ ;  /* 0x000000060b087225 */ /* 0x001fe200078e00ff */
[----:B-1----:R-:W-:-:S03]  /*0440*/  UPRMT UR4, UR5, 0x8880, URZ ;  /* 0x0000888005047896 */ /* 0x002fc600080000ff */
[----:B------:R-:W-:Y:S01]  /*0450*/  IMAD.X R6, R17, 0x1, ~R3, P0 ;  /* 0x0000000111067824 */ /* 0x000fe200000e0e03 */
[----:B------:R-:W-:Y:S01]  /*0460*/  ISETP.LT.U32.AND P0, PT, R8, R13, PT ;  /* 0x0000000d0800720c */ /* 0x000fe20003f01070 */
[----:B------:R-:W-:Y:S01]  /*0470*/  IMAD R7, R7, R11, R9 ;  /* 0x0000000b07077224 */ /* 0x000fe200078e0209 */
[----:B------:R-:W-:-:S04]  /*0480*/  UISETP.NE.AND UP0, UPT, UR4, URZ, UPT ;  /* 0x000000ff0400728c */ /* 0x000fc8000bf05270 */
[----:B------:R-:W-:-:S04]  /*0490*/  ISETP.LT.U32.AND.EX P0, PT, R7, R6, PT, P0 ;  /* 0x000000060700720c */ /* 0x000fc80003f01100 */
[----:B------:R-:W-:Y:S02]  /*04a0*/  SEL R9, R8, R13, P0 ;  /* 0x0000000d08097207 */ /* 0x000fe40000000000 */
[----:B------:R-:W-:Y:S01]  /*04b0*/  SEL R7, R7, R6, P0 ;  /* 0x0000000607077207 */ /* 0x000fe20000000000 */
[----:B------:R-:W-:Y:S06]  /*04c0*/  BRA.U !UP0, `(.L_x_44) ;  /* 0x0000000508047547 */ /* 0x000fec000b800000 */
[----:B------:R-:W-:Y:S01]  /*04d0*/  IADD3 R6, P0, PT, R15, -R4, RZ ;  /* 0x800000040f067210 */ /* 0x000fe20007f1e0ff */
[----:B------:R-:W0:Y:S01]  /*04e0*/  LDCU.64 UR4, c[0x0][0x388] ;  /* 0x00007100ff0477ac */ /* 0x000e220008000a00 */
[----:B------:R-:W-:Y:S01]  /*04f0*/  IADD3 R22, P2, PT, R4, -R2, RZ ;  /* 0x8000000204167210 */ /* 0x000fe20007f5e0ff */
[----:B------:R-:W-:Y:S02]  /*0500*/  BSSY.RECONVERGENT B1, `(.L_x_45) ;  /* 0x000003c000017945 */ /* 0x000fe40003800200 */
[----:B------:R-:W-:Y:S01]  /*0510*/  IMAD.X R10, R17, 0x1, ~R5, P0 ;  /* 0x00000001110a7824 */ /* 0x000fe200000e0e05 */
[----:B------:R-:W-:Y:S01]  /*0520*/  ISETP.GT.U32.AND P0, PT, R9, R6, PT ;  /* 0x000000060900720c */ /* 0x000fe20003f04070 */
[----:B------:R-:W-:Y:S01]  /*0530*/  IMAD.X R12, R5, 0x1, ~R3, P2 ;  /* 0x00000001050c7824 */ /* 0x000fe200010e0e03 */
[----:B------:R-:W-:Y:S02]  /*0540*/  ISETP.LT.U32.AND P1, PT, R22, R9, PT ;  /* 0x000000091600720c */ /* 0x000fe40003f21070 */
[----:B------:R-:W-:-:S02]  /*0550*/  ISETP.GT.U32.AND.EX P0, PT, R7, R10, PT, P0 ;  /* 0x0000000a0700720c */ /* 0x000fc40003f04100 */
[----:B------:R-:W-:Y:S02]  /*0560*/  ISETP.LT.U32.AND.EX P1, PT, R12, R7, PT, P1 ;  /* 0x000000070c00720c */ /* 0x000fe40003f21110 */
[----:B------:R-:W-:Y:S02]  /*0570*/  SEL R23, R9, R6, P0 ;  /* 0x0000000609177207 */ /* 0x000fe40000000000 */
[----:B------:R-:W-:Y:S02]  /*0580*/  SEL R8, R7, R10, P0 ;  /* 0x0000000a07087207 */ /* 0x000fe40000000000 */
[----:B------:R-:W-:Y:S02]  /*0590*/  IADD3 R23, P0, PT, R23, -R6, RZ ;  /* 0x8000000617177210 */ /* 0x000fe40007f1e0ff */
[----:B------:R-:W-:Y:S02]  /*05a0*/  SEL R22, R22, R9, P1 ;  /* 0x0000000916167207 */ /* 0x000fe40000800000 */
[----:B------:R-:W-:Y:S01]  /*05b0*/  SEL R17, R12, R7, P1 ;  /* 0x000000070c117207 */ /* 0x000fe20000800000 */
[----:B------:R-:W-:Y:S01]  /*05c0*/  IMAD.X R8, R8, 0x1, ~R10, P0 ;  /* 0x0000000108087824 */ /* 0x000fe200000e0e0a */
[----:B------:R-:W-:-:S04]  /*05d0*/  ISETP.GE.U32.AND P0, PT, R23, R22, PT ;  /* 0x000000161700720c */ /* 0x000fc80003f06070 */
[----:B------:R-:W-:-:S13]  /*05e0*/  ISETP.GE.U32.AND.EX P0, PT, R8, R17, PT, P0 ;  /* 0x000000110800720c */ /* 0x000fda0003f06100 */
[----:B0-----:R-:W-:Y:S05]  /*05f0*/  @P0 BRA `(.L_x_46) ;  /* 0x0000000000b00947 */ /* 0x001fea0003800000 */
[----:B------:R-:W0:Y:S02]  /*0600*/  LDC.64 R14, c[0x4][RZ] ;  /* 0x01000000ff0e7b82 */ /* 0x000e240000000a00 */
[----:B0-----:R0:W5:Y:S04]  /*0610*/  LDG.E.64 R10, desc[UR8][R14.64] ;  /* 0x000000080e0a7981 */ /* 0x001168000c1e1b00 */
[----:B------:R0:W5:Y:S01]  /*0620*/  LDG.E.64 R12, desc[UR8][R14.64+0x8] ;  /* 0x000008080e0c7981 */ /* 0x000162000c1e1b00 */
[----:B------:R-:W-:Y:S01]  /*0630*/  IADD3 R6, P0, PT, R9, R4, RZ ;  /* 0x0000000409067210 */ /* 0x000fe20007f1e0ff */
[----:B------:R-:W-:-:S04]  /*0640*/  IMAD.MOV.U32 R9, RZ, RZ, R17 ;  /* 0x000000ffff097224 */ /* 0x000fc800078e0011 */
[----:B------:R-:W-:-:S08]  /*0650*/  IMAD.X R7, R7, 0x1, R5, P0 ;  /* 0x0000000107077824 */ /* 0x000fd000000e0605 */
.L_x_47:
[----:B------:R-:W-:-:S05]  /*0660*/  IADD3 R4, P0, PT, -R23, R22, RZ ;  /* 0x0000001617047210 */ /* 0x000fca0007f1e1ff */
[----:B------:R-:W-:-:S05]  /*0670*/  IMAD.X R17, R9, 0x1, ~R8, P0 ;  /* 0x0000000109117824 */ /* 0x000fca00000e0e08 */
[--C-:B------:R-:W-:Y:S02]  /*0680*/  SHF.R.U64 R4, R4, 0x1, R17.reuse ;  /* 0x0000000104047819 */ /* 0x100fe40000001211 */
[----:B------:R-:W-:Y:S02]  /*0690*/  SHF.R.U32.HI R17, RZ, 0x1, R17 ;  /* 0x00000001ff117819 */ /* 0x000fe40000011611 */
[----:B------:R-:W-:-:S04]  /*06a0*/  IADD3 R5, P0, PT, R23, R4, RZ ;  /* 0x0000000417057210 */ /* 0x000fc80007f1e0ff */
[----:B0-----:R-:W-:Y:S01]  /*06b0*/  LOP3.LUT R15, RZ, R5, RZ, 0x33, !PT ;  /* 0x00000005ff0f7212 */ /* 0x001fe200078e33ff */
[----:B------:R-:W-:Y:S01]  /*06c0*/  IMAD.X R4, R8, 0x1, R17, P0 ;  /* 0x0000000108047824 */ /* 0x000fe200000e0611 */
[----:B------:R-:W-:Y:S02]  /*06d0*/  IADD3 R17, P0, PT, R5, R2, RZ ;  /* 0x0000000205117210 */ /* 0x000fe40007f1e0ff */
[----:B------:R-:W-:Y:S02]  /*06e0*/  IADD3 R14, P1, PT, R15, R6, RZ ;  /* 0x000000060f0e7210 */ /* 0x000fe40007f3e0ff */
[----:B------:R-:W-:Y:S01]  /*06f0*/  LOP3.LUT R16, RZ, R4, RZ, 0x33, !PT ;  /* 0x00000004ff107212 */ /* 0x000fe200078e33ff */
[----:B------:R-:W-:Y:S01]  /*0700*/  IMAD.X R18, R4, 0x1, R3, P0 ;  /* 0x0000000104127824 */ /* 0x000fe200000e0603 */
[----:B------:R-:W-:-:S03]  /*0710*/  LEA R26, P0, R17, UR4, 0x4 ;  /* 0x00000004111a7c11 */ /* 0x000fc6000f8020ff */
[----:B------:R-:W-:Y:S01]  /*0720*/  IMAD.X R15, R16, 0x1, R7, P1 ;  /* 0x00000001100f7824 */ /* 0x000fe200008e0607 */
[C---:B------:R-:W-:Y:S02]  /*0730*/  LEA R24, P1, R14.reuse, UR4, 0x4 ;  /* 0x000000040e187c11 */ /* 0x040fe4000f8220ff */
[----:B------:R-:W-:Y:S02]  /*0740*/  LEA.HI.X R27, R17, UR5, R18, 0x4, P0 ;  /* 0x00000005111b7c11 */ /* 0x000fe400080f2412 */
[----:B------:R-:W-:-:S03]  /*0750*/  LEA.HI.X R25, R14, UR5, R15, 0x4, P1 ;  /* 0x000000050e197c11 */ /* 0x000fc600088f240f */
[----:B------:R-:W2:Y:S04]  /*0760*/  LDG.E.64 R20, desc[UR8][R26.64+0x8] ;  /* 0x000008081a147981 */ /* 0x000ea8000c1e1b00 */
[----:B------:R-:W3:Y:S04]  /*0770*/  LDG.E.64 R18, desc[UR8][R24.64+0x8] ;  /* 0x0000080818127981 */ /* 0x000ee8000c1e1b00 */
[----:B------:R-:W4:Y:S04]  /*0780*/  LDG.E.64 R16, desc[UR8][R26.64] ;  /* 0x000000081a107981 */ /* 0x000f28000c1e1b00 */
[----:B------:R-:W4:Y:S01]  /*0790*/  LDG.E.64 R14, desc[UR8][R24.64] ;  /* 0x00000008180e7981 */ /* 0x000f22000c1e1b00 */
[----:B--2--5:R-:W-:-:S02]  /*07a0*/  DADD R20, -R12, R20 ;  /* 0x000000000c147229 */ /* 0x024fc40000000114 */
[----:B---3--:R-:W-:Y:S02]  /*07b0*/  DADD R18, -R12, R18 ;  /* 0x000000000c127229 */ /* 0x008fe40000000112 */
[----:B----4-:R-:W-:-:S04]  /*07c0*/  DADD R16, -R10, R16 ;  /* 0x000000000a107229 */ /* 0x010fc80000000110 */
[----:B------:R-:W-:Y:S02]  /*07d0*/  DMUL R20, R20, R20 ;  /* 0x0000001414147228 */ /* 0x000fe40000000000 */
[----:B------:R-:W-:Y:S02]  /*07e0*/  DADD R14, -R10, R14 ;  /* 0x000000000a0e7229 */ /* 0x000fe4000000010e */
[----:B------:R-:W-:-:S04]  /*07f0*/  DMUL R18, R18, R18 ;  /* 0x0000001212127228 */ /* 0x000fc80000000000 */
[----:B------:R-:W-:-:S04]  /*0800*/  DFMA R20, R16, R16, R20 ;  /* 0x000000101014722b */ /* 0x000fc80000000014 */
[----:B------:R-:W-:Y:S01]  /*0810*/  DFMA R18, R14, R14, R18 ;  /* 0x0000000e0e12722b */ /* 0x000fe20000000012 */
[----:B------:R-:W-:-:S05]  /*0820*/  IADD3 R14, P1, PT, R5, 0x1, RZ ;  /* 0x00000001050e7810 */ /* 0x000fca0007f3e0ff */
[----:B------:R-:W-:Y:S02]  /*0830*/  IMAD.X R15, RZ, RZ, R4, P1 ;  /* 0x000000ffff0f7224 */ /* 0x000fe400008e0604 */
[----:B------:R-:W-:-:S06]  /*0840*/  DSETP.GEU.AND P0, PT, R18, R20, PT ;  /* 0x000000141200722a */ /* 0x000fcc0003f0e000 */
[----:B------:R-:W-:Y:S02]  /*0850*/  SEL R23, R14, R23, P0 ;  /* 0x000000170e177207 */ /* 0x000fe40000000000 */
[----:B------:R-:W-:Y:S02]  /*0860*/  SEL R22, R22, R5, P0 ;  /* 0x0000000516167207 */ /* 0x000fe40000000000 */
[----:B------:R-:W-:Y:S02]  /*0870*/  SEL R8, R15, R8, P0 ;  /* 0x000000080f087207 */ /* 0x000fe40000000000 */
[----:B------:R-:W-:Y:S02]  /*0880*/  SEL R9, R9, R4, P0 ;  /* 0x0000000409097207 */ /* 0x000fe40000000000 */
[----:B------:R-:W-:-:S04]  /*0890*/  ISETP.GE.U32.AND P0, PT, R23, R22, PT ;  /* 0x000000161700720c */ /* 0x000fc80003f06070 */
[----:B------:R-:W-:-:S13]  /*08a0*/  ISETP.GE.U32.AND.EX P0, PT, R8, R9, PT, P0 ;  /* 0x000000090800720c */ /* 0x000fda0003f06100 */
[----:B------:R-:W-:Y:S05]  /*08b0*/  @!P0 BRA `(.L_x_47) ;  /* 0xfffffffc00688947 */ /* 0x000fea000383ffff */
.L_x_46:
[----:B------:R-:W-:Y:S05]  /*08c0*/  BSYNC.RECONVERGENT B1 ;  /* 0x0000000000017941 */ /* 0x000fea0003800200 */
.L_x_45:
[----:B------:R-:W-:Y:S05]  /*08d0*/  BRA `(.L_x_48) ;  /* 0x0000000000f87947 */ /* 0x000fea0003800000 */
.L_x_44:
[----:B------:R-:W-:Y:S01]  /*08e0*/  IADD3 R8, P0, PT, R15, -R4, RZ ;  /* 0x800000040f087210 */ /* 0x000fe20007f1e0ff */
[----:B------:R-:W0:Y:S01]  /*08f0*/  LDCU.64 UR4, c[0x0][0x390] ;  /* 0x00007200ff0477ac */ /* 0x000e220008000a00 */
[----:B------:R-:W-:-:S03]  /*0900*/  IADD3 R6, P2, PT, R4, -R2, RZ ;  /* 0x8000000204067210 */ /* 0x000fc60007f5e0ff */
[----:B------:R-:W-:Y:S01]  /*0910*/  IMAD.X R12, R17, 0x1, ~R5, P0 ;  /* 0x00000001110c7824 */ /* 0x000fe200000e0e05 */
[----:B------:R-:W-:Y:S01]  /*0920*/  ISETP.GT.U32.AND P0, PT, R9, R8, PT ;  /* 0x000000080900720c */ /* 0x000fe20003f04070 */
[----:B------:R-:W-:Y:S01]  /*0930*/  IMAD.X R10, R5, 0x1, ~R3, P2 ;  /* 0x00000001050a7824 */ /* 0x000fe200010e0e03 */
[----:B------:R-:W-:Y:S02]  /*0940*/  ISETP.LT.U32.AND P1, PT, R6, R9, PT ;  /* 0x000000090600720c */ /* 0x000fe40003f21070 */
[----:B------:R-:W-:Y:S02]  /*0950*/  ISETP.GT.U32.AND.EX P0, PT, R7, R12, PT, P0 ;  /* 0x0000000c0700720c */ /* 0x000fe40003f04100 */
[----:B------:R-:W-:Y:S02]  /*0960*/  ISETP.LT.U32.AND.EX P1, PT, R10, R7, PT, P1 ;  /* 0x000000070a00720c */ /* 0x000fe40003f21110 */
[----:B------:R-:W-:Y:S02]  /*0970*/  SEL R23, R9, R8, P0 ;  /* 0x0000000809177207 */ /* 0x000fe40000000000 */
[----:B------:R-:W-:-:S02]  /*0980*/  SEL R11, R7, R12, P0 ;  /* 0x0000000c070b7207 */ /* 0x000fc40000000000 */
        /* <DEDUP_REMOVED lines=13> */
.L_x_49:
        /* <DEDUP_REMOVED lines=38> */
.L_x_48:
[----:B------:R-:W-:Y:S05]  /*0cc0*/  BSYNC.RECONVERGENT B0 ;  /* 0x0000000000007941 */ /* 0x000fea0003800200 */
.L_x_43:
[----:B------:R-:W0:Y:S01]  /*0cd0*/  LDCU.64 UR6, c[0x0][0x3a8] ;  /* 0x00007500ff0677ac */ /* 0x000e220008000a00 */
[----:B------:R-:W-:-:S05]  /*0ce0*/  IADD3 R2, P0, PT, R23, R2, RZ ;  /* 0x0000000217027210 */ /* 0x000fca0007f1e0ff */
[----:B------:R-:W-:Y:S01]  /*0cf0*/  IMAD.X R3, R8, 0x1, R3, P0 ;  /* 0x0000000108037824 */ /* 0x000fe200000e0603 */
[----:B0-----:R-:W-:-:S04]  /*0d00*/  LEA R4, P1, R0, UR6, 0x3 ;  /* 0x0000000600047c11 */ /* 0x001fc8000f8218ff */
[----:B------:R-:W-:-:S05]  /*0d10*/  LEA.HI.X R5, R0, UR7, RZ, 0x3, P1 ;  /* 0x0000000700057c11 */ /* 0x000fca00088f1cff */
[----:B------:R-:W-:Y:S01]  /*0d20*/  STG.E.64 desc[UR8][R4.64], R2 ;  /* 0x0000000204007986 */ /* 0x000fe2000c101b08 */
[----:B------:R-:W-:Y:S05]  /*0d30*/  EXIT ;  /* 0x000000000000794d */ /* 0x000fea0003800000 */
.L_x_50:
        /* <DEDUP_REMOVED lines=12> */
.L_x_172:


//--------------------- .text._ZN3cub18CUB_300001_SM_10006detail10merge_sort30DeviceMergeSortBlockSortKernelINS2_10policy_hubIN6thrust24THRUST_300001_SM_1000_NS6detail15normal_iteratorINS6_10device_ptrI5PointEEEEE9Policy600ESC_PNS0_8NullTypeESC_SG_m11device_sortISA_ESA_SF_EEvbT0_T1_T2_T3_T4_PT6_PT7_T5_NS1_7vsmem_tE --------------------------
	.section	.text._ZN3cub18CUB_300001_SM_10006detail10merge_sort30DeviceMergeSortBlockSortKernelINS2_10policy_hubIN6thrust24THRUST_300001_SM_1000_NS6detail15normal_iteratorINS6_10device_ptrI5PointEEEEE9Policy600ESC_PNS0_8NullTypeESC_SG_m11device_sortISA_ESA_SF_EEvbT0_T1_T2_T3_T4_PT6_PT7_T5_NS1_7vsmem_tE,"ax",@progbits
	.align	128
        .global         _ZN3cub18CUB_300001_SM_10006detail10merge_sort30DeviceMergeSortBlockSortKernelINS2_10policy_hubIN6thrust24THRUST_300001_SM_1000_NS6detail15normal_iteratorINS6_10device_ptrI5PointEEEEE9Policy600ESC_PNS0_8NullTypeESC_SG_m11device_sortISA_ESA_SF_EEvbT0_T1_T2_T3_T4_PT6_PT7_T5_NS1_7vsmem_tE
        .type           _ZN3cub18CUB_300001_SM_10006detail10merge_sort30DeviceMergeSortBlockSortKernelINS2_10policy_hubIN6thrust24THRUST_300001_SM_1000_NS6detail15normal_iteratorINS6_10device_ptrI5PointEEEEE9Policy600ESC_PNS0_8NullTypeESC_SG_m11device_sortISA_ESA_SF_EEvbT0_T1_T2_T3_T4_PT6_PT7_T5_NS1_7vsmem_tE,@function
        .size           _ZN3cub18CUB_300001_SM_10006detail10merge_sort30DeviceMergeSortBlockSortKernelINS2_10policy_hubIN6thrust24THRUST_300001_SM_1000_NS6detail15normal_iteratorINS6_10device_ptrI5PointEEEEE9Policy600ESC_PNS0_8NullTypeESC_SG_m11device_sortISA_ESA_SF_EEvbT0_T1_T2_T3_T4_PT6_PT7_T5_NS1_7vsmem_tE,(.L_x_173 - _ZN3cub18CUB_300001_SM_10006detail10merge_sort30DeviceMergeSortBlockSortKernelINS2_10policy_hubIN6thrust24THRUST_300001_SM_1000_NS6detail15normal_iteratorINS6_10device_ptrI5PointEEEEE9Policy600ESC_PNS0_8NullTypeESC_SG_m11device_sortISA_ESA_SF_EEvbT0_T1_T2_T3_T4_PT6_PT7_T5_NS1_7vsmem_tE)
        .other          _ZN3cub18CUB_300001_SM_10006detail10merge_sort30DeviceMergeSortBlockSortKernelINS2_10policy_hubIN6thrust24THRUST_300001_SM_1000_NS6detail15normal_iteratorINS6_10device_ptrI5PointEEEEE9Policy600ESC_PNS0_8NullTypeESC_SG_m11device_sortISA_ESA_SF_EEvbT0_T1_T2_T3_T4_PT6_PT7_T5_NS1_7vsmem_tE,@"STO_CUDA_ENTRY STV_DEFAULT"
_ZN3cub18CUB_300001_SM_10006detail10merge_sort30DeviceMergeSortBlockSortKernelINS2_10policy_hubIN6thrust24THRUST_300001_SM_1000_NS6detail15normal_iteratorINS6_10device_ptrI5PointEEEEE9Policy600ESC_PNS0_8NullTypeESC_SG_m11device_sortISA_ESA_SF_EEvbT0_T1_T2_T3_T4_PT6_PT7_T5_NS1_7vsmem_tE:
.text._ZN3cub18CUB_300001_SM_10006detail10merge_sort30DeviceMergeSortBlockSortKernelINS2_10policy_hubIN6thrust24THRUST_300001_SM_1000_NS6detail15normal_iteratorINS6_10device_ptrI5PointEEEEE9Policy600ESC_PNS0_8NullTypeESC_SG_m11device_sortISA_ESA_SF_EEvbT0_T1_T2_T3_T4_PT6_PT7_T5_NS1_7vsmem_tE:
[----:B------:R-:W-:Y:S01]  /*0000*/  LDC R1, c[0x0][0x37c] ;  /* 0x0000df00ff017b82 */ /* 0x000fe20000000800 */
[----:B------:R-:W0:Y:S01]  /*0010*/  S2R R7, SR_CTAID.X ;  /* 0x0000000000077919 */ /* 0x000e220000002500 */
[----:B------:R-:W1:Y:S01]  /*0020*/  LDCU UR4, c[0x0][0x370] ;  /* 0x00006e00ff0477ac */ /* 0x000e620008000800 */
[----:B------:R-:W2:Y:S01]  /*0030*/  LDCU.64 UR8, c[0x0][0x358] ;  /* 0x00006b00ff0877ac */ /* 0x000ea20008000a00 */
[----:B-1----:R-:W-:-:S04]  /*0040*/  UIADD3 UR4, UP0, UPT, UR4, -0x1, URZ ;  /* 0xffffffff04047890 */ /* 0x002fc8000ff1e0ff */
[----:B------:R-:W-:-:S06]  /*0050*/  UIADD3.X UR5, UPT, UPT, URZ, -0x1, URZ, UP0, !UPT ;  /* 0xffffffffff057890 */ /* 0x000fcc00087fe4ff */
[----:B------:R-:W-:Y:S01]  /*0060*/  IMAD.U32 R0, RZ, RZ, UR5 ;  /* 0x00000005ff007e24 */ /* 0x000fe2000f8e00ff */
[C---:B0-----:R-:W-:Y:S01]  /*0070*/  ISETP.LT.U32.AND P0, PT, R7.reuse, UR4, PT ;  /* 0x0000000407007c0c */ /* 0x041fe2000bf01070 */
[----:B------:R-:W-:-:S03]  /*0080*/  IMAD.WIDE.U32 R2, R7, 0x400, RZ ;  /* 0x0000040007027825 */ /* 0x000fc600078e00ff */
[----:B------:R-:W-:-:S13]  /*0090*/  ISETP.GT.U32.AND.EX P0, PT, R0, RZ, PT, P0 ;  /* 0x000000ff0000720c */ /* 0x000fda0003f04100 */
[----:B--2---:R-:W-:Y:S05]  /*00a0*/  @!P0 BRA `(.L_x_51) ;  /* 0x00000018005c8947 */ /* 0x004fea0003800000 */
[----:B------:R-:W0:Y:S01]  /*00b0*/  S2R R6, SR_TID.X ;  /* 0x0000000000067919 */ /* 0x000e220000002100 */
[----:B------:R-:W1:Y:S01]  /*00c0*/  LDCU.64 UR4, c[0x0][0x388] ;  /* 0x00007100ff0477ac */ /* 0x000e620008000a00 */
[----:B------:R-:W-:Y:S01]  /*00d0*/  ACQBULK ;  /* 0x000000000000782e */ /* 0x000fe20000000000 */
[----:B0-----:R-:W-:-:S05]  /*00e0*/  IMAD.SHL.U32 R0, R6, 0x4, RZ ;  /* 0x0000000406007824 */ /* 0x001fca00078e00ff */
[----:B------:R-:W-:-:S04]  /*00f0*/  LOP3.LUT R11, R0, 0xf80, RZ, 0xc0, !PT ;  /* 0x00000f80000b7812 */ /* 0x000fc800078ec0ff */
[----:B------:R-:W-:-:S04]  /*0100*/  LOP3.LUT R5, R11, 0x1f, R6, 0xf8, !PT ;  /* 0x0000001f0b057812 */ /* 0x000fc800078ef806 */
[----:B------:R-:W-:-:S05]  /*0110*/  IADD3 R4, P0, PT, R2, R5, RZ ;  /* 0x0000000502047210 */ /* 0x000fca0007f1e0ff */
[----:B------:R-:W-:Y:S02]  /*0120*/  IMAD.X R3, RZ, RZ, R3, P0 ;  /* 0x000000ffff037224 */ /* 0x000fe400000e0603 */
[----:B------:R-:W-:-:S03]  /*0130*/  IMAD.SHL.U32 R5, R4, 0x10, RZ ;  /* 0x0000001004057824 */ /* 0x000fc600078e00ff */
[----:B------:R-:W-:Y:S02]  /*0140*/  SHF.L.U64.HI R4, R4, 0x4, R3 ;  /* 0x0000000404047819 */ /* 0x000fe40000010203 */
[----:B-1----:R-:W-:-:S04]  /*0150*/  IADD3 R8, P0, PT, R5, UR4, RZ ;  /* 0x0000000405087c10 */ /* 0x002fc8000ff1e0ff */
[----:B------:R-:W-:-:S05]  /*0160*/  IADD3.X R9, PT, PT, R4, UR5, RZ, P0, !PT ;  /* 0x0000000504097c10 */ /* 0x000fca00087fe4ff */
[----:B------:R-:W2:Y:S04]  /*0170*/  LDG.E.64 R24, desc[UR8][R8.64] ;  /* 0x0000000808187981 */ /* 0x000ea8000c1e1b00 */
[----:B------:R-:W2:Y:S04]  /*0180*/  LDG.E.64 R26, desc[UR8][R8.64+0x8] ;  /* 0x00000808081a7981 */ /* 0x000ea8000c1e1b00 */
[----:B------:R-:W3:Y:S04]  /*0190*/  LDG.E.64 R28, desc[UR8][R8.64+0x200] ;  /* 0x00020008081c7981 */ /* 0x000ee8000c1e1b00 */
[----:B------:R-:W3:Y:S04]  /*01a0*/  LDG.E.64 R30, desc[UR8][R8.64+0x208] ;  /* 0x00020808081e7981 */ /* 0x000ee8000c1e1b00 */
[----:B------:R-:W4:Y:S04]  /*01b0*/  LDG.E.64 R32, desc[UR8][R8.64+0x400] ;  /* 0x0004000808207981 */ /* 0x000f28000c1e1b00 */
[----:B------:R-:W4:Y:S04]  /*01c0*/  LDG.E.64 R34, desc[UR8][R8.64+0x408] ;  /* 0x0004080808227981 */ /* 0x000f28000c1e1b00 */
[----:B------:R-:W5:Y:S04]  /*01d0*/  LDG.E.64 R36, desc[UR8][R8.64+0x600] ;  /* 0x0006000808247981 */ /* 0x000f68000c1e1b00 */
[----:B------:R-:W5:Y:S01]  /*01e0*/  LDG.E.64 R38, desc[UR8][R8.64+0x608] ;  /* 0x0006080808267981 */ /* 0x000f62000c1e1b00 */
[----:B------:R-:W0:Y:S01]  /*01f0*/  S2UR UR5, SR_CgaCtaId ;  /* 0x00000000000579c3 */ /* 0x000e220000008800 */
[----:B------:R-:W-:Y:S01]  /*0200*/  UMOV UR4, 0x400 ;  /* 0x0000040000047882 */ /* 0x000fe20000000000 */
[----:B------:R-:W1:Y:S01]  /*0210*/  S2R R0, SR_LANEID ;  /* 0x0000000000007919 */ /* 0x000e620000000000 */
[----:B0-----:R-:W-:Y:S01]  /*0220*/  ULEA UR4, UR5, UR4, 0x18 ;  /* 0x0000000405047291 */ /* 0x001fe2000f8ec0ff */
[----:B-1----:R-:W-:-:S05]  /*0230*/  IADD3 R3, PT, PT, R11, R0, RZ ;  /* 0x000000000b037210 */ /* 0x002fca0007ffe0ff */
[----:B------:R-:W-:-:S05]  /*0240*/  LEA R3, R3, UR4, 0x4 ;  /* 0x0000000403037c11 */ /* 0x000fca000f8e20ff */
[----:B------:R-:W-:Y:S01]  /*0250*/  IMAD R0, R0, 0x30, R3 ;  /* 0x0000003000007824 */ /* 0x000fe200078e0203 */
[----:B--2---:R-:W-:Y:S04]  /*0260*/  STS.128 [R3], R24 ;  /* 0x0000001803007388 */ /* 0x004fe80000000c00 */
[----:B---3--:R0:W-:Y:S04]  /*0270*/  STS.128 [R3+0x200], R28 ;  /* 0x0002001c03007388 */ /* 0x0081e80000000c00 */
[----:B----4-:R1:W-:Y:S04]  /*0280*/  STS.128 [R3+0x400], R32 ;  /* 0x0004002003007388 */ /* 0x0103e80000000c00 */
[----:B-----5:R-:W-:Y:S01]  /*0290*/  STS.128 [R3+0x600], R36 ;  /* 0x0006002403007388 */ /* 0x020fe20000000c00 */
[----:B------:R-:W-:-:S03]  /*02a0*/  NOP ;  /* 0x0000000000007918 */ /* 0x000fc60000000000 */
[----:B------:R-:W-:Y:S04]  /*02b0*/  LDS.128 R8, [R0] ;  /* 0x0000000000087984 */ /* 0x000fe80000000c00 */
[----:B------:R-:W2:Y:S04]  /*02c0*/  LDS.128 R20, [R0+0x10] ;  /* 0x0000100000147984 */ /* 0x000ea80000000c00 */
[----:B------:R-:W-:Y:S04]  /*02d0*/  LDS.128 R16, [R0+0x20] ;  /* 0x0000200000107984 */ /* 0x000fe80000000c00 */
[----:B------:R3:W4:Y:S01]  /*02e0*/  LDS.128 R12, [R0+0x30] ;  /* 0x00003000000c7984 */ /* 0x0007220000000c00 */
[----:B------:R-:W-:Y:S08]  /*02f0*/  BAR.SYNC.DEFER_BLOCKING 0x0 ;  /* 0x0000000000007b1d */ /* 0x000ff00000010000 */
[----:B------:R-:W0:Y:S08]  /*0300*/  LDC.64 R40, c[0x4][RZ] ;  /* 0x01000000ff287b82 */ /* 0x000e300000000a00 */
[----:B------:R-:W-:Y:S01]  /*0310*/  PREEXIT ;  /* 0x000000000000782d */ /* 0x000fe20000000000 */
[----:B0-----:R-:W2:Y:S04]  /*0320*/  LDG.E.64 R30, desc[UR8][R40.64+0x8] ;  /* 0x00000808281e7981 */ /* 0x001ea8000c1e1b00 */
[----:B-1----:R-:W5:Y:S01]  /*0330*/  LDG.E.64 R32, desc[UR8][R40.64] ;  /* 0x0000000828207981 */ /* 0x002f62000c1e1b00 */
[----:B------:R-:W-:Y:S01]  /*0340*/  LEA R2, R6, UR4, 0x6 ;  /* 0x0000000406027c11 */ /* 0x000fe2000f8e30ff */
[----:B---3--:R-:W-:Y:S01]  /*0350*/  IMAD.MOV.U32 R0, RZ, RZ, 0x2 ;  /* 0x00000002ff007424 */ /* 0x008fe200078e00ff */
[----:B--2---:R-:W-:-:S02]  /*0360*/  DADD R28, R22, -R30 ;  /* 0x00000000161c7229 */ /* 0x004fc4000000081e */
[--C-:B------:R-:W-:Y:S02]  /*0370*/  DADD R34, R10, -R30.reuse ;  /* 0x000000000a227229 */ /* 0x100fe4000000081e */
[--C-:B----4-:R-:W-:Y:S02]  /*0380*/  DADD R36, R14, -R30.reuse ;  /* 0x000000000e247229 */ /* 0x110fe4000000081e */
[----:B------:R-:W-:Y:S02]  /*0390*/  DADD R38, R18, -R30 ;  /* 0x0000000012267229 */ /* 0x000fe4000000081e */
[--C-:B-----5:R-:W-:Y:S02]  /*03a0*/  DADD R42, R20, -R32.reuse ;  /* 0x00000000142a7229 */ /* 0x120fe40000000820 */
[--C-:B------:R-:W-:Y:S02]  /*03b0*/  DADD R24, R8, -R32.reuse ;  /* 0x0000000008187229 */ /* 0x100fe40000000820 */
[----:B------:R-:W-:-:S02]  /*03c0*/  DADD R26, R12, -R32 ;  /* 0x000000000c1a7229 */ /* 0x000fc40000000820 */
[----:B------:R-:W-:Y:S02]  /*03d0*/  DMUL R28, R28, R28 ;  /* 0x0000001c1c1c7228 */ /* 0x000fe40000000000 */
[----:B------:R-:W-:Y:S02]  /*03e0*/  DMUL R34, R34, R34 ;  /* 0x0000002222227228 */ /* 0x000fe40000000000 */
[----:B------:R-:W-:Y:S02]  /*03f0*/  DMUL R36, R36, R36 ;  /* 0x0000002424247228 */ /* 0x000fe40000000000 */
[----:B------:R-:W-:Y:S02]  /*0400*/  DMUL R38, R38, R38 ;  /* 0x0000002626267228 */ /* 0x000fe40000000000 */
[----:B------:R-:W-:Y:S02]  /*0410*/  DADD R40, R16, -R32 ;  /* 0x0000000010287229 */ /* 0x000fe40000000820 */
[----:B------:R-:W-:-:S02]  /*0420*/  DFMA R28, R42, R42, R28 ;  /* 0x0000002a2a1c722b */ /* 0x000fc4000000001c */
[----:B------:R-:W-:Y:S02]  /*0430*/  DFMA R34, R24, R24, R34 ;  /* 0x000000181822722b */ /* 0x000fe40000000022 */
[----:B------:R-:W-:Y:S01]  /*0440*/  DFMA R36, R26, R26, R36 ;  /* 0x0000001a1a24722b */ /* 0x000fe20000000024 */
[----:B------:R-:W-:Y:S01]  /*0450*/  MOV R24, R20 ;  /* 0x0000001400187202 */ /* 0x000fe20000000f00 */
[----:B------:R-:W-:Y:S01]  /*0460*/  DFMA R38, R40, R40, R38 ;  /* 0x000000282826722b */ /* 0x000fe20000000026 */
[----:B------:R-:W-:Y:S02]  /*0470*/  IMAD.MOV.U32 R26, RZ, RZ, R22 ;  /* 0x000000ffff1a7224 */ /* 0x000fe400078e0016 */
[----:B------:R-:W-:Y:S01]  /*0480*/  IMAD.MOV.U32 R27, RZ, RZ, R23 ;  /* 0x000000ffff1b7224 */ /* 0x000fe200078e0017 */
[----:B------:R-:W-:Y:S01]  /*0490*/  DSETP.GEU.AND P0, PT, R28, R34, PT ;  /* 0x000000221c00722a */ /* 0x000fe20003f0e000 */
[----:B------:R-:W-:-:S03]  /*04a0*/  IMAD.MOV.U32 R25, RZ, RZ, R21 ;  /* 0x000000ffff197224 */ /* 0x000fc600078e0015 */
[----:B------:R-:W-:Y:S01]  /*04b0*/  DSETP.GEU.AND P1, PT, R36, R38, PT ;  /* 0x000000262400722a */ /* 0x000fe20003f2e000 */
[----:B------:R-:W-:Y:S02]  /*04c0*/  IMAD.MOV.U32 R38, RZ, RZ, R14 ;  /* 0x000000ffff267224 */ /* 0x000fe400078e000e */
[----:B------:R-:W-:Y:S02]  /*04d0*/  IMAD.MOV.U32 R39, RZ, RZ, R15 ;  /* 0x000000ffff277224 */ /* 0x000fe400078e000f */
[----:B------:R-:W-:Y:S02]  /*04e0*/  IMAD.MOV.U32 R36, RZ, RZ, R12 ;  /* 0x000000ffff247224 */ /* 0x000fe400078e000c */
[----:B------:R-:W-:-:S03]  /*04f0*/  IMAD.MOV.U32 R37, RZ, RZ, R13 ;  /* 0x000000ffff257224 */ /* 0x000fc600078e000d */
[----:B------:R-:W-:Y:S01]  /*0500*/  @!P0 IMAD.MOV.U32 R26, RZ, RZ, R10 ;  /* 0x000000ffff1a8224 */ /* 0x000fe200078e000a */
[----:B------:R-:W-:Y:S01]  /*0510*/  @!P0 MOV R24, R8 ;  /* 0x0000000800188202 */ /* 0x000fe20000000f00 */
[----:B------:R-:W-:Y:S01]  /*0520*/  @!P0 IMAD.MOV.U32 R27, RZ, RZ, R11 ;  /* 0x000000ffff1b8224 */ /* 0x000fe200078e000b */
[----:B------:R-:W-:Y:S01]  /*0530*/  @!P0 MOV R10, R22 ;  /* 0x00000016000a8202 */ /* 0x000fe20000000f00 */
[----:B------:R-:W-:Y:S01]  /*0540*/  @!P1 IMAD.MOV.U32 R38, RZ, RZ, R18 ;  /* 0x000000ffff269224 */ /* 0x000fe200078e0012 */
[----:B------:R-:W-:Y:S01]  /*0550*/  @!P1 MOV R39, R19 ;  /* 0x0000001300279202 */ /* 0x000fe20000000f00 */
[----:B------:R-:W-:Y:S02]  /*0560*/  @!P1 IMAD.MOV.U32 R18, RZ, RZ, R14 ;  /* 0x000000ffff129224 */ /* 0x000fe400078e000e */
[----:B------:R-:W-:Y:S01]  /*0570*/  @!P1 IMAD.MOV.U32 R19, RZ, RZ, R15 ;  /* 0x000000ffff139224 */ /* 0x000fe200078e000f */
[----:B------:R-:W-:Y:S01]  /*0580*/  DADD R28, -R30, R26 ;  /* 0x000000001e1c7229 */ /* 0x000fe2000000011a */
[----:B------:R-:W-:-:S02]  /*0590*/  @!P1 IMAD.MOV.U32 R36, RZ, RZ, R16 ;  /* 0x000000ffff249224 */ /* 0x000fc400078e0010 */
[----:B------:R-:W-:Y:S01]  /*05a0*/  @!P1 IMAD.MOV.U32 R37, RZ, RZ, R17 ;  /* 0x000000ffff259224 */ /* 0x000fe200078e0011 */
[----:B------:R-:W-:Y:S01]  /*05b0*/  @!P1 MOV R17, R13 ;  /* 0x0000000d00119202 */ /* 0x000fe20000000f00 */
[----:B------:R-:W-:Y:S01]  /*05c0*/  DADD R14, -R30, R18 ;  /* 0x000000001e0e7229 */ /* 0x000fe20000000112 */
[----:B------:R-:W-:Y:S02]  /*05d0*/  @!P0 IMAD.MOV.U32 R25, RZ, RZ, R9 ;  /* 0x000000ffff198224 */ /* 0x000fe400078e0009 */
[----:B------:R-:W-:Y:S01]  /*05e0*/  @!P1 IMAD.MOV.U32 R16, RZ, RZ, R12 ;  /* 0x000000ffff109224 */ /* 0x000fe200078e000c */
[----:B------:R-:W-:Y:S01]  /*05f0*/  DMUL R34, R28, R28 ;  /* 0x0000001c1c227228 */ /* 0x000fe20000000000 */
[----:B------:R-:W-:Y:S02]  /*0600*/  @!P0 IMAD.MOV.U32 R11, RZ, RZ, R23 ;  /* 0x000000ffff0b8224 */ /* 0x000fe400078e0017 */
[C---:B------:R-:W-:Y:S01]  /*0610*/  DADD R12, -R32.reuse, R24 ;  /* 0x00000000200c7229 */ /* 0x040fe20000000118 */
[----:B------:R-:W-:Y:S01]  /*0620*/  @!P0 IMAD.MOV.U32 R8, RZ, RZ, R20 ;  /* 0x000000ffff088224 */ /* 0x000fe200078e0014 */
[----:B------:R-:W-:Y:S01]  /*0630*/  DADD R28, -R32, R16 ;  /* 0x00000000201c7229 */ /* 0x000fe20000000110 */
[----:B------:R-:W-:Y:S01]  /*0640*/  @!P0 IMAD.MOV.U32 R9, RZ, RZ, R21 ;  /* 0x000000ffff098224 */ /* 0x000fe200078e0015 */
[----:B------:R-:W-:-:S04]  /*0650*/  DMUL R14, R14, R14 ;  /* 0x0000000e0e0e7228 */ /* 0x000fc80000000000 */
[----:B------:R-:W-:Y:S02]  /*0660*/  DFMA R34, R12, R12, R34 ;  /* 0x0000000c0c22722b */ /* 0x000fe40000000022 */
[----:B------:R-:W-:Y:S02]  /*0670*/  DADD R12, -R32, R36 ;  /* 0x00000000200c7229 */ /* 0x000fe40000000124 */
[----:B------:R-:W-:Y:S02]  /*0680*/  DFMA R14, R28, R28, R14 ;  /* 0x0000001c1c0e722b */ /* 0x000fe4000000000e */
[----:B------:R-:W-:Y:S02]  /*0690*/  DADD R28, -R30, R38 ;  /* 0x000000001e1c7229 */ /* 0x000fe40000000126 */
[----:B------:R-:W-:-:S04]  /*06a0*/  DADD R20, R8, -R32 ;  /* 0x0000000008147229 */ /* 0x000fc80000000820 */
[----:B------:R-:W-:Y:S02]  /*06b0*/  DSETP.GEU.AND P1, PT, R14, R34, PT ;  /* 0x000000220e00722a */ /* 0x000fe40003f2e000 */
[----:B------:R-:W-:Y:S01]  /*06c0*/  DMUL R14, R28, R28 ;  /* 0x0000001c1c0e7228 */ /* 0x000fe20000000000 */
[----:B------:R-:W-:Y:S02]  /*06d0*/  IMAD.MOV.U32 R34, RZ, RZ, R16 ;  /* 0x000000ffff227224 */ /* 0x000fe400078e0010 */
[----:B------:R-:W-:Y:S02]  /*06e0*/  IMAD.MOV.U32 R28, RZ, RZ, R18 ;  /* 0x000000ffff1c7224 */ /* 0x000fe400078e0012 */
[----:B------:R-:W-:Y:S02]  /*06f0*/  IMAD.MOV.U32 R29, RZ, RZ, R19 ;  /* 0x000000ffff1d7224 */ /* 0x000fe400078e0013 */
[----:B------:R-:W-:Y:S01]  /*0700*/  IMAD.MOV.U32 R35, RZ, RZ, R17 ;  /* 0x000000ffff237224 */ /* 0x000fe200078e0011 */
[----:B------:R-:W-:-:S04]  /*0710*/  DFMA R12, R12, R12, R14 ;  /* 0x0000000c0c0c722b */ /* 0x000fc8000000000e */
[----:B------:R-:W-:Y:S02]  /*0720*/  @!P1 IMAD.MOV.U32 R28, RZ, RZ, R26 ;  /* 0x000000ffff1c9224 */ /* 0x000fe400078e001a */
[----:B------:R-:W-:Y:S01]  /*0730*/  @!P1 IMAD.MOV.U32 R29, RZ, RZ, R27 ;  /* 0x000000ffff1d9224 */ /* 0x000fe200078e001b */
[----:B------:R-:W-:Y:S01]  /*0740*/  @!P1 MOV R27, R19 ;  /* 0x00000013001b9202 */ /* 0x000fe20000000f00 */
[----:B------:R-:W-:Y:S01]  /*0750*/  @!P1 IMAD.MOV.U32 R26, RZ, RZ, R18 ;  /* 0x000000ffff1a9224 */ /* 0x000fe200078e0012 */
[----:B------:R-:W-:Y:S01]  /*0760*/  DADD R18, R10, -R30 ;  /* 0x000000000a127229 */ /* 0x000fe2000000081e */
[----:B------:R-:W-:Y:S01]  /*0770*/  @!P1 IMAD.MOV.U32 R34, RZ, RZ, R24 ;  /* 0x000000ffff229224 */ /* 0x000fe200078e0018 */
[----:B------:R-:W-:Y:S01]  /*0780*/  @!P1 MOV R24, R16 ;  /* 0x0000001000189202 */ /* 0x000fe20000000f00 */
[C---:B------:R-:W-:Y:S01]  /*0790*/  DADD R40, -R30.reuse, R28 ;  /* 0x000000001e287229 */ /* 0x040fe2000000011c */
[----:B------:R-:W-:Y:S01]  /*07a0*/  @!P1 IMAD.MOV.U32 R35, RZ, RZ, R25 ;  /* 0x000000ffff239224 */ /* 0x000fe200078e0019 */
[----:B------:R-:W-:Y:S01]  /*07b0*/  DADD R14, -R30, R26 ;  /* 0x000000001e0e7229 */ /* 0x000fe2000000011a */
[----:B------:R-:W-:-:S02]  /*07c0*/  @!P1 IMAD.MOV.U32 R25, RZ, RZ, R17 ;  /* 0x000000ffff199224 */ /* 0x000fc400078e0011 */
[----:B------:R-:W-:Y:S02]  /*07d0*/  DMUL R16, R18, R18 ;  /* 0x0000001212107228 */ /* 0x000fe40000000000 */
[----:B------:R-:W-:Y:S02]  /*07e0*/  DADD R22, -R32, R34 ;  /* 0x0000000020167229 */ /* 0x000fe40000000122 */
[----:B------:R-:W-:Y:S02]  /*07f0*/  DMUL R40, R40, R40 ;  /* 0x0000002828287228 */ /* 0x000fe40000000000 */
[----:B------:R-:W-:Y:S02]  /*0800*/  DADD R18, -R32, R24 ;  /* 0x0000000020127229 */ /* 0x000fe40000000118 */
[----:B------:R-:W-:Y:S02]  /*0810*/  DMUL R14, R14, R14 ;  /* 0x0000000e0e0e7228 */ /* 0x000fe40000000000 */
[----:B------:R-:W-:-:S02]  /*0820*/  DFMA R16, R20, R20, R16 ;  /* 0x000000141410722b */ /* 0x000fc40000000010 */
[----:B------:R-:W-:Y:S01]  /*0830*/  DFMA R40, R22, R22, R40 ;  /* 0x000000161628722b */ /* 0x000fe20000000028 */
[----:B------:R-:W-:Y:S01]  /*0840*/  MOV R20, R36 ;  /* 0x0000002400147202 */ /* 0x000fe20000000f00 */
[----:B------:R-:W-:Y:S02]  /*0850*/  IMAD.MOV.U32 R22, RZ, RZ, R38 ;  /* 0x000000ffff167224 */ /* 0x000fe400078e0026 */
[----:B------:R-:W-:Y:S01]  /*0860*/  DFMA R14, R18, R18, R14 ;  /* 0x00000012120e722b */ /* 0x000fe2000000000e */
[----:B------:R-:W-:Y:S02]  /*0870*/  IMAD.MOV.U32 R23, RZ, RZ, R39 ;  /* 0x000000ffff177224 */ /* 0x000fe400078e0027 */
[----:B------:R-:W-:Y:S01]  /*0880*/  IMAD.MOV.U32 R21, RZ, RZ, R37 ;  /* 0x000000ffff157224 */ /* 0x000fe200078e0025 */
[----:B------:R-:W-:Y:S01]  /*0890*/  DSETP.GEU.AND P1, PT, R12, R40, PT ;  /* 0x000000280c00722a */ /* 0x000fe20003f2e000 */
[----:B------:R-:W-:Y:S01]  /*08a0*/  IMAD.MOV.U32 R12, RZ, RZ, R24 ;  /* 0x000000ffff0c7224 */ /* 0x000fe200078e0018 */
[----:B------:R-:W-:-:S02]  /*08b0*/  MOV R13, R25 ;  /* 0x00000019000d7202 */ /* 0x000fc40000000f00 */
[----:B------:R-:W-:Y:S01]  /*08c0*/  DSETP.GEU.AND P0, PT, R14, R16, PT ;  /* 0x000000100e00722a */ /* 0x000fe20003f0e000 */
[----:B------:R-:W-:Y:S01]  /*08d0*/  IMAD.MOV.U32 R14, RZ, RZ, R26 ;  /* 0x000000ffff0e7224 */ /* 0x000fe200078e001a */
[----:B------:R-:W-:-:S08]  /*08e0*/  MOV R15, R27 ;  /* 0x0000001b000f7202 */ /* 0x000fd00000000f00 */
[----:B------:R-:W-:Y:S02]  /*08f0*/  @!P1 IMAD.MOV.U32 R22, RZ, RZ, R28 ;  /* 0x000000ffff169224 */ /* 0x000fe400078e001c */
[----:B------:R-:W-:Y:S02]  /*0900*/  @!P1 IMAD.MOV.U32 R23, RZ, RZ, R29 ;  /* 0x000000ffff179224 */ /* 0x000fe400078e001d */
[----:B------:R-:W-:Y:S01]  /*0910*/  @!P1 IMAD.MOV.U32 R28, RZ, RZ, R38 ;  /* 0x000000ffff1c9224 */ /* 0x000fe200078e0026 */
[----:B------:R-:W-:Y:S01]  /*0920*/  @!P0 MOV R12, R8 ;  /* 0x00000008000c8202 */ /* 0x000fe20000000f00 */
[----:B------:R-:W-:Y:S02]  /*0930*/  @!P1 IMAD.MOV.U32 R29, RZ, RZ, R39 ;  /* 0x000000ffff1d9224 */ /* 0x000fe400078e0027 */
[----:B------:R-:W-:Y:S02]  /*0940*/  @!P0 IMAD.MOV.U32 R14, RZ, RZ, R10 ;  /* 0x000000ffff0e8224 */ /* 0x000fe400078e000a */
[----:B------:R-:W-:Y:S01]  /*0950*/  @!P0 IMAD.MOV.U32 R15, RZ, RZ, R11 ;  /* 0x000000ffff0f8224 */ /* 0x000fe200078e000b */
[----:B------:R-:W-:Y:S01]  /*0960*/  @!P0 MOV R11, R27 ;  /* 0x0000001b000b8202 */ /* 0x000fe20000000f00 */
[----:B------:R-:W-:Y:S01]  /*0970*/  DADD R18, -R30, R28 ;  /* 0x000000001e127229 */ /* 0x000fe2000000011c */
[----:B------:R-:W-:-:S02]  /*0980*/  @!P1 IMAD.MOV.U32 R20, RZ, RZ, R34 ;  /* 0x000000ffff149224 */ /* 0x000fc400078e0022 */
[----:B------:R-:W-:Y:S01]  /*0990*/  @!P1 IMAD.MOV.U32 R21, RZ, RZ, R35 ;  /* 0x000000ffff159224 */ /* 0x000fe200078e0023 */
[----:B------:R-:W-:Y:S01]  /*09a0*/  DADD R30, -R30, R14 ;  /* 0x000000001e1e7229 */ /* 0x000fe2000000010e */
[----:B------:R-:W-:Y:S02]  /*09b0*/  @!P1 IMAD.MOV.U32 R34, RZ, RZ, R36 ;  /* 0x000000ffff229224 */ /* 0x000fe400078e0024 */
[----:B------:R-:W-:Y:S01]  /*09c0*/  @!P1 IMAD.MOV.U32 R35, RZ, RZ, R37 ;  /* 0x000000ffff239224 */ /* 0x000fe200078e0025 */
[----:B------:R-:W-:Y:S01]  /*09d0*/  DMUL R18, R18, R18 ;  /* 0x0000001212127228 */ /* 0x000fe20000000000 */
[----:B------:R-:W-:Y:S02]  /*09e0*/  @!P0 IMAD.MOV.U32 R13, RZ, RZ, R9 ;  /* 0x000000ffff0d8224 */ /* 0x000fe400078e0009 */
[----:B------:R-:W-:Y:S01]  /*09f0*/  @!P0 IMAD.MOV.U32 R10, RZ, RZ, R26 ;  /* 0x000000ffff0a8224 */ /* 0x000fe200078e001a */
[----:B------:R-:W-:Y:S01]  /*0a00*/  DMUL R30, R30, R30 ;  /* 0x0000001e1e1e7228 */ /* 0x000fe20000000000 */
[----:B------:R-:W-:Y:S01]  /*0a10*/  @!P0 IMAD.MOV.U32 R8, RZ, RZ, R24 ;  /* 0x000000ffff088224 */ /* 0x000fe200078e0018 */
[C---:B------:R-:W-:Y:S01]  /*0a20*/  DADD R16, -R32.reuse, R34 ;  /* 0x0000000020107229 */ /* 0x040fe20000000122 */
[----:B------:R-:W-:Y:S01]  /*0a30*/  @!P0 IMAD.MOV.U32 R9, RZ, RZ, R25 ;  /* 0x000000ffff098224 */ /* 0x000fe200078e0019 */
[----:B------:R-:W-:-:S06]  /*0a40*/  DADD R32, -R32, R12 ;  /* 0x0000000020207229 */ /* 0x000fcc000000010c */
[----:B------:R-:W-:Y:S02]  /*0a50*/  DFMA R18, R16, R16, R18 ;  /* 0x000000101012722b */ /* 0x000fe40000000012 */
[----:B------:R-:W-:Y:S01]  /*0a60*/  DFMA R30, R32, R32, R30 ;  /* 0x00000020201e722b */ /* 0x000fe2000000001e */
[----:B------:R-:W-:Y:S02]  /*0a70*/  IMAD.MOV.U32 R16, RZ, RZ, R34 ;  /* 0x000000ffff107224 */ /* 0x000fe400078e0022 */
[----:B------:R-:W-:-:S05]  /*0a80*/  IMAD.MOV.U32 R17, RZ, RZ, R35 ;  /* 0x000000ffff117224 */ /* 0x000fca00078e0023 */
[----:B------:R-:W-:Y:S01]  /*0a90*/  DSETP.GEU.AND P1, PT, R18, R30, PT ;  /* 0x0000001e1200722a */ /* 0x000fe20003f2e000 */
[----:B------:R-:W-:Y:S02]  /*0aa0*/  IMAD.MOV.U32 R18, RZ, RZ, R28 ;  /* 0x000000ffff127224 */ /* 0x000fe400078e001c */
[----:B------:R-:W-:-:S11]  /*0ab0*/  IMAD.MOV.U32 R19, RZ, RZ, R29 ;  /* 0x000000ffff137224 */ /* 0x000fd600078e001d */
[----:B------:R-:W-:Y:S01]  /*0ac0*/  @!P1 MOV R18, R14 ;  /* 0x0000000e00129202 */ /* 0x000fe20000000f00 */
[----:B------:R-:W-:Y:S01]  /*0ad0*/  @!P1 IMAD.MOV.U32 R19, RZ, RZ, R15 ;  /* 0x000000ffff139224 */ /* 0x000fe200078e000f */
[----:B------:R-:W-:Y:S01]  /*0ae0*/  @!P1 MOV R17, R13 ;  /* 0x0000000d00119202 */ /* 0x000fe20000000f00 */
[----:B------:R-:W-:Y:S02]  /*0af0*/  @!P1 IMAD.MOV.U32 R16, RZ, RZ, R12 ;  /* 0x000000ffff109224 */ /* 0x000fe400078e000c */
[----:B------:R-:W-:Y:S02]  /*0b00*/  @!P1 IMAD.MOV.U32 R14, RZ, RZ, R28 ;  /* 0x000000ffff0e9224 */ /* 0x000fe400078e001c */
[----:B------:R-:W-:Y:S02]  /*0b10*/  @!P1 IMAD.MOV.U32 R15, RZ, RZ, R29 ;  /* 0x000000ffff0f9224 */ /* 0x000fe400078e001d */
[----:B------:R-:W-:Y:S02]  /*0b20*/  @!P1 IMAD.MOV.U32 R12, RZ, RZ, R34 ;  /* 0x000000ffff0c9224 */ /* 0x000fe400078e0022 */
[----:B------:R-:W-:-:S07]  /*0b30*/  @!P1 IMAD.MOV.U32 R13, RZ, RZ, R35 ;  /* 0x000000ffff0d9224 */ /* 0x000fce00078e0023 */
.L_x_63:
[----:B------:R-:W-:Y:S08]  /*0b40*/  BAR.SYNC.DEFER_BLOCKING 0x0 ;  /* 0x0000000000007b1d */ /* 0x000ff00000010000 */
[----:B------:R-:W0:Y:S01]  /*0b50*/  LDC.64 R24, c[0x4][RZ] ;  /* 0x01000000ff187b82 */ /* 0x000e220000000a00 */
[----:B------:R-:W-:Y:S04]  /*0b60*/  STS.128 [R2], R8 ;  /* 0x0000000802007388 */ /* 0x000fe80000000c00 */
[----:B------:R-:W-:Y:S04]  /*0b70*/  STS.128 [R2+0x10], R12 ;  /* 0x0000100c02007388 */ /* 0x000fe80000000c00 */
[----:B------:R1:W-:Y:S04]  /*0b80*/  STS.128 [R2+0x20], R16 ;  /* 0x0000201002007388 */ /* 0x0003e80000000c00 */
[----:B------:R2:W-:Y:S01]  /*0b90*/  STS.128 [R2+0x30], R20 ;  /* 0x0000301402007388 */ /* 0x0005e20000000c00 */
[----:B------:R-:W-:Y:S06]  /*0ba0*/  BAR.SYNC.DEFER_BLOCKING 0x0 ;  /* 0x0000000000007b1d */ /* 0x000fec0000010000 */
[----:B0----5:R0:W5:Y:S04]  /*0bb0*/  LDG.E.64 R28, desc[UR8][R24.64] ;  /* 0x00000008181c7981 */ /* 0x021168000c1e1b00 */
[----:B------:R0:W5:Y:S01]  /*0bc0*/  LDG.E.64 R30, desc[UR8][R24.64+0x8] ;  /* 0x00000808181e7981 */ /* 0x000162000c1e1b00 */
[--C-:B------:R-:W-:Y:S01]  /*0bd0*/  IMAD.MOV R27, RZ, RZ, -R0.reuse ;  /* 0x000000ffff1b7224 */ /* 0x100fe200078e0a00 */
[----:B------:R-:W-:Y:S01]  /*0be0*/  BSSY.RECONVERGENT B0, `(.L_x_52) ;  /* 0x000002e000007945 */ /* 0x000fe20003800200 */
[----:B------:R-:W-:-:S03]  /*0bf0*/  IMAD.MOV.U32 R32, RZ, RZ, R0 ;  /* 0x000000ffff207224 */ /* 0x000fc600078e0000 */
[----:B------:R-:W-:Y:S01]  /*0c00*/  LOP3.LUT R26, R6, R27, RZ, 0xc0, !PT ;  /* 0x0000001b061a7212 */ /* 0x000fe200078ec0ff */
[C---:B------:R-:W-:Y:S02]  /*0c10*/  VIADD R27, R0.reuse, 0xffffffff ;  /* 0xffffffff001b7836 */ /* 0x040fe40000000000 */
[----:B------:R-:W-:Y:S01]  /*0c20*/  IMAD.SHL.U32 R0, R0, 0x2, RZ ;  /* 0x0000000200007824 */ /* 0x000fe200078e00ff */
[----:B------:R-:W-:Y:S02]  /*0c30*/  SHF.L.U32 R26, R26, 0x2, RZ ;  /* 0x000000021a1a7819 */ /* 0x000fe400000006ff */
[----:B------:R-:W-:Y:S02]  /*0c40*/  LOP3.LUT R27, R27, R6, RZ, 0xc0, !PT ;  /* 0x000000061b1b7212 */ /* 0x000fe400078ec0ff */
[----:B-1----:R-:W-:-:S03]  /*0c50*/  VIMNMX.U32 R19, PT, PT, R26, 0x400, PT ;  /* 0x000004001a137848 */ /* 0x002fc60003fe0000 */
[----:B------:R-:W-:Y:S01]  /*0c60*/  IMAD.SHL.U32 R18, R27, 0x4, RZ ;  /* 0x000000041b127824 */ /* 0x000fe200078e00ff */
[----:B------:R-:W-:-:S04]  /*0c70*/  VIADDMNMX.U32 R33, R19, R0, 0x400, PT ;  /* 0x0000040013217446 */ /* 0x000fc80003800000 */
[C---:B------:R-:W-:Y:S02]  /*0c80*/  VIADDMNMX.U32 R16, R33.reuse, R0, 0x400, PT ;  /* 0x0000040021107446 */ /* 0x040fe40003800000 */
[----:B------:R-:W-:Y:S02]  /*0c90*/  VIMNMX.U32 R18, PT, PT, R18, 0x400, PT ;  /* 0x0000040012127848 */ /* 0x000fe40003fe0000 */
[C---:B------:R-:W-:Y:S02]  /*0ca0*/  IADD3 R9, PT, PT, -R33.reuse, R16, RZ ;  /* 0x0000001021097210 */ /* 0x040fe40007ffe1ff */
[----:B--2---:R-:W-:Y:S02]  /*0cb0*/  VIADDMNMX R22, R33, -R19, R18, PT ;  /* 0x8000001321167246 */ /* 0x004fe40003800112 */
[C---:B------:R-:W-:Y:S01]  /*0cc0*/  ISETP.GE.AND P0, PT, R18.reuse, R9, PT ;  /* 0x000000091200720c */ /* 0x040fe20003f06270 */
[----:B------:R-:W-:-:S05]  /*0cd0*/  IMAD.IADD R9, R18, 0x1, -R9 ;  /* 0x0000000112097824 */ /* 0x000fca00078e0a09 */
[----:B------:R-:W-:-:S04]  /*0ce0*/  SEL R17, R9, RZ, P0 ;  /* 0x000000ff09117207 */ /* 0x000fc80000000000 */
[----:B------:R-:W-:-:S13]  /*0cf0*/  ISETP.GE.AND P0, PT, R17, R22, PT ;  /* 0x000000161100720c */ /* 0x000fda0003f06270 */
[----:B0-----:R-:W-:Y:S05]  /*0d00*/  @P0 BRA `(.L_x_53) ;  /* 0x00000000006c0947 */ /* 0x001fea0003800000 */
[----:B------:R-:W0:Y:S01]  /*0d10*/  S2R R9, SR_CgaCtaId ;  /* 0x0000000000097919 */ /* 0x000e220000008800 */
[----:B------:R-:W-:Y:S01]  /*0d20*/  MOV R20, 0x400 ;  /* 0x0000040000147802 */ /* 0x000fe20000000f00 */
[----:B------:R-:W-:-:S03]  /*0d30*/  IMAD.IADD R21, R18, 0x1, R33 ;  /* 0x0000000112157824 */ /* 0x000fc600078e0221 */
[----:B0-----:R-:W-:-:S07]  /*0d40*/  LEA R20, R9, R20, 0x18 ;  /* 0x0000001409147211 */ /* 0x001fce00078ec0ff */
.L_x_54:
[----:B------:R-:W-:-:S05]  /*0d50*/  IMAD.IADD R8, R22, 0x1, -R17 ;  /* 0x0000000116087824 */ /* 0x000fca00078e0a11 */
[----:B------:R-:W-:-:S04]  /*0d60*/  LEA.HI R8, R8, R8, RZ, 0x1 ;  /* 0x0000000808087211 */ /* 0x000fc800078f08ff */
[----:B------:R-:W-:-:S04]  /*0d70*/  LEA.HI.SX32 R23, R8, R17, 0x1f ;  /* 0x0000001108177211 */ /* 0x000fc800078ffaff */
[----:B------:R-:W-:Y:S01]  /*0d80*/  LOP3.LUT R8, RZ, R23, RZ, 0x33, !PT ;  /* 0x00000017ff087212 */ /* 0x000fe200078e33ff */
[----:B------:R-:W-:-:S03]  /*0d90*/  IMAD.IADD R9, R19, 0x1, R23 ;  /* 0x0000000113097824 */ /* 0x000fc600078e0217 */
[----:B------:R-:W-:Y:S01]  /*0da0*/  IADD3 R11, PT, PT, R21, R8, RZ ;  /* 0x00000008150b7210 */ /* 0x000fe20007ffe0ff */
[----:B------:R-:W-:-:S04]  /*0db0*/  IMAD R24, R9, 0x10, R20 ;  /* 0x0000001009187824 */ /* 0x000fc800078e0214 */
        /* <DEDUP_REMOVED lines=16> */
.L_x_53:
[----:B------:R-:W-:Y:S05]  /*0ec0*/  BSYNC.RECONVERGENT B0 ;  /* 0x0000000000007941 */ /* 0x000fea0003800200 */
.L_x_52:
[----:B------:R-:W0:Y:S01]  /*0ed0*/  S2UR UR5, SR_CgaCtaId ;  /* 0x00000000000579c3 */ /* 0x000e220000008800 */
[----:B------:R-:W-:Y:S01]  /*0ee0*/  UMOV UR4, 0x400 ;  /* 0x0000040000047882 */ /* 0x000fe20000000000 */
[----:B------:R-:W-:Y:S01]  /*0ef0*/  IMAD.IADD R12, R19, 0x1, R17 ;  /* 0x00000001130c7824 */ /* 0x000fe200078e0211 */
[----:B------:R-:W-:Y:S01]  /*0f00*/  IADD3 R13, PT, PT, -R17, R33, R18 ;  /* 0x00000021110d7210 */ /* 0x000fe20007ffe112 */
[----:B------:R-:W-:Y:S01]  /*0f10*/  BSSY.RECONVERGENT B0, `(.L_x_55) ;  /* 0x0000015000007945 */ /* 0x000fe20003800200 */
[----:B------:R-:W-:Y:S02]  /*0f20*/  PLOP3.LUT P0, PT, PT, PT, PT, 0x8, 0x80 ;  /* 0x000000000080781c */ /* 0x000fe40003f0e170 */
[----:B------:R-:W-:Y:S01]  /*0f30*/  ISETP.GE.AND P1, PT, R13, R16, PT ;  /* 0x000000100d00720c */ /* 0x000fe20003f26270 */
[----:B0-----:R-:W-:-:S06]  /*0f40*/  ULEA UR4, UR5, UR4, 0x18 ;  /* 0x0000000405047291 */ /* 0x001fcc000f8ec0ff */
[----:B------:R-:W-:Y:S02]  /*0f50*/  LEA R34, R12, UR4, 0x4 ;  /* 0x000000040c227c11 */ /* 0x000fe4000f8e20ff */
[----:B------:R-:W-:-:S03]  /*0f60*/  LEA R36, R13, UR4, 0x4 ;  /* 0x000000040d247c11 */ /* 0x000fc6000f8e20ff */
[----:B------:R0:W1:Y:S04]  /*0f70*/  LDS.128 R20, [R34] ;  /* 0x0000000022147984 */ /* 0x0000680000000c00 */
[----:B------:R0:W2:Y:S01]  /*0f80*/  LDS.128 R24, [R36] ;  /* 0x0000000024187984 */ /* 0x0000a20000000c00 */
[----:B------:R-:W-:Y:S05]  /*0f90*/  @P1 BRA `(.L_x_56) ;  /* 0x0000000000301947 */ /* 0x000fea0003800000 */
[----:B------:R-:W-:Y:S02]  /*0fa0*/  ISETP.GE.AND P1, PT, R12, R33, PT ;  /* 0x000000210c00720c */ /* 0x000fe40003f26270 */
[----:B------:R-:W-:-:S11]  /*0fb0*/  PLOP3.LUT P0, PT, PT, PT, PT, 0x80, 0x8 ;  /* 0x000000000008781c */ /* 0x000fd60003f0f070 */
[----:B------:R-:W-:Y:S05]  /*0fc0*/  @P1 BRA `(.L_x_56) ;  /* 0x0000000000241947 */ /* 0x000fea0003800000 */
[C---:B--2--5:R-:W-:Y:S02]  /*0fd0*/  DADD R18, -R30.reuse, R26 ;  /* 0x000000001e127229 */ /* 0x064fe4000000011a */
        /* <DEDUP_REMOVED lines=8> */
.L_x_56:
[----:B------:R-:W-:Y:S05]  /*1060*/  BSYNC.RECONVERGENT B0 ;  /* 0x0000000000007941 */ /* 0x000fea0003800200 */
.L_x_55:
[----:B------:R-:W-:Y:S01]  /*1070*/  IADD3 R17, PT, PT, R13, 0x1, RZ ;  /* 0x000000010d117810 */ /* 0x000fe20007ffe0ff */
[----:B------:R-:W-:Y:S01]  /*1080*/  @!P0 IMAD.MOV R17, RZ, RZ, R13 ;  /* 0x000000ffff118224 */ /* 0x000fe200078e020d */
[----:B------:R-:W-:Y:S01]  /*1090*/  BSSY.RECONVERGENT B0, `(.L_x_57) ;  /* 0x000001a000007945 */ /* 0x000fe20003800200 */
[----:B------:R-:W-:Y:S01]  /*10a0*/  VIADD R18, R12, 0x1 ;  /* 0x000000010c127836 */ /* 0x000fe20000000000 */
[----:B-12---:R-:W-:Y:S01]  /*10b0*/  FSEL R37, R26, R22, P0 ;  /* 0x000000161a257208 */ /* 0x006fe20000000000 */
[----:B------:R-:W-:Y:S01]  /*10c0*/  @P0 IMAD.MOV R18, RZ, RZ, R12 ;  /* 0x000000ffff120224 */ /* 0x000fe200078e020c */
[C---:B------:R-:W-:Y:S01]  /*10d0*/  ISETP.GE.AND P1, PT, R17.reuse, R16, PT ;  /* 0x000000101100720c */ /* 0x040fe20003f26270 */
[----:B------:R-:W-:Y:S01]  /*10e0*/  VIADD R39, R17, 0x1 ;  /* 0x0000000111277836 */ /* 0x000fe20000000000 */
[----:B------:R-:W-:Y:S02]  /*10f0*/  FSEL R40, R27, R23, P0 ;  /* 0x000000171b287208 */ /* 0x000fe40000000000 */
[----:B------:R-:W-:-:S02]  /*1100*/  FSEL R38, R24, R20, P0 ;  /* 0x0000001418267208 */ /* 0x000fc40000000000 */
[----:B------:R-:W-:Y:S02]  /*1110*/  FSEL R35, R25, R21, P0 ;  /* 0x0000001519237208 */ /* 0x000fe40000000000 */
[----:B------:R1:W2:Y:S01]  /*1120*/  @P0 LDS.128 R24, [R36+0x10] ;  /* 0x0000100024180984 */ /* 0x0002a20000000c00 */
[----:B------:R-:W-:-:S03]  /*1130*/  IADD3 R42, PT, PT, R18, 0x1, RZ ;  /* 0x00000001122a7810 */ /* 0x000fc60007ffe0ff */
[----:B------:R1:W3:Y:S01]  /*1140*/  @!P0 LDS.128 R20, [R34+0x10] ;  /* 0x0000100022148984 */ /* 0x0002e20000000c00 */
[----:B------:R-:W-:Y:S01]  /*1150*/  PLOP3.LUT P0, PT, PT, PT, PT, 0x8, 0x80 ;  /* 0x000000000080781c */ /* 0x000fe20003f0e170 */
[----:B------:R-:W-:-:S12]  /*1160*/  @P1 BRA `(.L_x_58) ;  /* 0x0000000000301947 */ /* 0x000fd80003800000 */
[----:B------:R-:W-:Y:S02]  /*1170*/  ISETP.GE.AND P1, PT, R18, R33, PT ;  /* 0x000000211200720c */ /* 0x000fe40003f26270 */
[----:B------:R-:W-:-:S11]  /*1180*/  PLOP3.LUT P0, PT, PT, PT, PT, 0x80, 0x8 ;  /* 0x000000000008781c */ /* 0x000fd60003f0f070 */
[----:B------:R-:W-:Y:S05]  /*1190*/  @P1 BRA `(.L_x_58) ;  /* 0x0000000000241947 */ /* 0x000fea0003800000 */
[C---:B--2--5:R-:W-:Y:S02]  /*11a0*/  DADD R12, -R30.reuse, R26 ;  /* 0x000000001e0c7229 */ /* 0x064fe4000000011a */
[----:B---3--:R-:W-:Y:S02]  /*11b0*/  DADD R8, -R30, R22 ;  /* 0x000000001e087229 */ /* 0x008fe40000000116 */
[C---:B------:R-:W-:Y:S02]  /*11c0*/  DADD R14, -R28.reuse, R24 ;  /* 0x000000001c0e7229 */ /* 0x040fe40000000118 */
[----:B------:R-:W-:Y:S02]  /*11d0*/  DADD R10, -R28, R20 ;  /* 0x000000001c0a7229 */ /* 0x000fe40000000114 */
[----:B------:R-:W-:Y:S02]  /*11e0*/  DMUL R12, R12, R12 ;  /* 0x0000000c0c0c7228 */ /* 0x000fe40000000000 */
[----:B------:R-:W-:-:S06]  /*11f0*/  DMUL R8, R8, R8 ;  /* 0x0000000808087228 */ /* 0x000fcc0000000000 */
[----:B------:R-:W-:Y:S02]  /*1200*/  DFMA R12, R14, R14, R12 ;  /* 0x0000000e0e0c722b */ /* 0x000fe4000000000c */
[----:B------:R-:W-:-:S08]  /*1210*/  DFMA R8, R10, R10, R8 ;  /* 0x0000000a0a08722b */ /* 0x000fd00000000008 */
[----:B------:R-:W-:-:S14]  /*1220*/  DSETP.LT.AND P0, PT, R12, R8, PT ;  /* 0x000000080c00722a */ /* 0x000fdc0003f01000 */
.L_x_58:
[----:B------:R-:W-:Y:S05]  /*1230*/  BSYNC.RECONVERGENT B0 ;  /* 0x0000000000007941 */ /* 0x000fea0003800200 */
.L_x_57:
[----:B------:R-:W-:Y:S01]  /*1240*/  @!P0 IMAD.MOV R39, RZ, RZ, R17 ;  /* 0x000000ffff278224 */ /* 0x000fe200078e0211 */
[----:B------:R-:W-:Y:S01]  /*1250*/  BSSY.RECONVERGENT B0, `(.L_x_59) ;  /* 0x000001b000007945 */ /* 0x000fe20003800200 */
[----:B------:R-:W-:Y:S01]  /*1260*/  @P0 IMAD.MOV R42, RZ, RZ, R18 ;  /* 0x000000ffff2a0224 */ /* 0x000fe200078e0212 */
[----:B--23--:R-:W-:Y:S01]  /*1270*/  FSEL R17, R26, R22, P0 ;  /* 0x000000161a117208 */ /* 0x00cfe20000000000 */
[C---:B------:R-:W-:Y:S01]  /*1280*/  VIADD R41, R39.reuse, 0x1 ;  /* 0x0000000127297836 */ /* 0x040fe20000000000 */
[C---:B------:R-:W-:Y:S01]  /*1290*/  ISETP.GE.AND P1, PT, R39.reuse, R16, PT ;  /* 0x000000102700720c */ /* 0x040fe20003f26270 */
[C---:B01----:R-:W-:Y:S01]  /*12a0*/  VIADD R34, R42.reuse, 0x1 ;  /* 0x000000012a227836 */ /* 0x043fe20000000000 */
[----:B------:R-:W-:Y:S02]  /*12b0*/  @!P0 LEA R8, R42, UR4, 0x4 ;  /* 0x000000042a088c11 */ /* 0x000fe4000f8e20ff */
[----:B------:R-:W-:Y:S02]  /*12c0*/  @P0 LEA R9, R39, UR4, 0x4 ;  /* 0x0000000427090c11 */ /* 0x000fe4000f8e20ff */
[----:B------:R-:W-:-:S02]  /*12d0*/  FSEL R36, R27, R23, P0 ;  /* 0x000000171b247208 */ /* 0x000fc40000000000 */
[----:B------:R-:W-:Y:S02]  /*12e0*/  FSEL R12, R24, R20, P0 ;  /* 0x00000014180c7208 */ /* 0x000fe40000000000 */
[----:B------:R-:W-:Y:S02]  /*12f0*/  FSEL R13, R25, R21, P0 ;  /* 0x00000015190d7208 */ /* 0x000fe40000000000 */
[----:B------:R0:W1:Y:S04]  /*1300*/  @!P0 LDS.128 R20, [R8] ;  /* 0x0000000008148984 */ /* 0x0000680000000c00 */
[----:B------:R0:W2:Y:S01]  /*1310*/  @P0 LDS.128 R24, [R9] ;  /* 0x0000000009180984 */ /* 0x0000a20000000c00 */
[----:B------:R-:W-:Y:S01]  /*1320*/  PLOP3.LUT P0, PT, PT, PT, PT, 0x8, 0x80 ;  /* 0x000000000080781c */ /* 0x000fe20003f0e170 */
[----:B------:R-:W-:-:S12]  /*1330*/  @P1 BRA `(.L_x_60) ;  /* 0x0000000000301947 */ /* 0x000fd80003800000 */
        /* <DEDUP_REMOVED lines=12> */
.L_x_60:
[----:B------:R-:W-:Y:S05]  /*1400*/  BSYNC.RECONVERGENT B0 ;  /* 0x0000000000007941 */ /* 0x000fea0003800200 */
.L_x_59:
[----:B------:R-:W-:Y:S01]  /*1410*/  @!P0 IMAD.MOV R41, RZ, RZ, R39 ;  /* 0x000000ffff298224 */ /* 0x000fe200078e0227 */
[----:B------:R-:W-:Y:S01]  /*1420*/  @P0 IADD3 R34, PT, PT, R42, RZ, RZ ;  /* 0x000000ff2a220210 */ /* 0x000fe20007ffe0ff */
[----:B------:R-:W-:Y:S01]  /*1430*/  BSSY.RECONVERGENT B0, `(.L_x_61) ;  /* 0x0000020000007945 */ /* 0x000fe20003800200 */
[----:B-12---:R-:W-:Y:S01]  /*1440*/  FSEL R39, R24, R20, P0 ;  /* 0x0000001418277208 */ /* 0x006fe20000000000 */
[----:B------:R-:W-:Y:S01]  /*1450*/  IMAD.MOV.U32 R14, RZ, RZ, R17 ;  /* 0x000000ffff0e7224 */ /* 0x000fe200078e0011 */
[C---:B------:R-:W-:Y:S01]  /*1460*/  ISETP.GE.AND P1, PT, R41.reuse, R16, PT ;  /* 0x000000102900720c */ /* 0x040fe20003f26270 */
[----:B------:R-:W-:Y:S01]  /*1470*/  IMAD.MOV.U32 R10, RZ, RZ, R37 ;  /* 0x000000ffff0a7224 */ /* 0x000fe200078e0025 */
[----:B0-----:R-:W-:Y:S01]  /*1480*/  @!P0 LEA R8, R34, UR4, 0x4 ;  /* 0x0000000422088c11 */ /* 0x001fe2000f8e20ff */
[----:B------:R-:W-:Y:S01]  /*1490*/  IMAD.MOV.U32 R11, RZ, RZ, R40 ;  /* 0x000000ffff0b7224 */ /* 0x000fe200078e0028 */
[----:B------:R-:W-:Y:S01]  /*14a0*/  @P0 LEA R9, R41, UR4, 0x4 ;  /* 0x0000000429090c11 */ /* 0x000fe2000f8e20ff */
[----:B------:R-:W-:Y:S01]  /*14b0*/  IMAD.MOV.U32 R15, RZ, RZ, R36 ;  /* 0x000000ffff0f7224 */ /* 0x000fe200078e0024 */
[----:B------:R-:W-:Y:S01]  /*14c0*/  FSEL R42, R25, R21, P0 ;  /* 0x00000015192a7208 */ /* 0x000fe20000000000 */
[----:B------:R-:W-:Y:S01]  /*14d0*/  IMAD.MOV.U32 R16, RZ, RZ, R39 ;  /* 0x000000ffff107224 */ /* 0x000fe200078e0027 */
[----:B------:R-:W-:-:S02]  /*14e0*/  FSEL R18, R26, R22, P0 ;  /* 0x000000161a127208 */ /* 0x000fc40000000000 */
[----:B------:R-:W-:Y:S01]  /*14f0*/  FSEL R19, R27, R23, P0 ;  /* 0x000000171b137208 */ /* 0x000fe20000000000 */
[----:B------:R-:W-:Y:S01]  /*1500*/  IMAD.MOV.U32 R17, RZ, RZ, R42 ;  /* 0x000000ffff117224 */ /* 0x000fe200078e002a */
[----:B------:R0:W1:Y:S04]  /*1510*/  @!P0 LDS.128 R20, [R8] ;  /* 0x0000000008148984 */ /* 0x0000680000000c00 */
[----:B------:R2:W3:Y:S01]  /*1520*/  @P0 LDS.128 R24, [R9] ;  /* 0x0000000009180984 */ /* 0x0004e20000000c00 */
[----:B------:R-:W-:Y:S01]  /*1530*/  PLOP3.LUT P0, PT, PT, PT, PT, 0x8, 0x80 ;  /* 0x000000000080781c */ /* 0x000fe20003f0e170 */
[----:B0-----:R-:W-:Y:S01]  /*1540*/  IMAD.MOV.U32 R8, RZ, RZ, R38 ;  /* 0x000000ffff087224 */ /* 0x001fe200078e0026 */
[----:B--2---:R-:W-:Y:S01]  /*1550*/  MOV R9, R35 ;  /* 0x0000002300097202 */ /* 0x004fe20000000f00 */
[----:B------:R-:W-:Y:S10]  /*1560*/  @P1 BRA `(.L_x_62) ;  /* 0x0000000000301947 */ /* 0x000ff40003800000 */
[----:B------:R-:W-:Y:S02]  /*1570*/  ISETP.GE.AND P1, PT, R34, R33, PT ;  /* 0x000000212200720c */ /* 0x000fe40003f26270 */
[----:B------:R-:W-:-:S11]  /*1580*/  PLOP3.LUT P0, PT, PT, PT, PT, 0x80, 0x8 ;  /* 0x000000000008781c */ /* 0x000fd60003f0f070 */
[----:B------:R-:W-:Y:S05]  /*1590*/  @P1 BRA `(.L_x_62) ;  /* 0x0000000000241947 */ /* 0x000fea0003800000 */
[C---:B---3-5:R-:W-:Y:S02]  /*15a0*/  DADD R34, -R30.reuse, R26 ;  /* 0x000000001e227229 */ /* 0x068fe4000000011a */
        /* <DEDUP_REMOVED lines=8> */
.L_x_62:
[----:B------:R-:W-:Y:S05]  /*1630*/  BSYNC.RECONVERGENT B0 ;  /* 0x0000000000007941 */ /* 0x000fea0003800200 */
.L_x_61:
[----:B------:R-:W-:Y:S02]  /*1640*/  ISETP.GE.U32.AND P1, PT, R32, 0x81, PT ;  /* 0x000000812000780c */ /* 0x000fe40003f26070 */
[----:B-1-3--:R-:W-:Y:S02]  /*1650*/  FSEL R22, R26, R22, P0 ;  /* 0x000000161a167208 */ /* 0x00afe40000000000 */
[----:B------:R-:W-:Y:S02]  /*1660*/  FSEL R23, R27, R23, P0 ;  /* 0x000000171b177208 */ /* 0x000fe40000000000 */
[----:B------:R-:W-:Y:S02]  /*1670*/  FSEL R20, R24, R20, P0 ;  /* 0x0000001418147208 */ /* 0x000fe40000000000 */
[----:B------:R-:W-:-:S05]  /*1680*/  FSEL R21, R25, R21, P0 ;  /* 0x0000001519157208 */ /* 0x000fca0000000000 */
[----:B------:R-:W-:Y:S05]  /*1690*/  @!P1 BRA `(.L_x_63) ;  /* 0xfffffff400289947 */ /* 0x000fea000383ffff */
[----:B------:R-:W0:Y:S01]  /*16a0*/  LDCU.U8 UR4, c[0x0][0x380] ;  /* 0x00007000ff0477ac */ /* 0x000e220008000000 */
[----:B------:R-:W1:Y:S01]  /*16b0*/  S2R R0, SR_LANEID ;  /* 0x0000000000007919 */ /* 0x000e620000000000 */
[----:B0-----:R-:W-:-:S04]  /*16c0*/  UPRMT UR4, UR4, 0x8880, URZ ;  /* 0x0000888004047896 */ /* 0x001fc800080000ff */
[----:B------:R-:W-:Y:S01]  /*16d0*/  UISETP.NE.AND UP0, UPT, UR4, URZ, UPT ;  /* 0x000000ff0400728c */ /* 0x000fe2000bf05270 */
[----:B-1----:R-:W-:Y:S01]  /*16e0*/  IMAD R41, R0, 0x30, R3 ;  /* 0x0000003000297824 */ /* 0x002fe200078e0203 */
[----:B------:R-:W-:Y:S07]  /*16f0*/  BAR.SYNC.DEFER_BLOCKING 0x0 ;  /* 0x0000000000007b1d */ /* 0x000fee0000010000 */
[----:B------:R-:W-:Y:S05]  /*1700*/  BRA.U !UP0, `(.L_x_64) ;  /* 0x0000000108707547 */ /* 0x000fea000b800000 */
[----:B------:R-:W0:Y:S01]  /*1710*/  S2R R0, SR_TID.X ;  /* 0x0000000000007919 */ /* 0x000e220000002100 */
[----:B------:R-:W1:Y:S01]  /*1720*/  LDCU.64 UR4, c[0x0][0x398] ;  /* 0x00007300ff0477ac */ /* 0x000e620008000a00 */
[----:B------:R-:W-:Y:S01]  /*1730*/  IMAD.WIDE.U32 R4, R7, 0x400, RZ ;  /* 0x0000040007047825 */ /* 0x000fe200078e00ff */
[----:B------:R-:W-:Y:S04]  /*1740*/  STS.128 [R41], R8 ;  /* 0x0000000829007388 */ /* 0x000fe80000000c00 */
[----:B------:R-:W-:Y:S04]  /*1750*/  STS.128 [R41+0x10], R12 ;  /* 0x0000100c29007388 */ /* 0x000fe80000000c00 */
[----:B------:R-:W-:Y:S04]  /*1760*/  STS.128 [R41+0x20], R16 ;  /* 0x0000201029007388 */ /* 0x000fe80000000c00 */
[----:B------:R-:W-:Y:S01]  /*1770*/  STS.128 [R41+0x30], R20 ;  /* 0x0000301429007388 */ /* 0x000fe20000000c00 */
[----:B------:R-:W-:-:S03]  /*1780*/  NOP ;  /* 0x0000000000007918 */ /* 0x000fc60000000000 */
[----:B------:R-:W2:Y:S04]  /*1790*/  LDS.128 R24, [R3] ;  /* 0x0000000003187984 */ /* 0x000ea80000000c00 */
[----:B-----5:R-:W3:Y:S04]  /*17a0*/  LDS.128 R28, [R3+0x200] ;  /* 0x00020000031c7984 */ /* 0x020ee80000000c00 */
[----:B------:R-:W4:Y:S01]  /*17b0*/  LDS.128 R32, [R3+0x400] ;  /* 0x0004000003207984 */ /* 0x000f220000000c00 */
[C---:B0-----:R-:W-:Y:S02]  /*17c0*/  SHF.L.U32 R2, R0.reuse, 0x2, RZ ;  /* 0x0000000200027819 */ /* 0x041fe400000006ff */
[----:B------:R-:W-:Y:S01]  /*17d0*/  LOP3.LUT R7, R0, 0x1f, RZ, 0xc0, !PT ;  /* 0x0000001f00077812 */ /* 0x000fe200078ec0ff */
[----:B------:R-:W0:Y:S01]  /*17e0*/  LDS.128 R36, [R3+0x600] ;  /* 0x0006000003247984 */ /* 0x000e220000000c00 */
[----:B------:R-:W-:-:S04]  /*17f0*/  LOP3.LUT R0, R2, 0xf80, RZ, 0xc0, !PT ;  /* 0x00000f8002007812 */ /* 0x000fc800078ec0ff */
[----:B------:R-:W-:-:S04]  /*1800*/  IADD3 R0, P0, P1, R0, R4, R7 ;  /* 0x0000000400007210 */ /* 0x000fc8000791e007 */
[----:B------:R-:W-:Y:S02]  /*1810*/  IADD3.X R5, PT, PT, RZ, R5, RZ, P0, P1 ;  /* 0x00000005ff057210 */ /* 0x000fe400007e24ff */
[----:B-1----:R-:W-:-:S04]  /*1820*/  LEA R4, P0, R0, UR4, 0x4 ;  /* 0x0000000400047c11 */ /* 0x002fc8000f8020ff */
[----:B------:R-:W-:-:S05]  /*1830*/  LEA.HI.X R5, R0, UR5, R5, 0x4, P0 ;  /* 0x0000000500057c11 */ /* 0x000fca00080f2405 */
[----:B--2---:R-:W-:Y:S04]  /*1840*/  STG.E.64 desc[UR8][R4.64], R24 ;  /* 0x0000001804007986 */ /* 0x004fe8000c101b08 */
[----:B------:R-:W-:Y:S04]  /*1850*/  STG.E.64 desc[UR8][R4.64+0x8], R26 ;  /* 0x0000081a04007986 */ /* 0x000fe8000c101b08 */
[----:B---3--:R-:W-:Y:S04]  /*1860*/  STG.E.64 desc[UR8][R4.64+0x200], R28 ;  /* 0x0002001c04007986 */ /* 0x008fe8000c101b08 */
[----:B------:R-:W-:Y:S04]  /*1870*/  STG.E.64 desc[UR8][R4.64+0x208], R30 ;  /* 0x0002081e04007986 */ /* 0x000fe8000c101b08 */
[----:B----4-:R-:W-:Y:S04]  /*1880*/  STG.E.64 desc[UR8][R4.64+0x400], R32 ;  /* 0x0004002004007986 */ /* 0x010fe8000c101b08 */
[----:B------:R-:W-:Y:S04]  /*1890*/  STG.E.64 desc[UR8][R4.64+0x408], R34 ;  /* 0x0004082204007986 */ /* 0x000fe8000c101b08 */
[----:B0-----:R-:W-:Y:S04]  /*18a0*/  STG.E.64 desc[UR8][R4.64+0x600], R36 ;  /* 0x0006002404007986 */ /* 0x001fe8000c101b08 */
[----:B------:R-:W-:Y:S01]  /*18b0*/  STG.E.64 desc[UR8][R4.64+0x608], R38 ;  /* 0x0006082604007986 */ /* 0x000fe2000c101b08 */
[----:B------:R-:W-:Y:S05]  /*18c0*/  EXIT ;  /* 0x000000000000794d */ /* 0x000fea0003800000 */
.L_x_64:
[----:B------:R-:W-:Y:S01]  /*18d0*/  STS.128 [R41], R8 ;  /* 0x0000000829007388 */ /* 0x000fe20000000c00 */
[----:B------:R-:W0:Y:S03]  /*18e0*/  LDCU.64 UR4, c[0x0][0x3b0] ;  /* 0x00007600ff0477ac */ /* 0x000e260008000a00 */
[----:B------:R-:W-:Y:S04]  /*18f0*/  STS.128 [R41+0x10], R12 ;  /* 0x0000100c29007388 */ /* 0x000fe80000000c00 */
[----:B------:R-:W-:Y:S04]  /*1900*/  STS.128 [R41+0x20], R16 ;  /* 0x0000201029007388 */ /* 0x000fe80000000c00 */
[----:B------:R-:W-:Y:S01]  /*1910*/  STS.128 [R41+0x30], R20 ;  /* 0x0000301429007388 */ /* 0x000fe20000000c00 */
[----:B------:R-:W-:-:S03]  /*1920*/  NOP ;  /* 0x0000000000007918 */ /* 0x000fc60000000000 */
[----:B------:R-:W1:Y:S01]  /*1930*/  LDS.128 R24, [R3] ;  /* 0x0000000003187984 */ /* 0x000e620000000c00 */
[----:B0-----:R-:W-:-:S03]  /*1940*/  IADD3 R6, P0, PT, R5, UR4, RZ ;  /* 0x0000000405067c10 */ /* 0x001fc6000ff1e0ff */
[----:B-----5:R-:W0:Y:S01]  /*1950*/  LDS.128 R28, [R3+0x200] ;  /* 0x00020000031c7984 */ /* 0x020e220000000c00 */
[----:B------:R-:W-:-:S03]  /*1960*/  IADD3.X R7, PT, PT, R4, UR5, RZ, P0, !PT ;  /* 0x0000000504077c10 */ /* 0x000fc600087fe4ff */
[----:B------:R-:W2:Y:S04]  /*1970*/  LDS.128 R32, [R3+0x400] ;  /* 0x0004000003207984 */ /* 0x000ea80000000c00 */
[----:B------:R-:W3:Y:S04]  /*1980*/  LDS.128 R36, [R3+0x600] ;  /* 0x0006000003247984 */ /* 0x000ee80000000c00 */
[----:B-1----:R-:W-:Y:S04]  /*1990*/  STG.E.64 desc[UR8][R6.64], R24 ;  /* 0x0000001806007986 */ /* 0x002fe8000c101b08 */
[----:B------:R-:W-:Y:S04]  /*19a0*/  STG.E.64 desc[UR8][R6.64+0x8], R26 ;  /* 0x0000081a06007986 */ /* 0x000fe8000c101b08 */
[----:B0-----:R-:W-:Y:S04]  /*19b0*/  STG.E.64 desc[UR8][R6.64+0x200], R28 ;  /* 0x0002001c06007986 */ /* 0x001fe8000c101b08 */
[----:B------:R-:W-:Y:S04]  /*19c0*/  STG.E.64 desc[UR8][R6.64+0x208], R30 ;  /* 0x0002081e06007986 */ /* 0x000fe8000c101b08 */
[----:B--2---:R-:W-:Y:S04]  /*19d0*/  STG.E.64 desc[UR8][R6.64+0x400], R32 ;  /* 0x0004002006007986 */ /* 0x004fe8000c101b08 */
[----:B------:R-:W-:Y:S04]  /*19e0*/  STG.E.64 desc[UR8][R6.64+0x408], R34 ;  /* 0x0004082206007986 */ /* 0x000fe8000c101b08 */
[----:B---3--:R-:W-:Y:S04]  /*19f0*/  STG.E.64 desc[UR8][R6.64+0x600], R36 ;  /* 0x0006002406007986 */ /* 0x008fe8000c101b08 */
[----:B------:R-:W-:Y:S01]  /*1a00*/  STG.E.64 desc[UR8][R6.64+0x608], R38 ;  /* 0x0006082606007986 */ /* 0x000fe2000c101b08 */
[----:B------:R-:W-:Y:S05]  /*1a10*/  EXIT ;  /* 0x000000000000794d */ /* 0x000fea0003800000 */
.L_x_51:
[----:B------:R-:W0:Y:S01]  /*1a20*/  LDC.64 R8, c[0x0][0x388] ;  /* 0x0000e200ff087b82 */ /* 0x000e220000000a00 */
[----:B------:R-:W-:Y:S01]  /*1a30*/  ACQBULK ;  /* 0x000000000000782e */ /* 0x000fe20000000000 */
[----:B------:R-:W1:Y:S06]  /*1a40*/  S2R R0, SR_TID.X ;  /* 0x0000000000007919 */ /* 0x000e6c0000002100 */
[----:B------:R-:W2:Y:S01]  /*1a50*/  LDC R3, c[0x0][0x3a8] ;  /* 0x0000ea00ff037b82 */ /* 0x000ea20000000800 */
[----:B0-----:R-:W-:-:S05]  /*1a60*/  IMAD.WIDE.U32 R8, R7, 0x4000, R8 ;  /* 0x0000400007087825 */ /* 0x001fca00078e0008 */
[----:B------:R-:W3:Y:S04]  /*1a70*/  LDG.E.64 R26, desc[UR8][R8.64+0x8] ;  /* 0x00000808081a7981 */ /* 0x000ee8000c1e1b00 */
[----:B------:R0:W4:Y:S01]  /*1a80*/  LDG.E.64 R24, desc[UR8][R8.64] ;  /* 0x0000000808187981 */ /* 0x000122000c1e1b00 */
[----:B-1----:R-:W-:Y:S02]  /*1a90*/  IMAD.SHL.U32 R5, R0, 0x4, RZ ;  /* 0x0000000400057824 */ /* 0x002fe400078e00ff */
[----:B------:R-:W-:-:S03]  /*1aa0*/  IMAD.SHL.U32 R2, R7, 0x400, RZ ;  /* 0x0000040007027824 */ /* 0x000fc600078e00ff */
[----:B------:R-:W-:Y:S01]  /*1ab0*/  LOP3.LUT R13, R5, 0xf80, RZ, 0xc0, !PT ;  /* 0x00000f80050d7812 */ /* 0x000fe200078ec0ff */
[----:B------:R-:W-:-:S03]  /*1ac0*/  IMAD.MOV R2, RZ, RZ, -R2 ;  /* 0x000000ffff027224 */ /* 0x000fc600078e0a02 */
[----:B------:R-:W-:Y:S02]  /*1ad0*/  LOP3.LUT R15, R13, 0x1f, R0, 0xf8, !PT ;  /* 0x0000001f0d0f7812 */ /* 0x000fe400078ef800 */
[----:B--2---:R-:W-:Y:S02]  /*1ae0*/  VIADDMNMX R2, R2, R3, 0x400, PT ;  /* 0x0000040002027446 */ /* 0x004fe40003800103 */
[C---:B------:R-:W-:Y:S01]  /*1af0*/  IADD3 R11, PT, PT, R15.reuse, 0x40, RZ ;  /* 0x000000400f0b7810 */ /* 0x040fe20007ffe0ff */
[C---:B------:R-:W-:Y:S01]  /*1b00*/  VIADD R3, R15.reuse, 0x20 ;  /* 0x000000200f037836 */ /* 0x040fe20000000000 */
[-C--:B------:R-:W-:Y:S02]  /*1b10*/  ISETP.GE.AND P0, PT, R15, R2.reuse, PT ;  /* 0x000000020f00720c */ /* 0x080fe40003f06270 */
[-C--:B------:R-:W-:Y:S02]  /*1b20*/  ISETP.GE.AND P2, PT, R11, R2.reuse, PT ;  /* 0x000000020b00720c */ /* 0x080fe40003f46270 */
[----:B------:R-:W-:Y:S01]  /*1b30*/  ISETP.GE.AND P1, PT, R3, R2, PT ;  /* 0x000000020300720c */ /* 0x000fe20003f26270 */
[C---:B------:R-:W-:Y:S01]  /*1b40*/  VIADD R3, R15.reuse, 0x60 ;  /* 0x000000600f037836 */ /* 0x040fe20000000000 */
[----:B0-----:R-:W-:-:S04]  /*1b50*/  LEA R8, P4, R15, R8, 0x4 ;  /* 0x000000080f087211 */ /* 0x001fc800078820ff */
[----:B------:R-:W-:Y:S01]  /*1b60*/  ISETP.GE.AND P3, PT, R3, R2, PT ;  /* 0x000000020300720c */ /* 0x000fe20003f66270 */
[----:B------:R-:W-:Y:S01]  /*1b70*/  IMAD.X R9, RZ, RZ, R9, P4 ;  /* 0x000000ffff097224 */ /* 0x000fe200020e0609 */
[----:B------:R-:W0:Y:S01]  /*1b80*/  S2R R6, SR_LANEID ;  /* 0x0000000000067919 */ /* 0x000e220000000000 */
[----:B---3--:R-:W-:Y:S02]  /*1b90*/  IMAD.MOV.U32 R31, RZ, RZ, R27 ;  /* 0x000000ffff1f7224 */ /* 0x008fe400078e001b */
[----:B------:R-:W-:Y:S01]  /*1ba0*/  IMAD.MOV.U32 R30, RZ, RZ, R26 ;  /* 0x000000ffff1e7224 */ /* 0x000fe200078e001a */
[----:B----4-:R-:W-:Y:S01]  /*1bb0*/  MOV R29, R25 ;  /* 0x00000019001d7202 */ /* 0x010fe20000000f00 */
[----:B------:R-:W-:Y:S01]  /*1bc0*/  IMAD.MOV.U32 R28, RZ, RZ, R24 ;  /* 0x000000ffff1c7224 */ /* 0x000fe200078e0018 */
[----:B------:R-:W-:Y:S01]  /*1bd0*/  MOV R39, R31 ;  /* 0x0000001f00277202 */ /* 0x000fe20000000f00 */
[----:B------:R-:W-:Y:S01]  /*1be0*/  IMAD.MOV.U32 R34, RZ, RZ, R30 ;  /* 0x000000ffff227224 */ /* 0x000fe200078e001e */
[----:B------:R-:W2:Y:S01]  /*1bf0*/  @!P0 LDG.E.64 R26, desc[UR8][R8.64+0x8] ;  /* 0x00000808081a8981 */ /* 0x000ea2000c1e1b00 */
[----:B------:R-:W-:-:S02]  /*1c00*/  IMAD.MOV.U32 R35, RZ, RZ, R31 ;  /* 0x000000ffff237224 */ /* 0x000fc400078e001f */
[----:B------:R-:W-:Y:S01]  /*1c10*/  IMAD.MOV.U32 R38, RZ, RZ, R30 ;  /* 0x000000ffff267224 */ /* 0x000fe200078e001e */
[----:B------:R-:W2:Y:S01]  /*1c20*/  @!P0 LDG.E.64 R24, desc[UR8][R8.64] ;  /* 0x0000000808188981 */ /* 0x000ea2000c1e1b00 */
[--C-:B------:R-:W-:Y:S02]  /*1c30*/  IMAD.MOV.U32 R32, RZ, RZ, R28.reuse ;  /* 0x000000ffff207224 */ /* 0x100fe400078e001c */
[--C-:B------:R-:W-:Y:S01]  /*1c40*/  IMAD.MOV.U32 R33, RZ, RZ, R29.reuse ;  /* 0x000000ffff217224 */ /* 0x100fe200078e001d */
[----:B------:R-:W3:Y:S01]  /*1c50*/  @!P1 LDG.E.64 R34, desc[UR8][R8.64+0x208] ;  /* 0x0002080808229981 */ /* 0x000ee2000c1e1b00 */
[----:B------:R-:W-:Y:S02]  /*1c60*/  IMAD.MOV.U32 R36, RZ, RZ, R28 ;  /* 0x000000ffff247224 */ /* 0x000fe400078e001c */
[----:B------:R-:W-:Y:S01]  /*1c70*/  IMAD.MOV.U32 R37, RZ, RZ, R29 ;  /* 0x000000ffff257224 */ /* 0x000fe200078e001d */
[----:B------:R-:W4:Y:S04]  /*1c80*/  @!P2 LDG.E.64 R38, desc[UR8][R8.64+0x408] ;  /* 0x000408080826a981 */ /* 0x000f28000c1e1b00 */
[----:B------:R-:W4:Y:S04]  /*1c90*/  @!P3 LDG.E.64 R30, desc[UR8][R8.64+0x608] ;  /* 0x00060808081eb981 */ /* 0x000f28000c1e1b00 */
[----:B------:R-:W3:Y:S04]  /*1ca0*/  @!P1 LDG.E.64 R32, desc[UR8][R8.64+0x200] ;  /* 0x0002000808209981 */ /* 0x000ee8000c1e1b00 */
[----:B------:R-:W4:Y:S04]  /*1cb0*/  @!P2 LDG.E.64 R36, desc[UR8][R8.64+0x400] ;  /* 0x000400080824a981 */ /* 0x000f28000c1e1b00 */
[----:B------:R-:W4:Y:S01]  /*1cc0*/  @!P3 LDG.E.64 R28, desc[UR8][R8.64+0x600] ;  /* 0x00060008081cb981 */ /* 0x000f22000c1e1b00 */
[----:B------:R-:W1:Y:S01]  /*1cd0*/  S2UR UR5, SR_CgaCtaId ;  /* 0x00000000000579c3 */ /* 0x000e620000008800 */
[----:B------:R-:W-:Y:S01]  /*1ce0*/  UMOV UR4, 0x400 ;  /* 0x0000040000047882 */ /* 0x000fe20000000000 */
[----:B0-----:R-:W-:Y:S01]  /*1cf0*/  IADD3 R4, PT, PT, R13, R6, RZ ;  /* 0x000000060d047210 */ /* 0x001fe20007ffe0ff */
[----:B-1----:R-:W-:-:S06]  /*1d00*/  ULEA UR4, UR5, UR4, 0x18 ;  /* 0x0000000405047291 */ /* 0x002fcc000f8ec0ff */
[----:B------:R-:W-:-:S05]  /*1d10*/  LEA R4, R4, UR4, 0x4 ;  /* 0x0000000404047c11 */ /* 0x000fca000f8e20ff */
[----:B------:R-:W-:Y:S01]  /*1d20*/  IMAD R6, R6, 0x30, R4 ;  /* 0x0000003006067824 */ /* 0x000fe200078e0204 */
[----:B--2---:R-:W-:Y:S04]  /*1d30*/  STS.128 [R4], R24 ;  /* 0x0000001804007388 */ /* 0x004fe80000000c00 */
[----:B---3--:R-:W-:Y:S04]  /*1d40*/  STS.128 [R4+0x200], R32 ;  /* 0x0002002004007388 */ /* 0x008fe80000000c00 */
[----:B----4-:R-:W-:Y:S04]  /*1d50*/  STS.128 [R4+0x400], R36 ;  /* 0x0004002404007388 */ /* 0x010fe80000000c00 */
[----:B------:R0:W-:Y:S01]  /*1d60*/  STS.128 [R4+0x600], R28 ;  /* 0x0006001c04007388 */ /* 0x0001e20000000c00 */
[----:B------:R-:W-:-:S03]  /*1d70*/  NOP ;  /* 0x0000000000007918 */ /* 0x000fc60000000000 */
[----:B------:R-:W1:Y:S04]  /*1d80*/  LDS.128 R8, [R6] ;  /* 0x0000000006087984 */ /* 0x000e680000000c00 */
[----:B------:R2:W3:Y:S04]  /*1d90*/  LDS.128 R12, [R6+0x10] ;  /* 0x00001000060c7984 */ /* 0x0004e80000000c00 */
[----:B------:R2:W4:Y:S04]  /*1da0*/  LDS.128 R16, [R6+0x20] ;  /* 0x0000200006107984 */ /* 0x0005280000000c00 */
[----:B------:R2:W2:Y:S01]  /*1db0*/  LDS.128 R20, [R6+0x30] ;  /* 0x0000300006147984 */ /* 0x0004a20000000c00 */
[----:B------:R-:W-:Y:S08]  /*1dc0*/  BAR.SYNC.DEFER_BLOCKING 0x0 ;  /* 0x0000000000007b1d */ /* 0x000ff00000010000 */
[----:B0-----:R-:W0:Y:S01]  /*1dd0*/  LDC.64 R30, c[0x4][RZ] ;  /* 0x01000000ff1e7b82 */ /* 0x001e220000000a00 */
[----:B------:R-:W-:-:S05]  /*1de0*/  VIADD R25, R5, 0x1 ;  /* 0x0000000105197836 */ /* 0x000fca0000000000 */
[-C--:B------:R-:W-:Y:S01]  /*1df0*/  ISETP.GE.U32.AND P2, PT, R25, R2.reuse, PT ;  /* 0x000000021900720c */ /* 0x080fe20003f46070 */
[C---:B------:R-:W-:Y:S01]  /*1e00*/  VIADD R27, R5.reuse, 0x2 ;  /* 0x00000002051b7836 */ /* 0x040fe20000000000 */
[----:B------:R-:W-:Y:S01]  /*1e10*/  PREEXIT ;  /* 0x000000000000782d */ /* 0x000fe20000000000 */
[C---:B------:R-:W-:Y:S01]  /*1e20*/  VIADD R29, R5.reuse, 0x3 ;  /* 0x00000003051d7836 */ /* 0x040fe20000000000 */
[----:B------:R-:W-:Y:S01]  /*1e30*/  BSSY.RECONVERGENT B0, `(.L_x_65) ;  /* 0x0000020000007945 */ /* 0x000fe20003800200 */
[-C--:B------:R-:W-:Y:S01]  /*1e40*/  ISETP.GE.U32.AND P0, PT, R5, R2.reuse, PT ;  /* 0x000000020500720c */ /* 0x080fe20003f06070 */
[----:B-1----:R-:W-:Y:S01]  /*1e50*/  IMAD.MOV.U32 R26, RZ, RZ, R10 ;  /* 0x000000ffff1a7224 */ /* 0x002fe200078e000a */
[-C--:B------:R-:W-:Y:S01]  /*1e60*/  ISETP.GE.U32.AND P3, PT, R27, R2.reuse, PT ;  /* 0x000000021b00720c */ /* 0x080fe20003f66070 */
[--C-:B------:R-:W-:Y:S01]  /*1e70*/  IMAD.MOV.U32 R24, RZ, RZ, R8.reuse ;  /* 0x000000ffff187224 */ /* 0x100fe200078e0008 */
[----:B------:R-:W-:Y:S01]  /*1e80*/  ISETP.GE.U32.AND P1, PT, R29, R2, PT ;  /* 0x000000021d00720c */ /* 0x000fe20003f26070 */
[----:B------:R-:W-:Y:S01]  /*1e90*/  IMAD.MOV.U32 R25, RZ, RZ, R9 ;  /* 0x000000ffff197224 */ /* 0x000fe200078e0009 */
[----:B------:R-:W-:Y:S01]  /*1ea0*/  MOV R27, R11 ;  /* 0x0000000b001b7202 */ /* 0x000fe20000000f00 */
[----:B------:R-:W-:-:S02]  /*1eb0*/  IMAD.MOV.U32 R28, RZ, RZ, R8 ;  /* 0x000000ffff1c7224 */ /* 0x000fc400078e0008 */
[----:B------:R-:W-:Y:S01]  /*1ec0*/  IMAD.MOV.U32 R29, RZ, RZ, R9 ;  /* 0x000000ffff1d7224 */ /* 0x000fe200078e0009 */
[----:B0-----:R-:W5:Y:S04]  /*1ed0*/  LDG.E.64 R32, desc[UR8][R30.64] ;  /* 0x000000081e207981 */ /* 0x001f68000c1e1b00 */
[----:B------:R0:W5:Y:S02]  /*1ee0*/  LDG.E.64 R34, desc[UR8][R30.64+0x8] ;  /* 0x000008081e227981 */ /* 0x000164000c1e1b00 */
[----:B0-----:R-:W-:Y:S01]  /*1ef0*/  MOV R30, R10 ;  /* 0x0000000a001e7202 */ /* 0x001fe20000000f00 */
[----:B------:R-:W-:Y:S01]  /*1f00*/  IMAD.MOV.U32 R31, RZ, RZ, R11 ;  /* 0x000000ffff1f7224 */ /* 0x000fe200078e000b */
[----:B--234-:R-:W-:Y:S06]  /*1f10*/  @P2 BRA `(.L_x_66) ;  /* 0x0000000000442947 */ /* 0x01cfec0003800000 */
[--C-:B-----5:R-:W-:Y:S02]  /*1f20*/  DADD R36, R10, -R34.reuse ;  /* 0x000000000a247229 */ /* 0x120fe40000000822 */
[----:B------:R-:W-:Y:S02]  /*1f30*/  DADD R38, R14, -R34 ;  /* 0x000000000e267229 */ /* 0x000fe40000000822 */
[--C-:B------:R-:W-:Y:S02]  /*1f40*/  DADD R26, R8, -R32.reuse ;  /* 0x00000000081a7229 */ /* 0x100fe40000000820 */
[----:B------:R-:W-:Y:S02]  /*1f50*/  DADD R24, R12, -R32 ;  /* 0x000000000c187229 */ /* 0x000fe40000000820 */
[----:B------:R-:W-:Y:S02]  /*1f60*/  DMUL R36, R36, R36 ;  /* 0x0000002424247228 */ /* 0x000fe40000000000 */
[----:B------:R-:W-:-:S06]  /*1f70*/  DMUL R38, R38, R38 ;  /* 0x0000002626267228 */ /* 0x000fcc0000000000 */
[----:B------:R-:W-:Y:S02]  /*1f80*/  DFMA R36, R26, R26, R36 ;  /* 0x0000001a1a24722b */ /* 0x000fe40000000024 */
[----:B------:R-:W-:Y:S01]  /*1f90*/  DFMA R38, R24, R24, R38 ;  /* 0x000000181826722b */ /* 0x000fe20000000026 */
[----:B------:R-:W-:Y:S02]  /*1fa0*/  IMAD.MOV.U32 R26, RZ, RZ, R14 ;  /* 0x000000ffff1a7224 */ /* 0x000fe400078e000e */
[----:B------:R-:W-:Y:S02]  /*1fb0*/  IMAD.MOV.U32 R24, RZ, RZ, R12 ;  /* 0x000000ffff187224 */ /* 0x000fe400078e000c */
[----:B------:R-:W-:Y:S02]  /*1fc0*/  IMAD.MOV.U32 R25, RZ, RZ, R13 ;  /* 0x000000ffff197224 */ /* 0x000fe400078e000d */
[----:B------:R-:W-:Y:S01]  /*1fd0*/  IMAD.MOV.U32 R27, RZ, RZ, R15 ;  /* 0x000000ffff1b7224 */ /* 0x000fe200078e000f */
[----:B------:R-:W-:-:S14]  /*1fe0*/  DSETP.GEU.AND P2, PT, R36, R38, PT ;  /* 0x000000262400722a */ /* 0x000fdc0003f4e000 */
[----:B------:R-:W-:Y:S01]  /*1ff0*/  @!P2 IMAD.MOV.U32 R28, RZ, RZ, R12 ;  /* 0x000000ffff1ca224 */ /* 0x000fe200078e000c */
[----:B------:R-:W-:Y:S01]  /*2000*/  @!P2 MOV R29, R13 ;  /* 0x0000000d001da202 */ /* 0x000fe20000000f00 */
[----:B------:R-:W-:Y:S02]  /*2010*/  @!P2 IMAD.MOV.U32 R30, RZ, RZ, R14 ;  /* 0x000000ffff1ea224 */ /* 0x000fe400078e000e */
[----:B------:R-:W-:-:S07]  /*2020*/  @!P2 IMAD.MOV.U32 R31, RZ, RZ, R15 ;  /* 0x000000ffff1fa224 */ /* 0x000fce00078e000f */
.L_x_66:
[----:B------:R-:W-:Y:S05]  /*2030*/  BSYNC.RECONVERGENT B0 ;  /* 0x0000000000007941 */ /* 0x000fea0003800200 */
.L_x_65:
[----:B------:R-:W-:Y:S01]  /*2040*/  BSSY.RECONVERGENT B0, `(.L_x_67) ;  /* 0x0000017000007945 */ /* 0x000fe20003800200 */
[----:B------:R-:W-:Y:S01]  /*2050*/  MOV R14, R28 ;  /* 0x0000001c000e7202 */ /* 0x000fe20000000f00 */
[----:B------:R-:W-:Y:S02]  /*2060*/  IMAD.MOV.U32 R15, RZ, RZ, R29 ;  /* 0x000000ffff0f7224 */ /* 0x000fe400078e001d */
[----:B------:R-:W-:Y:S02]  /*2070*/  IMAD.MOV.U32 R12, RZ, RZ, R30 ;  /* 0x000000ffff0c7224 */ /* 0x000fe400078e001e */
[----:B------:R-:W-:Y:S01]  /*2080*/  IMAD.MOV.U32 R13, RZ, RZ, R31 ;  /* 0x000000ffff0d7224 */ /* 0x000fe200078e001f */
[----:B------:R-:W-:Y:S06]  /*2090*/  @P3 BRA `(.L_x_68) ;  /* 0x0000000000443947 */ /* 0x000fec0003800000 */
[----:B-----5:R-:W-:Y:S02]  /*20a0*/  DADD R38, -R34, R30 ;  /* 0x0000000022267229 */ /* 0x020fe4000000011e */
[----:B------:R-:W-:Y:S02]  /*20b0*/  DADD R30, R18, -R34 ;  /* 0x00000000121e7229 */ /* 0x000fe40000000822 */
[----:B------:R-:W-:Y:S02]  /*20c0*/  DADD R36, -R32, R28 ;  /* 0x0000000020247229 */ /* 0x000fe4000000011c */
[----:B------:R-:W-:Y:S02]  /*20d0*/  DADD R28, R16, -R32 ;  /* 0x00000000101c7229 */ /* 0x000fe40000000820 */
[----:B------:R-:W-:Y:S02]  /*20e0*/  DMUL R38, R38, R38 ;  /* 0x0000002626267228 */ /* 0x000fe40000000000 */
[----:B------:R-:W-:-:S06]  /*20f0*/  DMUL R30, R30, R30 ;  /* 0x0000001e1e1e7228 */ /* 0x000fcc0000000000 */
[----:B------:R-:W-:Y:S02]  /*2100*/  DFMA R38, R36, R36, R38 ;  /* 0x000000242426722b */ /* 0x000fe40000000026 */
[----:B------:R-:W-:Y:S01]  /*2110*/  DFMA R30, R28, R28, R30 ;  /* 0x0000001c1c1e722b */ /* 0x000fe2000000001e */
[----:B------:R-:W-:Y:S01]  /*2120*/  IMAD.MOV.U32 R28, RZ, RZ, R16 ;  /* 0x000000ffff1c7224 */ /* 0x000fe200078e0010 */
[----:B------:R-:W-:-:S06]  /*2130*/  MOV R29, R17 ;  /* 0x00000011001d7202 */ /* 0x000fcc0000000f00 */
[----:B------:R-:W-:Y:S01]  /*2140*/  DSETP.GEU.AND P2, PT, R38, R30, PT ;  /* 0x0000001e2600722a */ /* 0x000fe20003f4e000 */
[----:B------:R-:W-:Y:S01]  /*2150*/  MOV R30, R18 ;  /* 0x00000012001e7202 */ /* 0x000fe20000000f00 */
[----:B------:R-:W-:-:S12]  /*2160*/  IMAD.MOV.U32 R31, RZ, RZ, R19 ;  /* 0x000000ffff1f7224 */ /* 0x000fd800078e0013 */
[----:B------:R-:W-:Y:S02]  /*2170*/  @!P2 IMAD.MOV.U32 R14, RZ, RZ, R16 ;  /* 0x000000ffff0ea224 */ /* 0x000fe400078e0010 */
[----:B------:R-:W-:Y:S02]  /*2180*/  @!P2 IMAD.MOV.U32 R15, RZ, RZ, R17 ;  /* 0x000000ffff0fa224 */ /* 0x000fe400078e0011 */
[----:B------:R-:W-:Y:S02]  /*2190*/  @!P2 IMAD.MOV.U32 R12, RZ, RZ, R18 ;  /* 0x000000ffff0ca224 */ /* 0x000fe400078e0012 */
[----:B------:R-:W-:-:S07]  /*21a0*/  @!P2 IMAD.MOV.U32 R13, RZ, RZ, R19 ;  /* 0x000000ffff0da224 */ /* 0x000fce00078e0013 */
.L_x_68:
[----:B------:R-:W-:Y:S05]  /*21b0*/  BSYNC.RECONVERGENT B0 ;  /* 0x0000000000007941 */ /* 0x000fea0003800200 */
.L_x_67:
[----:B------:R-:W-:Y:S01]  /*21c0*/  FSEL R5, R22, R12, !P1 ;  /* 0x0000000c16057208 */ /* 0x000fe20004800000 */
[----:B------:R-:W-:Y:S01]  /*21d0*/  BSSY.RECONVERGENT B0, `(.L_x_69) ;  /* 0x0000085000007945 */ /* 0x000fe20003800200 */
[----:B------:R-:W-:Y:S02]  /*21e0*/  FSEL R22, R23, R13, !P1 ;  /* 0x0000000d17167208 */ /* 0x000fe40004800000 */
[----:B------:R-:W-:Y:S01]  /*21f0*/  FSEL R12, R20, R14, !P1 ;  /* 0x0000000e140c7208 */ /* 0x000fe20004800000 */
[----:B------:R-:W-:Y:S01]  /*2200*/  IMAD.MOV.U32 R14, RZ, RZ, R5 ;  /* 0x000000ffff0e7224 */ /* 0x000fe200078e0005 */
[----:B------:R-:W-:Y:S01]  /*2210*/  FSEL R13, R21, R15, !P1 ;  /* 0x0000000f150d7208 */ /* 0x000fe20004800000 */
[----:B------:R-:W-:Y:S01]  /*2220*/  IMAD.MOV.U32 R15, RZ, RZ, R22 ;  /* 0x000000ffff0f7224 */ /* 0x000fe200078e0016 */
[----:B------:R-:W-:Y:S06]  /*2230*/  @P0 BRA `(.L_x_70) ;  /* 0x0000000400f80947 */ /* 0x000fec0003800000 */
[----:B-----5:R-:W-:Y:S02]  /*2240*/  DADD R20, -R34, R26 ;  /* 0x0000000022147229 */ /* 0x020fe4000000011a */
[----:B------:R-:W-:Y:S02]  /*2250*/  DADD R22, R10, -R34 ;  /* 0x000000000a167229 */ /* 0x000fe40000000822 */
[C---:B------:R-:W-:Y:S02]  /*2260*/  DADD R36, -R34.reuse, R14 ;  /* 0x0000000022247229 */ /* 0x040fe4000000010e */
[----:B------:R-:W-:Y:S02]  /*2270*/  DADD R38, -R34, R30 ;  /* 0x0000000022267229 */ /* 0x000fe4000000011e */
[----:B------:R-:W-:Y:S02]  /*2280*/  DADD R42, -R32, R24 ;  /* 0x00000000202a7229 */ /* 0x000fe40000000118 */
[----:B------:R-:W-:-:S02]  /*2290*/  DADD R16, R8, -R32 ;  /* 0x0000000008107229 */ /* 0x000fc40000000820 */
[----:B------:R-:W-:Y:S02]  /*22a0*/  DADD R18, -R32, R12 ;  /* 0x0000000020127229 */ /* 0x000fe4000000010c */
[----:B------:R-:W-:Y:S02]  /*22b0*/  DMUL R20, R20, R20 ;  /* 0x0000001414147228 */ /* 0x000fe40000000000 */
[----:B------:R-:W-:Y:S02]  /*22c0*/  DMUL R22, R22, R22 ;  /* 0x0000001616167228 */ /* 0x000fe40000000000 */
[----:B------:R-:W-:Y:S02]  /*22d0*/  DMUL R36, R36, R36 ;  /* 0x0000002424247228 */ /* 0x000fe40000000000 */
[----:B------:R-:W-:Y:S02]  /*22e0*/  DMUL R38, R38, R38 ;  /* 0x0000002626267228 */ /* 0x000fe40000000000 */
[----:B------:R-:W-:-:S02]  /*22f0*/  DADD R40, -R32, R28 ;  /* 0x0000000020287229 */ /* 0x000fc4000000011c */
[----:B------:R-:W-:Y:S02]  /*2300*/  DFMA R20, R42, R42, R20 ;  /* 0x0000002a2a14722b */ /* 0x000fe40000000014 */
[----:B------:R-:W-:Y:S02]  /*2310*/  DFMA R22, R16, R16, R22 ;  /* 0x000000101016722b */ /* 0x000fe40000000016 */
[----:B------:R-:W-:Y:S01]  /*2320*/  DFMA R36, R18, R18, R36 ;  /* 0x000000121224722b */ /* 0x000fe20000000024 */
[----:B------:R-:W-:Y:S01]  /*2330*/  IMAD.MOV.U32 R16, RZ, RZ, R24 ;  /* 0x000000ffff107224 */ /* 0x000fe200078e0018 */
[----:B------:R-:W-:Y:S01]  /*2340*/  DFMA R38, R40, R40, R38 ;  /* 0x000000282826722b */ /* 0x000fe20000000026 */
[----:B------:R-:W-:Y:S02]  /*2350*/  IMAD.MOV.U32 R18, RZ, RZ, R14 ;  /* 0x000000ffff127224 */ /* 0x000fe400078e000e */
[----:B------:R-:W-:Y:S01]  /*2360*/  IMAD.MOV.U32 R19, RZ, RZ, R15 ;  /* 0x000000ffff137224 */ /* 0x000fe200078e000f */
[----:B------:R-:W-:Y:S01]  /*2370*/  DSETP.GEU.AND P0, PT, R20, R22, PT ;  /* 0x000000161400722a */ /* 0x000fe20003f0e000 */
[----:B------:R-:W-:Y:S01]  /*2380*/  IMAD.MOV.U32 R17, RZ, RZ, R25 ;  /* 0x000000ffff117224 */ /* 0x000fe200078e0019 */
[----:B------:R-:W-:Y:S01]  /*2390*/  MOV R23, R27 ;  /* 0x0000001b00177202 */ /* 0x000fe20000000f00 */
[----:B------:R-:W-:Y:S01]  /*23a0*/  IMAD.MOV.U32 R22, RZ, RZ, R26 ;  /* 0x000000ffff167224 */ /* 0x000fe200078e001a */
[----:B------:R-:W-:Y:S01]  /*23b0*/  DSETP.GEU.AND P1, PT, R36, R38, PT ;  /* 0x000000262400722a */ /* 0x000fe20003f2e000 */
[----:B------:R-:W-:-:S02]  /*23c0*/  IMAD.MOV.U32 R20, RZ, RZ, R12 ;  /* 0x000000ffff147224 */ /* 0x000fc400078e000c */
[----:B------:R-:W-:-:S07]  /*23d0*/  IMAD.MOV.U32 R21, RZ, RZ, R13 ;  /* 0x000000ffff157224 */ /* 0x000fce00078e000d */
[----:B------:R-:W-:Y:S01]  /*23e0*/  @!P0 MOV R22, R10 ;  /* 0x0000000a00168202 */ /* 0x000fe20000000f00 */
[----:B------:R-:W-:Y:S02]  /*23f0*/  @!P0 IMAD.MOV.U32 R23, RZ, RZ, R11 ;  /* 0x000000ffff178224 */ /* 0x000fe400078e000b */
[----:B------:R-:W-:Y:S01]  /*2400*/  @!P0 IMAD.MOV.U32 R16, RZ, RZ, R8 ;  /* 0x000000ffff108224 */ /* 0x000fe200078e0008 */
[----:B------:R-:W-:Y:S01]  /*2410*/  @!P1 MOV R20, R28 ;  /* 0x0000001c00149202 */ /* 0x000fe20000000f00 */
[----:B------:R-:W-:Y:S02]  /*2420*/  @!P1 IMAD.MOV.U32 R18, RZ, RZ, R30 ;  /* 0x000000ffff129224 */ /* 0x000fe400078e001e */
[----:B------:R-:W-:Y:S01]  /*2430*/  @!P1 IMAD.MOV.U32 R19, RZ, RZ, R31 ;  /* 0x000000ffff139224 */ /* 0x000fe200078e001f */
[----:B------:R-:W-:Y:S01]  /*2440*/  @!P1 MOV R31, R15 ;  /* 0x0000000f001f9202 */ /* 0x000fe20000000f00 */
        /* <DEDUP_REMOVED lines=9> */
[----:B------:R-:W-:Y:S01]  /*24e0*/  @!P0 IMAD.MOV.U32 R10, RZ, RZ, R26 ;  /* 0x000000ffff0a8224 */ /* 0x000fe200078e001a */
[----:B------:R-:W-:Y:S01]  /*24f0*/  DADD R12, -R32, R16 ;  /* 0x00000000200c7229 */ /* 0x000fe20000000110 */
[----:B------:R-:W-:Y:S01]  /*2500*/  @!P0 IMAD.MOV.U32 R11, RZ, RZ, R27 ;  /* 0x000000ffff0b8224 */ /* 0x000fe200078e001b */
[----:B------:R-:W-:Y:S01]  /*2510*/  DMUL R14, R14, R14 ;  /* 0x0000000e0e0e7228 */ /* 0x000fe20000000000 */
[----:B------:R-:W-:Y:S01]  /*2520*/  @!P0 IMAD.MOV.U32 R8, RZ, RZ, R24 ;  /* 0x000000ffff088224 */ /* 0x000fe200078e0018 */
[----:B------:R-:W-:-:S03]  /*2530*/  DADD R36, -R32, R28 ;  /* 0x0000000020247229 */ /* 0x000fc6000000011c */
[----:B------:R-:W-:Y:S02]  /*2540*/  DADD R24, R10, -R34 ;  /* 0x000000000a187229 */ /* 0x000fe40000000822 */
[----:B------:R-:W-:Y:S02]  /*2550*/  DFMA R38, R12, R12, R38 ;  /* 0x0000000c0c26722b */ /* 0x000fe40000000026 */
[----:B------:R-:W-:Y:S02]  /*2560*/  DADD R12, -R32, R20 ;  /* 0x00000000200c7229 */ /* 0x000fe40000000114 */
[----:B------:R-:W-:Y:S02]  /*2570*/  DFMA R14, R36, R36, R14 ;  /* 0x00000024240e722b */ /* 0x000fe4000000000e */
[----:B------:R-:W-:Y:S02]  /*2580*/  DADD R36, -R34, R18 ;  /* 0x0000000022247229 */ /* 0x000fe40000000112 */
[----:B------:R-:W-:-:S04]  /*2590*/  DMUL R24, R24, R24 ;  /* 0x0000001818187228 */ /* 0x000fc80000000000 */
[----:B------:R-:W-:Y:S02]  /*25a0*/  DSETP.GEU.AND P1, PT, R14, R38, PT ;  /* 0x000000260e00722a */ /* 0x000fe40003f2e000 */
[----:B------:R-:W-:Y:S01]  /*25b0*/  DMUL R36, R36, R36 ;  /* 0x0000002424247228 */ /* 0x000fe20000000000 */
[----:B------:R-:W-:Y:S01]  /*25c0*/  IMAD.MOV.U32 R38, RZ, RZ, R30 ;  /* 0x000000ffff267224 */ /* 0x000fe200078e001e */
[----:B------:R-:W-:-:S06]  /*25d0*/  MOV R39, R31 ;  /* 0x0000001f00277202 */ /* 0x000fcc0000000f00 */
[----:B------:R-:W-:Y:S01]  /*25e0*/  DFMA R12, R12, R12, R36 ;  /* 0x0000000c0c0c722b */ /* 0x000fe20000000024 */
[----:B------:R-:W-:Y:S01]  /*25f0*/  MOV R36, R28 ;  /* 0x0000001c00247202 */ /* 0x000fe20000000f00 */
[----:B------:R-:W-:Y:S02]  /*2600*/  IMAD.MOV.U32 R37, RZ, RZ, R29 ;  /* 0x000000ffff257224 */ /* 0x000fe400078e001d */
[----:B------:R-:W-:Y:S02]  /*2610*/  @!P1 IMAD.MOV.U32 R38, RZ, RZ, R22 ;  /* 0x000000ffff269224 */ /* 0x000fe400078e0016 */
[----:B------:R-:W-:Y:S02]  /*2620*/  @!P1 IMAD.MOV.U32 R39, RZ, RZ, R23 ;  /* 0x000000ffff279224 */ /* 0x000fe400078e0017 */
[----:B------:R-:W-:Y:S02]  /*2630*/  @!P1 IMAD.MOV.U32 R22, RZ, RZ, R30 ;  /* 0x000000ffff169224 */ /* 0x000fe400078e001e */
[----:B------:R-:W-:-:S02]  /*2640*/  @!P1 IMAD.MOV.U32 R23, RZ, RZ, R31 ;  /* 0x000000ffff179224 */ /* 0x000fc400078e001f */
[C---:B------:R-:W-:Y:S01]  /*2650*/  DADD R40, -R34.reuse, R38 ;  /* 0x0000000022287229 */ /* 0x040fe20000000126 */
[----:B------:R-:W-:Y:S02]  /*2660*/  @!P1 IMAD.MOV.U32 R36, RZ, RZ, R16 ;  /* 0x000000ffff249224 */ /* 0x000fe400078e0010 */
[----:B------:R-:W-:Y:S01]  /*2670*/  @!P1 IMAD.MOV.U32 R37, RZ, RZ, R17 ;  /* 0x000000ffff259224 */ /* 0x000fe200078e0011 */
[----:B------:R-:W-:Y:S01]  /*2680*/  DADD R14, -R34, R22 ;  /* 0x00000000220e7229 */ /* 0x000fe20000000116 */
[----:B------:R-:W-:Y:S02]  /*2690*/  @!P1 IMAD.MOV.U32 R16, RZ, RZ, R28 ;  /* 0x000000ffff109224 */ /* 0x000fe400078e001c */
[----:B------:R-:W-:Y:S01]  /*26a0*/  @!P1 IMAD.MOV.U32 R17, RZ, RZ, R29 ;  /* 0x000000ffff119224 */ /* 0x000fe200078e001d */
[----:B------:R-:W-:Y:S02]  /*26b0*/  DMUL R40, R40, R40 ;  /* 0x0000002828287228 */ /* 0x000fe40000000000 */
[----:B------:R-:W-:-:S02]  /*26c0*/  DADD R30, -R32, R36 ;  /* 0x00000000201e7229 */ /* 0x000fc40000000124 */
[----:B------:R-:W-:Y:S02]  /*26d0*/  DADD R28, R8, -R32 ;  /* 0x00000000081c7229 */ /* 0x000fe40000000820 */
[----:B------:R-:W-:Y:S02]  /*26e0*/  DADD R26, -R32, R16 ;  /* 0x00000000201a7229 */ /* 0x000fe40000000110 */
[----:B------:R-:W-:Y:S02]  /*26f0*/  DMUL R14, R14, R14 ;  /* 0x0000000e0e0e7228 */ /* 0x000fe40000000000 */
[----:B------:R-:W-:Y:S02]  /*2700*/  DFMA R40, R30, R30, R40 ;  /* 0x0000001e1e28722b */ /* 0x000fe40000000028 */
[----:B------:R-:W-:-:S04]  /*2710*/  DFMA R24, R28, R28, R24 ;  /* 0x0000001c1c18722b */ /* 0x000fc80000000018 */
[----:B------:R-:W-:Y:S02]  /*2720*/  DFMA R14, R26, R26, R14 ;  /* 0x0000001a1a0e722b */ /* 0x000fe4000000000e */
[----:B------:R-:W-:Y:S01]  /*2730*/  DSETP.GEU.AND P1, PT, R12, R40, PT ;  /* 0x000000280c00722a */ /* 0x000fe20003f2e000 */
[----:B------:R-:W-:Y:S01]  /*2740*/  IMAD.MOV.U32 R26, RZ, RZ, R22 ;  /* 0x000000ffff1a7224 */ /* 0x000fe200078e0016 */
[----:B------:R-:W-:Y:S01]  /*2750*/  MOV R12, R20 ;  /* 0x00000014000c7202 */ /* 0x000fe20000000f00 */
[----:B------:R-:W-:Y:S02]  /*2760*/  IMAD.MOV.U32 R27, RZ, RZ, R23 ;  /* 0x000000ffff1b7224 */ /* 0x000fe400078e0017 */
[----:B------:R-:W-:Y:S01]  /*2770*/  IMAD.MOV.U32 R13, RZ, RZ, R21 ;  /* 0x000000ffff0d7224 */ /* 0x000fe200078e0015 */
[----:B------:R-:W-:Y:S01]  /*2780*/  DSETP.GEU.AND P0, PT, R14, R24, PT ;  /* 0x000000180e00722a */ /* 0x000fe20003f0e000 */
[----:B------:R-:W-:Y:S01]  /*2790*/  MOV R14, R18 ;  /* 0x00000012000e7202 */ /* 0x000fe20000000f00 */
[----:B------:R-:W-:Y:S01]  /*27a0*/  IMAD.MOV.U32 R15, RZ, RZ, R19 ;  /* 0x000000ffff0f7224 */ /* 0x000fe200078e0013 */
[----:B------:R-:W-:Y:S01]  /*27b0*/  MOV R24, R16 ;  /* 0x0000001000187202 */ /* 0x000fe20000000f00 */
[----:B------:R-:W-:-:S04]  /*27c0*/  IMAD.MOV.U32 R25, RZ, RZ, R17 ;  /* 0x000000ffff197224 */ /* 0x000fc800078e0011 */
[----:B------:R-:W-:Y:S01]  /*27d0*/  @!P1 MOV R14, R38 ;  /* 0x00000026000e9202 */ /* 0x000fe20000000f00 */
[----:B------:R-:W-:Y:S02]  /*27e0*/  @!P1 IMAD.MOV.U32 R15, RZ, RZ, R39 ;  /* 0x000000ffff0f9224 */ /* 0x000fe400078e0027 */
[----:B------:R-:W-:Y:S02]  /*27f0*/  @!P1 IMAD.MOV.U32 R38, RZ, RZ, R18 ;  /* 0x000000ffff269224 */ /* 0x000fe400078e0012 */
[----:B------:R-:W-:Y:S02]  /*2800*/  @!P1 IMAD.MOV.U32 R39, RZ, RZ, R19 ;  /* 0x000000ffff279224 */ /* 0x000fe400078e0013 */
[----:B------:R-:W-:Y:S01]  /*2810*/  @!P0 IMAD.MOV.U32 R26, RZ, RZ, R10 ;  /* 0x000000ffff1a8224 */ /* 0x000fe200078e000a */
[----:B------:R-:W-:Y:S01]  /*2820*/  MOV R30, R38 ;  /* 0x00000026001e7202 */ /* 0x000fe20000000f00 */
[----:B------:R-:W-:Y:S02]  /*2830*/  @!P0 IMAD.MOV.U32 R27, RZ, RZ, R11 ;  /* 0x000000ffff1b8224 */ /* 0x000fe400078e000b */
[----:B------:R-:W-:Y:S01]  /*2840*/  @!P1 IMAD.MOV.U32 R12, RZ, RZ, R36 ;  /* 0x000000ffff0c9224 */ /* 0x000fe200078e0024 */
[----:B------:R-:W-:Y:S01]  /*2850*/  @!P1 MOV R36, R20 ;  /* 0x0000001400249202 */ /* 0x000fe20000000f00 */
[----:B------:R-:W-:-:S02]  /*2860*/  @!P1 IMAD.MOV.U32 R13, RZ, RZ, R37 ;  /* 0x000000ffff0d9224 */ /* 0x000fc400078e0025 */
[----:B------:R-:W-:Y:S01]  /*2870*/  @!P1 IMAD.MOV.U32 R37, RZ, RZ, R21 ;  /* 0x000000ffff259224 */ /* 0x000fe200078e0015 */
[C---:B------:R-:W-:Y:S01]  /*2880*/  DADD R20, -R34.reuse, R38 ;  /* 0x0000000022147229 */ /* 0x040fe20000000126 */
[----:B------:R-:W-:Y:S01]  /*2890*/  @!P0 IMAD.MOV.U32 R24, RZ, RZ, R8 ;  /* 0x000000ffff188224 */ /* 0x000fe200078e0008 */
[----:B------:R-:W-:Y:S01]  /*28a0*/  DADD R34, -R34, R26 ;  /* 0x0000000022227229 */ /* 0x000fe2000000011a */
[----:B------:R-:W-:Y:S01]  /*28b0*/  @!P0 IMAD.MOV.U32 R25, RZ, RZ, R9 ;  /* 0x000000ffff198224 */ /* 0x000fe200078e0009 */
[----:B------:R-:W-:Y:S01]  /*28c0*/  MOV R28, R36 ;  /* 0x00000024001c7202 */ /* 0x000fe20000000f00 */
[----:B------:R-:W-:Y:S01]  /*28d0*/  DADD R18, -R32, R36 ;  /* 0x0000000020127229 */ /* 0x000fe20000000124 */
[----:B------:R-:W-:Y:S02]  /*28e0*/  IMAD.MOV.U32 R31, RZ, RZ, R39 ;  /* 0x000000ffff1f7224 */ /* 0x000fe400078e0027 */
[----:B------:R-:W-:Y:S01]  /*28f0*/  DMUL R20, R20, R20 ;  /* 0x0000001414147228 */ /* 0x000fe20000000000 */
[----:B------:R-:W-:Y:S01]  /*2900*/  IMAD.MOV.U32 R29, RZ, RZ, R37 ;  /* 0x000000ffff1d7224 */ /* 0x000fe200078e0025 */
[----:B------:R-:W-:Y:S01]  /*2910*/  DADD R32, -R32, R24 ;  /* 0x0000000020207229 */ /* 0x000fe20000000118 */
[----:B------:R-:W-:Y:S01]  /*2920*/  @!P0 IMAD.MOV.U32 R10, RZ, RZ, R22 ;  /* 0x000000ffff0a8224 */ /* 0x000fe200078e0016 */
[----:B------:R-:W-:Y:S01]  /*2930*/  DMUL R34, R34, R34 ;  /* 0x0000002222227228 */ /* 0x000fe20000000000 */
[----:B------:R-:W-:-:S02]  /*2940*/  @!P0 IMAD.MOV.U32 R11, RZ, RZ, R23 ;  /* 0x000000ffff0b8224 */ /* 0x000fc400078e0017 */
[----:B------:R-:W-:Y:S01]  /*2950*/  @!P0 IMAD.MOV.U32 R8, RZ, RZ, R16 ;  /* 0x000000ffff088224 */ /* 0x000fe200078e0010 */
[----:B------:R-:W-:Y:S01]  /*2960*/  DFMA R20, R18, R18, R20 ;  /* 0x000000121214722b */ /* 0x000fe20000000014 */
[----:B------:R-:W-:-:S03]  /*2970*/  @!P0 IMAD.MOV.U32 R9, RZ, RZ, R17 ;  /* 0x000000ffff098224 */ /* 0x000fc600078e0011 */
[----:B------:R-:W-:-:S08]  /*2980*/  DFMA R34, R32, R32, R34 ;  /* 0x000000202022722b */ /* 0x000fd00000000022 */
[----:B------:R-:W-:-:S14]  /*2990*/  DSETP.GEU.AND P1, PT, R20, R34, PT ;  /* 0x000000221400722a */ /* 0x000fdc0003f2e000 */
        /* <DEDUP_REMOVED lines=8> */
.L_x_70:
[----:B------:R-:W-:Y:S05]  /*2a20*/  BSYNC.RECONVERGENT B0 ;  /* 0x0000000000007941 */ /* 0x000fea0003800200 */
.L_x_69:
[----:B------:R-:W-:Y:S01]  /*2a30*/  LEA R5, R0, UR4, 0x6 ;  /* 0x0000000400057c11 */ /* 0x000fe2000f8e30ff */
[----:B------:R-:W-:-:S06]  /*2a40*/  UMOV UR4, 0x2 ;  /* 0x0000000200047882 */ /* 0x000fcc0000000000 */
.L_x_82:
[----:B------:R-:W-:Y:S01]  /*2a50*/  BAR.SYNC.DEFER_BLOCKING 0x0 ;  /* 0x0000000000007b1d */ /* 0x000fe20000010000 */
[----:B------:R-:W-:-:S07]  /*2a60*/  UIADD3 UR5, UPT, UPT, -UR4, URZ, URZ ;  /* 0x000000ff04057290 */ /* 0x000fce000fffe1ff */
[----:B------:R-:W0:Y:S01]  /*2a70*/  LDC.64 R16, c[0x4][RZ] ;  /* 0x01000000ff107b82 */ /* 0x000e220000000a00 */
[----:B------:R-:W-:Y:S01]  /*2a80*/  LOP3.LUT R6, R0, UR5, RZ, 0xc0, !PT ;  /* 0x0000000500067c12 */ /* 0x000fe2000f8ec0ff */
[----:B------:R-:W-:Y:S02]  /*2a90*/  UIADD3 UR6, UPT, UPT, UR4, -0x1, URZ ;  /* 0xffffffff04067890 */ /* 0x000fe4000fffe0ff */
[----:B------:R-:W-:Y:S01]  /*2aa0*/  UMOV UR5, UR4 ;  /* 0x0000000400057c82 */ /* 0x000fe20008000000 */
[----:B------:R-:W-:Y:S01]  /*2ab0*/  USHF.L.U32 UR4, UR4, 0x1, URZ ;  /* 0x0000000104047899 */ /* 0x000fe200080006ff */
[----:B------:R1:W-:Y:S04]  /*2ac0*/  STS.128 [R5], R8 ;  /* 0x0000000805007388 */ /* 0x0003e80000000c00 */
[----:B------:R2:W-:Y:S04]  /*2ad0*/  STS.128 [R5+0x10], R24 ;  /* 0x0000101805007388 */ /* 0x0005e80000000c00 */
[----:B------:R3:W-:Y:S04]  /*2ae0*/  STS.128 [R5+0x20], R28 ;  /* 0x0000201c05007388 */ /* 0x0007e80000000c00 */
[----:B------:R3:W-:Y:S01]  /*2af0*/  STS.128 [R5+0x30], R12 ;  /* 0x0000300c05007388 */ /* 0x0007e20000000c00 */
[----:B------:R-:W-:Y:S01]  /*2b00*/  BAR.SYNC.DEFER_BLOCKING 0x0 ;  /* 0x0000000000007b1d */ /* 0x000fe20000010000 */
[----:B-1----:R-:W-:-:S02]  /*2b10*/  SHF.L.U32 R9, R6, 0x2, RZ ;  /* 0x0000000206097819 */ /* 0x002fc400000006ff */
[----:B------:R-:W-:Y:S02]  /*2b20*/  LOP3.LUT R8, R0, UR6, RZ, 0xc0, !PT ;  /* 0x0000000600087c12 */ /* 0x000fe4000f8ec0ff */
[----:B------:R-:W-:-:S04]  /*2b30*/  VIMNMX R6, PT, PT, R2, R9, PT ;  /* 0x0000000902067248 */ /* 0x000fc80003fe0100 */
[----:B-----5:R-:W-:Y:S01]  /*2b40*/  VIADDMNMX R33, R6, UR4, R2, PT ;  /* 0x0000000406217c46 */ /* 0x020fe2000b800102 */
[----:B------:R-:W-:-:S03]  /*2b50*/  IMAD.SHL.U32 R9, R8, 0x4, RZ ;  /* 0x0000000408097824 */ /* 0x000fc600078e00ff */
[----:B--2---:R-:W-:Y:S01]  /*2b60*/  VIADDMNMX R24, R33, UR4, R2, PT ;  /* 0x0000000421187c46 */ /* 0x004fe2000b800102 */
[----:B0-----:R-:W5:Y:S04]  /*2b70*/  LDG.E.64 R22, desc[UR8][R16.64] ;  /* 0x0000000810167981 */ /* 0x001f68000c1e1b00 */
[----:B------:R0:W5:Y:S01]  /*2b80*/  LDG.E.64 R20, desc[UR8][R16.64+0x8] ;  /* 0x0000080810147981 */ /* 0x000162000c1e1b00 */
[----:B------:R-:W-:Y:S01]  /*2b90*/  BSSY.RECONVERGENT B0, `(.L_x_71) ;  /* 0x0000024000007945 */ /* 0x000fe20003800200 */
[----:B0-----:R-:W-:Y:S01]  /*2ba0*/  VIMNMX R16, PT, PT, R2, R9, PT ;  /* 0x0000000902107248 */ /* 0x001fe20003fe0100 */
[----:B------:R-:W-:-:S03]  /*2bb0*/  IMAD.IADD R9, R24, 0x1, -R33 ;  /* 0x0000000118097824 */ /* 0x000fc600078e0a21 */
[----:B------:R-:W-:Y:S02]  /*2bc0*/  VIADDMNMX R26, R33, -R6, R16, PT ;  /* 0x80000006211a7246 */ /* 0x000fe40003800110 */
[C---:B------:R-:W-:Y:S01]  /*2bd0*/  ISETP.GE.AND P0, PT, R16.reuse, R9, PT ;  /* 0x000000091000720c */ /* 0x040fe20003f06270 */
[----:B------:R-:W-:-:S05]  /*2be0*/  IMAD.IADD R9, R16, 0x1, -R9 ;  /* 0x0000000110097824 */ /* 0x000fca00078e0a09 */
[----:B------:R-:W-:-:S04]  /*2bf0*/  SEL R17, R9, RZ, P0 ;  /* 0x000000ff09117207 */ /* 0x000fc80000000000 */
[----:B------:R-:W-:-:S13]  /*2c00*/  ISETP.GE.AND P0, PT, R17, R26, PT ;  /* 0x0000001a1100720c */ /* 0x000fda0003f06270 */
[----:B---3--:R-:W-:Y:S05]  /*2c10*/  @P0 BRA `(.L_x_72) ;  /* 0x00000000006c0947 */ /* 0x008fea0003800000 */
[----:B------:R-:W0:Y:S01]  /*2c20*/  S2R R9, SR_CgaCtaId ;  /* 0x0000000000097919 */ /* 0x000e220000008800 */
[----:B------:R-:W-:Y:S02]  /*2c30*/  MOV R18, 0x400 ;  /* 0x0000040000127802 */ /* 0x000fe40000000f00 */
[----:B------:R-:W-:Y:S02]  /*2c40*/  IADD3 R19, PT, PT, R16, R33, RZ ;  /* 0x0000002110137210 */ /* 0x000fe40007ffe0ff */
[----:B0-----:R-:W-:-:S07]  /*2c50*/  LEA R18, R9, R18, 0x18 ;  /* 0x0000001209127211 */ /* 0x001fce00078ec0ff */
.L_x_73:
[----:B------:R-:W-:-:S05]  /*2c60*/  IMAD.IADD R8, R26, 0x1, -R17 ;  /* 0x000000011a087824 */ /* 0x000fca00078e0a11 */
[----:B------:R-:W-:-:S04]  /*2c70*/  LEA.HI R8, R8, R8, RZ, 0x1 ;  /* 0x0000000808087211 */ /* 0x000fc800078f08ff */
[----:B------:R-:W-:-:S04]  /*2c80*/  LEA.HI.SX32 R25, R8, R17, 0x1f ;  /* 0x0000001108197211 */ /* 0x000fc800078ffaff */
[----:B------:R-:W-:Y:S01]  /*2c90*/  LOP3.LUT R8, RZ, R25, RZ, 0x33, !PT ;  /* 0x00000019ff087212 */ /* 0x000fe200078e33ff */
[----:B------:R-:W-:-:S04]  /*2ca0*/  IMAD.IADD R9, R6, 0x1, R25 ;  /* 0x0000000106097824 */ /* 0x000fc800078e0219 */
[----:B------:R-:W-:Y:S01]  /*2cb0*/  IMAD.IADD R11, R19, 0x1, R8 ;  /* 0x00000001130b7824 */ /* 0x000fe200078e0208 */
[----:B------:R-:W-:-:S03]  /*2cc0*/  LEA R27, R9, R18, 0x4 ;  /* 0x00000012091b7211 */ /* 0x000fc600078e20ff */
        /* <DEDUP_REMOVED lines=16> */
.L_x_72:
[----:B------:R-:W-:Y:S05]  /*2dd0*/  BSYNC.RECONVERGENT B0 ;  /* 0x0000000000007941 */ /* 0x000fea0003800200 */
.L_x_71:
        /* <DEDUP_REMOVED lines=25> */
.L_x_75:
[----:B------:R-:W-:Y:S05]  /*2f70*/  BSYNC.RECONVERGENT B0 ;  /* 0x0000000000007941 */ /* 0x000fea0003800200 */
.L_x_74:
[----:B------:R-:W-:Y:S01]  /*2f80*/  IADD3 R25, PT, PT, R31, 0x1, RZ ;  /* 0x000000011f197810 */ /* 0x000fe20007ffe0ff */
[----:B------:R-:W-:Y:S01]  /*2f90*/  @!P0 IMAD.MOV R25, RZ, RZ, R31 ;  /* 0x000000ffff198224 */ /* 0x000fe200078e021f */
[----:B------:R-:W-:Y:S01]  /*2fa0*/  BSSY.RECONVERGENT B0, `(.L_x_76) ;  /* 0x000001a000007945 */ /* 0x000fe20003800200 */
[----:B------:R-:W-:Y:S01]  /*2fb0*/  VIADD R28, R6, 0x1 ;  /* 0x00000001061c7836 */ /* 0x000fe20000000000 */
[----:B-12---:R-:W-:Y:S01]  /*2fc0*/  FSEL R36, R18, R14, P0 ;  /* 0x0000000e12247208 */ /* 0x006fe20000000000 */
[----:B------:R-:W-:Y:S01]  /*2fd0*/  @P0 IMAD.MOV R28, RZ, RZ, R6 ;  /* 0x000000ffff1c0224 */ /* 0x000fe200078e0206 */
[----:B------:R-:W-:Y:S02]  /*2fe0*/  ISETP.GE.AND P1, PT, R25, R24, PT ;  /* 0x000000181900720c */ /* 0x000fe40003f26270 */
[----:B------:R-:W-:Y:S01]  /*2ff0*/  FSEL R37, R19, R15, P0 ;  /* 0x0000000f13257208 */ /* 0x000fe20000000000 */
[----:B------:R-:W-:Y:S01]  /*3000*/  VIADD R38, R28, 0x1 ;  /* 0x000000011c267836 */ /* 0x000fe20000000000 */
        /* <DEDUP_REMOVED lines=12> */
[C---:B01----:R-:W-:Y:S02]  /*30d0*/  DADD R30, -R22.reuse, R16 ;  /* 0x00000000161e7229 */ /* 0x043fe40000000110 */
[----:B------:R-:W-:Y:S02]  /*30e0*/  DADD R8, -R22, R12 ;  /* 0x0000000016087229 */ /* 0x000fe4000000010c */
[----:B------:R-:W-:Y:S02]  /*30f0*/  DMUL R26, R26, R26 ;  /* 0x0000001a1a1a7228 */ /* 0x000fe40000000000 */
[----:B------:R-:W-:-:S06]  /*3100*/  DMUL R10, R10, R10 ;  /* 0x0000000a0a0a7228 */ /* 0x000fcc0000000000 */
[----:B------:R-:W-:Y:S02]  /*3110*/  DFMA R26, R30, R30, R26 ;  /* 0x0000001e1e1a722b */ /* 0x000fe4000000001a */
[----:B------:R-:W-:-:S08]  /*3120*/  DFMA R10, R8, R8, R10 ;  /* 0x00000008080a722b */ /* 0x000fd0000000000a */
[----:B------:R-:W-:-:S14]  /*3130*/  DSETP.LT.AND P0, PT, R26, R10, PT ;  /* 0x0000000a1a00722a */ /* 0x000fdc0003f01000 */
.L_x_77:
[----:B------:R-:W-:Y:S05]  /*3140*/  BSYNC.RECONVERGENT B0 ;  /* 0x0000000000007941 */ /* 0x000fea0003800200 */
.L_x_76:
[----:B------:R-:W-:Y:S01]  /*3150*/  @!P0 IMAD.MOV R39, RZ, RZ, R25 ;  /* 0x000000ffff278224 */ /* 0x000fe200078e0219 */
[----:B------:R-:W-:Y:S01]  /*3160*/  BSSY.RECONVERGENT B0, `(.L_x_78) ;  /* 0x000001b000007945 */ /* 0x000fe20003800200 */
[----:B------:R-:W-:Y:S01]  /*3170*/  @P0 IMAD.MOV R38, RZ, RZ, R28 ;  /* 0x000000ffff260224 */ /* 0x000fe200078e021c */
[----:B--23--:R-:W-:Y:S02]  /*3180*/  FSEL R26, R18, R14, P0 ;  /* 0x0000000e121a7208 */ /* 0x00cfe40000000000 */
[C---:B------:R-:W-:Y:S01]  /*3190*/  ISETP.GE.AND P1, PT, R39.reuse, R24, PT ;  /* 0x000000182700720c */ /* 0x040fe20003f26270 */
[C---:B------:R-:W-:Y:S01]  /*31a0*/  VIADD R6, R38.reuse, 0x1 ;  /* 0x0000000126067836 */ /* 0x040fe20000000000 */
[----:B------:R-:W-:Y:S02]  /*31b0*/  @!P0 LEA R8, R38, UR6, 0x4 ;  /* 0x0000000626088c11 */ /* 0x000fe4000f8e20ff */
[----:B------:R-:W-:Y:S02]  /*31c0*/  @P0 LEA R9, R39, UR6, 0x4 ;  /* 0x0000000627090c11 */ /* 0x000fe4000f8e20ff */
[----:B------:R-:W-:-:S02]  /*31d0*/  FSEL R27, R19, R15, P0 ;  /* 0x0000000f131b7208 */ /* 0x000fc40000000000 */
[----:B------:R-:W-:Y:S02]  /*31e0*/  FSEL R28, R16, R12, P0 ;  /* 0x0000000c101c7208 */ /* 0x000fe40000000000 */
[----:B------:R-:W-:Y:S02]  /*31f0*/  FSEL R25, R17, R13, P0 ;  /* 0x0000000d11197208 */ /* 0x000fe40000000000 */
[----:B------:R2:W3:Y:S01]  /*3200*/  @!P0 LDS.128 R12, [R8] ;  /* 0x00000000080c8984 */ /* 0x0004e20000000c00 */
[----:B------:R-:W-:-:S03]  /*3210*/  IADD3 R41, PT, PT, R39, 0x1, RZ ;  /* 0x0000000127297810 */ /* 0x000fc60007ffe0ff */
[----:B------:R2:W4:Y:S01]  /*3220*/  @P0 LDS.128 R16, [R9] ;  /* 0x0000000009100984 */ /* 0x0005220000000c00 */
[----:B------:R-:W-:Y:S01]  /*3230*/  PLOP3.LUT P0, PT, PT, PT, PT, 0x8, 0x80 ;  /* 0x000000000080781c */ /* 0x000fe20003f0e170 */
[----:B------:R-:W-:-:S12]  /*3240*/  @P1 BRA `(.L_x_79) ;  /* 0x0000000000301947 */ /* 0x000fd80003800000 */
[----:B------:R-:W-:Y:S02]  /*3250*/  ISETP.GE.AND P1, PT, R38, R33, PT ;  /* 0x000000212600720c */ /* 0x000fe40003f26270 */
[----:B------:R-:W-:-:S11]  /*3260*/  PLOP3.LUT P0, PT, PT, PT, PT, 0x80, 0x8 ;  /* 0x000000000008781c */ /* 0x000fd60003f0f070 */
[----:B------:R-:W-:Y:S05]  /*3270*/  @P1 BRA `(.L_x_79) ;  /* 0x0000000000241947 */ /* 0x000fea0003800000 */
[C---:B----45:R-:W-:Y:S02]  /*3280*/  DADD R10, -R20.reuse, R18 ;  /* 0x00000000140a7229 */ /* 0x070fe40000000112 */
[----:B01-3--:R-:W-:Y:S02]  /*3290*/  DADD R30, -R20, R14 ;  /* 0x00000000141e7229 */ /* 0x00bfe4000000010e */
[C---:B--2---:R-:W-:Y:S02]  /*32a0*/  DADD R8, -R22.reuse, R16 ;  /* 0x0000000016087229 */ /* 0x044fe40000000110 */
[----:B------:R-:W-:Y:S02]  /*32b0*/  DADD R34, -R22, R12 ;  /* 0x0000000016227229 */ /* 0x000fe4000000010c */
[----:B------:R-:W-:Y:S02]  /*32c0*/  DMUL R10, R10, R10 ;  /* 0x0000000a0a0a7228 */ /* 0x000fe40000000000 */
[----:B------:R-:W-:-:S06]  /*32d0*/  DMUL R30, R30, R30 ;  /* 0x0000001e1e1e7228 */ /* 0x000fcc0000000000 */
[----:B------:R-:W-:Y:S02]  /*32e0*/  DFMA R10, R8, R8, R10 ;  /* 0x00000008080a722b */ /* 0x000fe4000000000a */
[----:B------:R-:W-:-:S08]  /*32f0*/  DFMA R30, R34, R34, R30 ;  /* 0x00000022221e722b */ /* 0x000fd0000000001e */
[----:B------:R-:W-:-:S14]  /*3300*/  DSETP.LT.AND P0, PT, R10, R30, PT ;  /* 0x0000001e0a00722a */ /* 0x000fdc0003f01000 */
.L_x_79:
[----:B------:R-:W-:Y:S05]  /*3310*/  BSYNC.RECONVERGENT B0 ;  /* 0x0000000000007941 */ /* 0x000fea0003800200 */
.L_x_78:
[----:B------:R-:W-:Y:S01]  /*3320*/  @!P0 IMAD.MOV R41, RZ, RZ, R39 ;  /* 0x000000ffff298224 */ /* 0x000fe200078e0227 */
[----:B01-34-:R-:W-:Y:S01]  /*3330*/  FSEL R34, R16, R12, P0 ;  /* 0x0000000c10227208 */ /* 0x01bfe20000000000 */
[----:B------:R-:W-:Y:S01]  /*3340*/  @P0 IMAD.MOV R6, RZ, RZ, R38 ;  /* 0x000000ffff060224 */ /* 0x000fe200078e0226 */
[----:B------:R-:W-:Y:S01]  /*3350*/  FSEL R35, R17, R13, P0 ;  /* 0x0000000d11237208 */ /* 0x000fe20000000000 */
[----:B------:R-:W-:Y:S01]  /*3360*/  BSSY.RECONVERGENT B0, `(.L_x_80) ;  /* 0x000001d000007945 */ /* 0x000fe20003800200 */
[C---:B------:R-:W-:Y:S01]  /*3370*/  ISETP.GE.AND P1, PT, R41.reuse, R24, PT ;  /* 0x000000182900720c */ /* 0x040fe20003f26270 */
[----:B------:R-:W-:Y:S01]  /*3380*/  IMAD.MOV.U32 R11, RZ, RZ, R37 ;  /* 0x000000ffff0b7224 */ /* 0x000fe200078e0025 */
[----:B--2---:R-:W-:Y:S02]  /*3390*/  @P0 LEA R9, R41, UR6, 0x4 ;  /* 0x0000000629090c11 */ /* 0x004fe4000f8e20ff */
[----:B------:R-:W-:Y:S02]  /*33a0*/  @!P0 LEA R8, R6, UR6, 0x4 ;  /* 0x0000000606088c11 */ /* 0x000fe4000f8e20ff */
[----:B------:R-:W-:-:S02]  /*33b0*/  FSEL R30, R18, R14, P0 ;  /* 0x0000000e121e7208 */ /* 0x000fc40000000000 */
[----:B------:R-:W-:Y:S02]  /*33c0*/  FSEL R31, R19, R15, P0 ;  /* 0x0000000f131f7208 */ /* 0x000fe40000000000 */
[----:B------:R0:W1:Y:S01]  /*33d0*/  @P0 LDS.128 R16, [R9] ;  /* 0x0000000009100984 */ /* 0x0000620000000c00 */
[----:B------:R-:W-:Y:S01]  /*33e0*/  MOV R24, R28 ;  /* 0x0000001c00187202 */ /* 0x000fe20000000f00 */
[----:B------:R-:W-:Y:S01]  /*33f0*/  IMAD.MOV.U32 R28, RZ, RZ, R34 ;  /* 0x000000ffff1c7224 */ /* 0x000fe200078e0022 */
[----:B------:R-:W-:Y:S01]  /*3400*/  MOV R10, R36 ;  /* 0x00000024000a7202 */ /* 0x000fe20000000f00 */
[----:B------:R2:W3:Y:S01]  /*3410*/  @!P0 LDS.128 R12, [R8] ;  /* 0x00000000080c8984 */ /* 0x0004e20000000c00 */
[----:B------:R-:W-:Y:S01]  /*3420*/  PLOP3.LUT P0, PT, PT, PT, PT, 0x8, 0x80 ;  /* 0x000000000080781c */ /* 0x000fe20003f0e170 */
[----:B0-----:R-:W-:Y:S02]  /*3430*/  IMAD.MOV.U32 R9, RZ, RZ, R29 ;  /* 0x000000ffff097224 */ /* 0x001fe400078e001d */
[----:B------:R-:W-:-:S02]  /*3440*/  IMAD.MOV.U32 R29, RZ, RZ, R35 ;  /* 0x000000ffff1d7224 */ /* 0x000fc400078e0023 */
[----:B--2---:R-:W-:Y:S01]  /*3450*/  IMAD.MOV.U32 R8, RZ, RZ, R32 ;  /* 0x000000ffff087224 */ /* 0x004fe200078e0020 */
[----:B------:R-:W-:Y:S07]  /*3460*/  @P1 BRA `(.L_x_81) ;  /* 0x0000000000301947 */ /* 0x000fee0003800000 */
[----:B------:R-:W-:Y:S02]  /*3470*/  ISETP.GE.AND P1, PT, R6, R33, PT ;  /* 0x000000210600720c */ /* 0x000fe40003f26270 */
[----:B------:R-:W-:-:S11]  /*3480*/  PLOP3.LUT P0, PT, PT, PT, PT, 0x80, 0x8 ;  /* 0x000000000008781c */ /* 0x000fd60003f0f070 */
[----:B------:R-:W-:Y:S05]  /*3490*/  @P1 BRA `(.L_x_81) ;  /* 0x0000000000241947 */ /* 0x000fea0003800000 */
[C---:B-1---5:R-:W-:Y:S02]  /*34a0*/  DADD R32, -R20.reuse, R18 ;  /* 0x0000000014207229 */ /* 0x062fe40000000112 */
        /* <DEDUP_REMOVED lines=8> */
.L_x_81:
[----:B------:R-:W-:Y:S05]  /*3530*/  BSYNC.RECONVERGENT B0 ;  /* 0x0000000000007941 */ /* 0x000fea0003800200 */
.L_x_80:
[----:B------:R-:W-:Y:S01]  /*3540*/  UISETP.GE.U32.AND UP0, UPT, UR5, 0x81, UPT ;  /* 0x000000810500788c */ /* 0x000fe2000bf06070 */
[----:B-1-3--:R-:W-:Y:S02]  /*3550*/  FSEL R14, R18, R14, P0 ;  /* 0x0000000e120e7208 */ /* 0x00afe40000000000 */
[----:B------:R-:W-:Y:S02]  /*3560*/  FSEL R15, R19, R15, P0 ;  /* 0x0000000f130f7208 */ /* 0x000fe40000000000 */
[----:B------:R-:W-:Y:S02]  /*3570*/  FSEL R12, R16, R12, P0 ;  /* 0x0000000c100c7208 */ /* 0x000fe40000000000 */
[----:B------:R-:W-:Y:S02]  /*3580*/  FSEL R13, R17, R13, P0 ;  /* 0x0000000d110d7208 */ /* 0x000fe40000000000 */
[----:B------:R-:W-:Y:S05]  /*3590*/  BRA.U !UP0, `(.L_x_82) ;  /* 0xfffffff5082c7547 */ /* 0x000fea000b83ffff */
[----:B------:R-:W0:Y:S01]  /*35a0*/  S2R R18, SR_TID.X ;  /* 0x0000000000127919 */ /* 0x000e220000002100 */
[----:B------:R-:W1:Y:S01]  /*35b0*/  LDCU.U8 UR4, c[0x0][0x380] ;  /* 0x00007000ff0477ac */ /* 0x000e620008000000 */
[----:B------:R-:W-:Y:S01]  /*35c0*/  IMAD.WIDE.U32 R6, R7, 0x400, RZ ;  /* 0x0000040007067825 */ /* 0x000fe200078e00ff */
[----:B------:R-:W2:Y:S01]  /*35d0*/  S2R R17, SR_LANEID ;  /* 0x0000000000117919 */ /* 0x000ea20000000000 */
[----:B-1----:R-:W-:-:S04]  /*35e0*/  UPRMT UR4, UR4, 0x8880, URZ ;  /* 0x0000888004047896 */ /* 0x002fc800080000ff */
[----:B------:R-:W-:Y:S01]  /*35f0*/  UISETP.NE.AND UP0, UPT, UR4, URZ, UPT ;  /* 0x000000ff0400728c */ /* 0x000fe2000bf05270 */
[----:B0-----:R-:W-:Y:S02]  /*3600*/  IMAD.SHL.U32 R19, R18, 0x4, RZ ;  /* 0x0000000412137824 */ /* 0x001fe400078e00ff */
[----:B--2---:R-:W-:-:S03]  /*3610*/  IMAD R45, R17, 0x30, R4 ;  /* 0x00000030112d7824 */ /* 0x004fc600078e0204 */
[----:B------:R-:W-:-:S04]  /*3620*/  LOP3.LUT R19, R19, 0xf80, RZ, 0xc0, !PT ;  /* 0x00000f8013137812 */ /* 0x000fc800078ec0ff */
[----:B------:R-:W-:-:S04]  /*3630*/  LOP3.LUT R5, R19, 0x1f, R18, 0xf8, !PT ;  /* 0x0000001f13057812 */ /* 0x000fc800078ef812 */
[C---:B------:R-:W-:Y:S01]  /*3640*/  IADD3 R16, PT, PT, R5.reuse, 0x20, RZ ;  /* 0x0000002005107810 */ /* 0x040fe20007ffe0ff */
[----:B------:R-:W-:Y:S01]  /*3650*/  VIADD R17, R5, 0x40 ;  /* 0x0000004005117836 */ /* 0x000fe20000000000 */
[----:B------:R-:W-:Y:S06]  /*3660*/  BAR.SYNC.DEFER_BLOCKING 0x0 ;  /* 0x0000000000007b1d */ /* 0x000fec0000010000 */
[----:B------:R-:W-:Y:S05]  /*3670*/  BRA.U !UP0, `(.L_x_83) ;  /* 0x0000000108847547 */ /* 0x000fea000b800000 */
[----:B------:R-:W-:Y:S01]  /*3680*/  ISETP.NE.AND P0, PT, R0, RZ, PT ;  /* 0x000000ff0000720c */ /* 0x000fe20003f05270 */
[----:B------:R0:W-:Y:S01]  /*3690*/  STS.128 [R45], R8 ;  /* 0x000000082d007388 */ /* 0x0001e20000000c00 */
[----:B------:R-:W1:Y:S01]  /*36a0*/  LDCU.64 UR4, c[0x0][0x398] ;  /* 0x00007300ff0477ac */ /* 0x000e620008000a00 */
[----:B------:R-:W-:Y:S02]  /*36b0*/  LOP3.LUT R18, R18, 0x1f, RZ, 0xc0, !PT ;  /* 0x0000001f12127812 */ /* 0x000fe400078ec0ff */
[----:B------:R-:W-:Y:S02]  /*36c0*/  STS.128 [R45+0x10], R24 ;  /* 0x000010182d007388 */ /* 0x000fe40000000c00 */
[----:B------:R-:W-:Y:S02]  /*36d0*/  IADD3 R19, P1, P2, R19, R6, R18 ;  /* 0x0000000613137210 */ /* 0x000fe40007a3e012 */
[----:B------:R-:W-:Y:S04]  /*36e0*/  STS.128 [R45+0x20], R28 ;  /* 0x0000201c2d007388 */ /* 0x000fe80000000c00 */
[----:B------:R-:W-:Y:S01]  /*36f0*/  STS.128 [R45+0x30], R12 ;  /* 0x0000300c2d007388 */ /* 0x000fe20000000c00 */
[----:B------:R-:W-:-:S03]  /*3700*/  NOP ;  /* 0x0000000000007918 */ /* 0x000fc60000000000 */
[----:B-----5:R-:W-:Y:S01]  /*3710*/  LDS.128 R20, [R4] ;  /* 0x0000000004147984 */ /* 0x020fe20000000c00 */
[----:B0-----:R-:W-:Y:S02]  /*3720*/  IADD3.X R8, PT, PT, RZ, R7, RZ, P1, P2 ;  /* 0x00000007ff087210 */ /* 0x001fe40000fe44ff */
[C---:B-1----:R-:W-:Y:S01]  /*3730*/  LEA R6, P3, R19.reuse, UR4, 0x4 ;  /* 0x0000000413067c11 */ /* 0x042fe2000f8620ff */
[----:B------:R-:W-:Y:S03]  /*3740*/  LDS.128 R32, [R4+0x200] ;  /* 0x0002000004207984 */ /* 0x000fe60000000c00 */
[----:B------:R-:W-:Y:S01]  /*3750*/  LEA.HI.X R7, R19, UR5, R8, 0x4, P3 ;  /* 0x0000000513077c11 */ /* 0x000fe200098f2408 */
[----:B------:R-:W-:Y:S04]  /*3760*/  LDS.128 R36, [R4+0x400] ;  /* 0x0004000004247984 */ /* 0x000fe80000000c00 */
[----:B------:R-:W-:Y:S04]  /*3770*/  LDS.128 R40, [R4+0x600] ;  /* 0x0006000004287984 */ /* 0x000fe80000000c00 */
[----:B------:R-:W-:Y:S01]  /*3780*/  @!P0 STS [UR6+0x4000], R2 ;  /* 0x00400002ff008988 */ /* 0x000fe20008000806 */
[----:B------:R-:W-:Y:S06]  /*3790*/  BAR.SYNC.DEFER_BLOCKING 0x0 ;  /* 0x0000000000007b1d */ /* 0x000fec0000010000 */
[----:B------:R-:W0:Y:S02]  /*37a0*/  LDS R0, [UR6+0x4000] ;  /* 0x00400006ff007984 */ /* 0x000e240008000800 */
[----:B0-----:R-:W-:-:S02]  /*37b0*/  ISETP.GE.AND P0, PT, R5, R0, PT ;  /* 0x000000000500720c */ /* 0x001fc40003f06270 */
[-C--:B------:R-:W-:Y:S02]  /*37c0*/  ISETP.GE.AND P1, PT, R16, R0.reuse, PT ;  /* 0x000000001000720c */ /* 0x080fe40003f26270 */
[----:B------:R-:W-:-:S09]  /*37d0*/  ISETP.GE.AND P2, PT, R17, R0, PT ;  /* 0x000000001100720c */ /* 0x000fd20003f46270 */
        /* <DEDUP_REMOVED lines=11> */
.L_x_83:
[----:B------:R-:W-:Y:S01]  /*3890*/  ISETP.NE.AND P0, PT, R0, RZ, PT ;  /* 0x000000ff0000720c */ /* 0x000fe20003f05270 */
[----:B------:R0:W-:Y:S01]  /*38a0*/  STS.128 [R45], R8 ;  /* 0x000000082d007388 */ /* 0x0001e20000000c00 */
[----:B------:R-:W1:Y:S03]  /*38b0*/  LDCU.64 UR4, c[0x0][0x3b0] ;  /* 0x00007600ff0477ac */ /* 0x000e660008000a00 */
[----:B------:R-:W-:Y:S04]  /*38c0*/  STS.128 [R45+0x10], R24 ;  /* 0x000010182d007388 */ /* 0x000fe80000000c00 */
[----:B------:R-:W-:Y:S04]  /*38d0*/  STS.128 [R45+0x20], R28 ;  /* 0x0000201c2d007388 */ /* 0x000fe80000000c00 */
[----:B------:R-:W-:Y:S01]  /*38e0*/  STS.128 [R45+0x30], R12 ;  /* 0x0000300c2d007388 */ /* 0x000fe20000000c00 */
[----:B------:R-:W-:-:S03]  /*38f0*/  NOP ;  /* 0x0000000000007918 */ /* 0x000fc60000000000 */
[----:B-----5:R-:W-:Y:S01]  /*3900*/  LDS.128 R20, [R4] ;  /* 0x0000000004147984 */ /* 0x020fe20000000c00 */
[----:B0-----:R-:W-:-:S03]  /*3910*/  IADD3 R8, P1, PT, R6, R5, RZ ;  /* 0x0000000506087210 */ /* 0x001fc60007f3e0ff */
[----:B------:R-:W-:Y:S01]  /*3920*/  LDS.128 R32, [R4+0x200] ;  /* 0x0002000004207984 */ /* 0x000fe20000000c00 */
[C---:B-1----:R-:W-:Y:S01]  /*3930*/  LEA R6, P3, R8.reuse, UR4, 0x4 ;  /* 0x0000000408067c11 */ /* 0x042fe2000f8620ff */
[----:B------:R-:W-:Y:S02]  /*3940*/  IMAD.X R7, RZ, RZ, R7, P1 ;  /* 0x000000ffff077224 */ /* 0x000fe400008e0607 */
[----:B------:R-:W-:Y:S03]  /*3950*/  LDS.128 R36, [R4+0x400] ;  /* 0x0004000004247984 */ /* 0x000fe60000000c00 */
[----:B------:R-:W-:Y:S01]  /*3960*/  LEA.HI.X R7, R8, UR5, R7, 0x4, P3 ;  /* 0x0000000508077c11 */ /* 0x000fe200098f2407 */
[----:B------:R-:W-:Y:S04]  /*3970*/  LDS.128 R40, [R4+0x600] ;  /* 0x0006000004287984 */ /* 0x000fe80000000c00 */
[----:B------:R-:W-:Y:S01]  /*3980*/  @!P0 STS [UR6+0x4000], R2 ;  /* 0x00400002ff008988 */ /* 0x000fe20008000806 */
[----:B------:R-:W-:Y:S06]  /*3990*/  BAR.SYNC.DEFER_BLOCKING 0x0 ;  /* 0x0000000000007b1d */ /* 0x000fec0000010000 */
[----:B------:R-:W0:Y:S02]  /*39a0*/  LDS R0, [UR6+0x4000] ;  /* 0x00400006ff007984 */ /* 0x000e240008000800 */
[----:B0-----:R-:W-:-:S02]  /*39b0*/  ISETP.GE.AND P0, PT, R5, R0, PT ;  /* 0x000000000500720c */ /* 0x001fc40003f06270 */
[-C--:B------:R-:W-:Y:S02]  /*39c0*/  ISETP.GE.AND P1, PT, R16, R0.reuse, PT ;  /* 0x000000001000720c */ /* 0x080fe40003f26270 */
[-C--:B------:R-:W-:Y:S02]  /*39d0*/  ISETP.GE.AND P2, PT, R17, R0.reuse, PT ;  /* 0x000000001100720c */ /* 0x080fe40003f46270 */
[----:B------:R-:W-:-:S07]  /*39e0*/  ISETP.GE.AND P3, PT, R3, R0, PT ;  /* 0x000000000300720c */ /* 0x000fce0003f66270 */
        /* <DEDUP_REMOVED lines=10> */
.L_x_84:
        /* <DEDUP_REMOVED lines=15> */
.L_x_173:


//--------------------- .text._ZN3cub18CUB_300001_SM_10006detail10merge_sort26DeviceMergeSortMergeKernelINS2_10policy_hubIN6thrust24THRUST_300001_SM_1000_NS6detail15normal_iteratorINS6_10device_ptrI5PointEEEEE9Policy600ESC_PNS0_8NullTypeESC_SG_j11device_sortISA_ESA_SF_EEvbT2_T3_T4_PT6_PT7_T5_PSL_SL_NS1_7vsmem_tE --------------------------
	.section	.text._ZN3cub18CUB_300001_SM_10006detail10merge_sort26DeviceMergeSortMergeKernelINS2_10policy_hubIN6thrust24THRUST_300001_SM_1000_NS6detail15normal_iteratorINS6_10device_ptrI5PointEEEEE9Policy600ESC_PNS0_8NullTypeESC_SG_j11device_sortISA_ESA_SF_EEvbT2_T3_T4_PT6_PT7_T5_PSL_SL_NS1_7vsmem_tE,"ax",@progbits
	.align	128
        .global         _ZN3cub18CUB_300001_SM_10006detail10merge_sort26DeviceMergeSortMergeKernelINS2_10policy_hubIN6thrust24THRUST_300001_SM_1000_NS6detail15normal_iteratorINS6_10device_ptrI5PointEEEEE9Policy600ESC_PNS0_8NullTypeESC_SG_j11device_sortISA_ESA_SF_EEvbT2_T3_T4_PT6_PT7_T5_PSL_SL_NS1_7vsmem_tE
        .type           _ZN3cub18CUB_300001_SM_10006detail10merge_sort26DeviceMergeSortMergeKernelINS2_10policy_hubIN6thrust24THRUST_300001_SM_1000_NS6detail15normal_iteratorINS6_10device_ptrI5PointEEEEE9Policy600ESC_PNS0_8NullTypeESC_SG_j11device_sortISA_ESA_SF_EEvbT2_T3_T4_PT6_PT7_T5_PSL_SL_NS1_7vsmem_tE,@function
        .size           _ZN3cub18CUB_300001_SM_10006detail10merge_sort26DeviceMergeSortMergeKernelINS2_10policy_hubIN6thrust24THRUST_300001_SM_1000_NS6detail15normal_iteratorINS6_10device_ptrI5PointEEEEE9Policy600ESC_PNS0_8NullTypeESC_SG_j11device_sortISA_ESA_SF_EEvbT2_T3_T4_PT6_PT7_T5_PSL_SL_NS1_7vsmem_tE,(.L_x_174 - _ZN3cub18CUB_300001_SM_10006detail10merge_sort26DeviceMergeSortMergeKernelINS2_10policy_hubIN6thrust24THRUST_300001_SM_1000_NS6detail15normal_iteratorINS6_10device_ptrI5PointEEEEE9Policy600ESC_PNS0_8NullTypeESC_SG_j11device_sortISA_ESA_SF_EEvbT2_T3_T4_PT6_PT7_T5_PSL_SL_NS1_7vsmem_tE)
        .other          _ZN3cub18CUB_300001_SM_10006detail10merge_sort26DeviceMergeSortMergeKernelINS2_10policy_hubIN6thrust24THRUST_300001_SM_1000_NS6detail15normal_iteratorINS6_10device_ptrI5PointEEEEE9Policy600ESC_PNS0_8NullTypeESC_SG_j11device_sortISA_ESA_SF_EEvbT2_T3_T4_PT6_PT7_T5_PSL_SL_NS1_7vsmem_tE,@"STO_CUDA_ENTRY STV_DEFAULT"
_ZN3cub18CUB_300001_SM_10006detail10merge_sort26DeviceMergeSortMergeKernelINS2_10policy_hubIN6thrust24THRUST_300001_SM_1000_NS6detail15normal_iteratorINS6_10device_ptrI5PointEEEEE9Policy600ESC_PNS0_8NullTypeESC_SG_j11device_sortISA_ESA_SF_EEvbT2_T3_T4_PT6_PT7_T5_PSL_SL_NS1_7vsmem_tE:
.text._ZN3cub18CUB_300001_SM_10006detail10merge_sort26DeviceMergeSortMergeKernelINS2_10policy_hubIN6thrust24THRUST_300001_SM_1000_NS6detail15normal_iteratorINS6_10device_ptrI5PointEEEEE9Policy600ESC_PNS0_8NullTypeESC_SG_j11device_sortISA_ESA_SF_EEvbT2_T3_T4_PT6_PT7_T5_PSL_SL_NS1_7vsmem_tE:
[----:B------:R-:W-:Y:S01]  /*0000*/  LDC R1, c[0x0][0x37c] ;  /* 0x0000df00ff017b82 */ /* 0x000fe20000000800 */
[----:B------:R-:W0:Y:S01]  /*0010*/  S2R R20, SR_CTAID.X ;  /* 0x0000000000147919 */ /* 0x000e220000002500 */
[----:B------:R-:W1:Y:S06]  /*0020*/  LDCU UR4, c[0x0][0x370] ;  /* 0x00006e00ff0477ac */ /* 0x000e6c0008000800 */
[----:B------:R-:W2:Y:S01]  /*0030*/  LDC R7, c[0x0][0x3c0] ;  /* 0x0000f000ff077b82 */ /* 0x000ea20000000800 */
[----:B------:R-:W3:Y:S01]  /*0040*/  S2R R0, SR_TID.X ;  /* 0x0000000000007919 */ /* 0x000ee20000002100 */
[----:B------:R-:W4:Y:S01]  /*0050*/  LDCU.64 UR6, c[0x0][0x358] ;  /* 0x00006b00ff0677ac */ /* 0x000f220008000a00 */
[----:B-1----:R-:W-:Y:S01]  /*0060*/  UIADD3 UR4, UPT, UPT, UR4, -0x1, URZ ;  /* 0xffffffff04047890 */ /* 0x002fe2000fffe0ff */
[----:B--2---:R-:W-:-:S05]  /*0070*/  IMAD.SHL.U32 R6, R7, 0x200, RZ ;  /* 0x0000020007067824 */ /* 0x004fca00078e00ff */
[----:B0-----:R-:W-:-:S13]  /*0080*/  ISETP.GE.U32.AND P0, PT, R20, UR4, PT ;  /* 0x0000000414007c0c */ /* 0x001fda000bf06070 */
[----:B---34-:R-:W-:Y:S05]  /*0090*/  @P0 BRA `(.L_x_85) ;  /* 0x0000001400540947 */ /* 0x018fea0003800000 */
[----:B------:R-:W0:Y:S01]  /*00a0*/  LDC.64 R2, c[0x0][0x3b8] ;  /* 0x0000ee00ff027b82 */ /* 0x000e220000000a00 */
[----:B------:R-:W-:Y:S01]  /*00b0*/  IMAD.MOV R9, RZ, RZ, -R7 ;  /* 0x000000ffff097224 */ /* 0x000fe200078e0a07 */
[----:B------:R-:W1:Y:S06]  /*00c0*/  LDCU.U8 UR4, c[0x0][0x380] ;  /* 0x00007000ff0477ac */ /* 0x000e6c0008000000 */
[----:B------:R-:W2:Y:S01]  /*00d0*/  LDC R12, c[0x0][0x398] ;  /* 0x0000e600ff0c7b82 */ /* 0x000ea20000000800 */
[----:B0-----:R-:W-:-:S05]  /*00e0*/  IMAD.WIDE.U32 R2, R20, 0x4, R2 ;  /* 0x0000000414027825 */ /* 0x001fca00078e0002 */
[----:B------:R-:W3:Y:S04]  /*00f0*/  LDG.E R5, desc[UR6][R2.64+0x4] ;  /* 0x0000040602057981 */ /* 0x000ee8000c1e1900 */
[----:B------:R2:W4:Y:S01]  /*0100*/  LDG.E R4, desc[UR6][R2.64] ;  /* 0x0000000602047981 */ /* 0x000522000c1e1900 */
[CC--:B------:R-:W-:Y:S01]  /*0110*/  LOP3.LUT R7, R20.reuse, R9.reuse, RZ, 0xc0, !PT ;  /* 0x0000000914077212 */ /* 0x0c0fe200078ec0ff */
[----:B-1----:R-:W-:Y:S01]  /*0120*/  UPRMT UR4, UR4, 0x8880, URZ ;  /* 0x0000888004047896 */ /* 0x002fe200080000ff */
[----:B------:R-:W-:Y:S01]  /*0130*/  LOP3.LUT R9, R20, R9, RZ, 0xfc, !PT ;  /* 0x0000000914097212 */ /* 0x000fe200078efcff */
[----:B------:R-:W-:Y:S01]  /*0140*/  ACQBULK ;  /* 0x000000000000782e */ /* 0x000fe20000000000 */
[----:B------:R-:W-:Y:S01]  /*0150*/  LOP3.LUT R6, R6, 0xfffffc00, RZ, 0xc0, !PT ;  /* 0xfffffc0006067812 */ /* 0x000fe200078ec0ff */
[----:B------:R-:W-:Y:S01]  /*0160*/  IMAD.IADD R8, R20, 0x1, -R7 ;  /* 0x0000000114087824 */ /* 0x000fe200078e0a07 */
[----:B------:R-:W-:Y:S01]  /*0170*/  ISETP.NE.AND P1, PT, R9, -0x1, PT ;  /* 0xffffffff0900780c */ /* 0x000fe20003f25270 */
[----:B------:R-:W-:Y:S01]  /*0180*/  IMAD.SHL.U32 R7, R7, 0x400, RZ ;  /* 0x0000040007077824 */ /* 0x000fe200078e00ff */
[----:B------:R-:W-:Y:S01]  /*0190*/  UISETP.NE.AND UP0, UPT, UR4, URZ, UPT ;  /* 0x000000ff0400728c */ /* 0x000fe2000bf05270 */
[----:B------:R-:W-:-:S02]  /*01a0*/  IMAD.SHL.U32 R8, R8, 0x400, RZ ;  /* 0x0000040008087824 */ /* 0x000fc400078e00ff */
[----:B--2---:R-:W-:Y:S02]  /*01b0*/  IMAD.IADD R3, R12, 0x1, -R7 ;  /* 0x000000010c037824 */ /* 0x004fe400078e0a07 */
[C---:B------:R-:W-:Y:S01]  /*01c0*/  VIADD R11, R8.reuse, 0x3ff ;  /* 0x000003ff080b7836 */ /* 0x040fe20000000000 */
[----:B------:R-:W-:Y:S02]  /*01d0*/  ISETP.NE.AND P0, PT, R8, -0x400, PT ;  /* 0xfffffc000800780c */ /* 0x000fe40003f05270 */
[----:B------:R-:W-:-:S05]  /*01e0*/  VIMNMX.U32 R9, PT, PT, R6, R3, !PT ;  /* 0x0000000306097248 */ /* 0x000fca0007fe0000 */
[----:B------:R-:W-:-:S06]  /*01f0*/  IMAD.IADD R9, R9, 0x1, -R6 ;  /* 0x0000000109097824 */ /* 0x000fcc00078e0a06 */
[----:B------:R-:W-:Y:S02]  /*0200*/  @P0 VIADD R11, R8, 0x400 ;  /* 0x00000400080b0836 */ /* 0x000fe40000000000 */
[----:B---3--:R-:W-:-:S04]  /*0210*/  IMAD.IADD R10, R5, 0x1, -R7 ;  /* 0x00000001050a7824 */ /* 0x008fc800078e0a07 */
[----:B------:R-:W-:Y:S01]  /*0220*/  IMAD.IADD R11, R11, 0x1, -R10 ;  /* 0x000000010b0b7824 */ /* 0x000fe200078e0a0a */
[----:B------:R-:W-:Y:S01]  /*0230*/  @!P1 VIMNMX.U32 R10, PT, PT, R6, R3, PT ;  /* 0x00000003060a9248 */ /* 0x000fe20003fe0000 */
[----:B----4-:R-:W-:-:S03]  /*0240*/  IMAD.IADD R5, R4, 0x1, -R7 ;  /* 0x0000000104057824 */ /* 0x010fc600078e0a07 */
[----:B------:R-:W-:Y:S01]  /*0250*/  SEL R4, R6, R11, !P1 ;  /* 0x0000000b06047207 */ /* 0x000fe20004800000 */
[----:B------:R-:W-:Y:S01]  /*0260*/  IMAD.IADD R21, R10, 0x1, -R5 ;  /* 0x000000010a157824 */ /* 0x000fe200078e0a05 */
[----:B------:R-:W-:Y:S02]  /*0270*/  VIADDMNMX.U32 R2, R8, -R5, R9, PT ;  /* 0x8000000508027246 */ /* 0x000fe40003800009 */
[----:B------:R-:W-:Y:S01]  /*0280*/  VIMNMX.U32 R3, PT, PT, R9, R4, PT ;  /* 0x0000000409037248 */ /* 0x000fe20003fe0000 */
[----:B------:R-:W-:Y:S06]  /*0290*/  BRA.U !UP0, `(.L_x_86) ;  /* 0x0000000108907547 */ /* 0x000fec000b800000 */
[----:B------:R-:W-:Y:S01]  /*02a0*/  IMAD.IADD R4, R0, 0x1, -R21 ;  /* 0x0000000100047824 */ /* 0x000fe200078e0a15 */
[----:B------:R-:W-:Y:S01]  /*02b0*/  IADD3 R9, P0, P1, R2, R7, R6 ;  /* 0x0000000702097210 */ /* 0x000fe2000791e006 */
[----:B------:R-:W0:Y:S01]  /*02c0*/  LDCU.64 UR4, c[0x0][0x388] ;  /* 0x00007100ff0477ac */ /* 0x000e220008000a00 */
[C---:B------:R-:W-:Y:S01]  /*02d0*/  VIADD R6, R0.reuse, 0x100 ;  /* 0x0000010000067836 */ /* 0x040fe20000000000 */
[----:B------:R-:W-:Y:S02]  /*02e0*/  IADD3 R7, P2, P3, R0, R5, R7 ;  /* 0x0000000500077210 */ /* 0x000fe40007b5e007 */
[----:B------:R-:W-:Y:S02]  /*02f0*/  IADD3 R8, P4, PT, R4, R9, RZ ;  /* 0x0000000904087210 */ /* 0x000fe40007f9e0ff */
[----:B------:R-:W-:Y:S02]  /*0300*/  IADD3.X R9, PT, PT, RZ, RZ, RZ, P0, P1 ;  /* 0x000000ffff097210 */ /* 0x000fe400007e24ff */
[----:B------:R-:W-:Y:S01]  /*0310*/  ISETP.GE.AND P1, PT, R6, R21, PT ;  /* 0x000000150600720c */ /* 0x000fe20003f26270 */
[----:B------:R-:W-:Y:S01]  /*0320*/  VIADD R6, R0, 0x300 ;  /* 0x0000030000067836 */ /* 0x000fe20000000000 */
[----:B------:R-:W-:Y:S01]  /*0330*/  LEA.HI.X.SX32 R5, R4, R9, 0x1, P4 ;  /* 0x0000000904057211 */ /* 0x000fe200020f0eff */
[----:B------:R-:W-:Y:S01]  /*0340*/  VIADD R4, R0, 0x200 ;  /* 0x0000020000047836 */ /* 0x000fe20000000000 */
[----:B------:R-:W-:-:S02]  /*0350*/  IADD3.X R10, PT, PT, RZ, RZ, RZ, P2, P3 ;  /* 0x000000ffff0a7210 */ /* 0x000fc400017e64ff */
[-C--:B------:R-:W-:Y:S02]  /*0360*/  ISETP.GE.AND P0, PT, R0, R21.reuse, PT ;  /* 0x000000150000720c */ /* 0x080fe40003f06270 */
[-C--:B------:R-:W-:Y:S02]  /*0370*/  ISETP.GE.AND P2, PT, R4, R21.reuse, PT ;  /* 0x000000150400720c */ /* 0x080fe40003f46270 */
[----:B------:R-:W-:Y:S02]  /*0380*/  ISETP.GE.AND P3, PT, R6, R21, PT ;  /* 0x000000150600720c */ /* 0x000fe40003f66270 */
[C---:B0-----:R-:W-:Y:S02]  /*0390*/  LEA R22, P4, R7.reuse, UR4, 0x4 ;  /* 0x0000000407167c11 */ /* 0x041fe4000f8820ff */
[----:B------:R-:W-:Y:S02]  /*03a0*/  LEA R24, P5, R8, UR4, 0x4 ;  /* 0x0000000408187c11 */ /* 0x000fe4000f8a20ff */
[----:B------:R-:W-:-:S02]  /*03b0*/  LEA.HI.X R23, R7, UR5, R10, 0x4, P4 ;  /* 0x0000000507177c11 */ /* 0x000fc4000a0f240a */
        /* <DEDUP_REMOVED lines=18> */
.L_x_86:
[----:B------:R-:W0:Y:S01]  /*04e0*/  LDCU.64 UR4, c[0x0][0x3a0] ;  /* 0x00007400ff0477ac */ /* 0x000e220008000a00 */
[----:B------:R-:W-:Y:S01]  /*04f0*/  IADD3 R6, P0, P1, R2, R7, R6 ;  /* 0x0000000702067210 */ /* 0x000fe2000791e006 */
[C---:B------:R-:W-:Y:S01]  /*0500*/  VIADD R8, R0.reuse, 0x100 ;  /* 0x0000010000087836 */ /* 0x040fe20000000000 */
[C---:B------:R-:W-:Y:S01]  /*0510*/  IADD3 R5, P2, P3, R0.reuse, R5, R7 ;  /* 0x0000000500057210 */ /* 0x040fe20007b5e007 */
[C---:B------:R-:W-:Y:S01]  /*0520*/  IMAD.IADD R9, R0.reuse, 0x1, -R21 ;  /* 0x0000000100097824 */ /* 0x040fe200078e0a15 */
[----:B------:R-:W-:Y:S01]  /*0530*/  IADD3.X R4, PT, PT, RZ, RZ, RZ, P0, P1 ;  /* 0x000000ffff047210 */ /* 0x000fe200007e24ff */
[----:B------:R-:W-:Y:S01]  /*0540*/  VIADD R10, R0, 0x300 ;  /* 0x00000300000a7836 */ /* 0x000fe20000000000 */
[-C--:B------:R-:W-:Y:S01]  /*0550*/  ISETP.GE.AND P0, PT, R8, R21.reuse, PT ;  /* 0x000000150800720c */ /* 0x080fe20003f06270 */
[C---:B------:R-:W-:Y:S01]  /*0560*/  VIADD R8, R0.reuse, 0x200 ;  /* 0x0000020000087836 */ /* 0x040fe20000000000 */
[----:B------:R-:W-:Y:S02]  /*0570*/  IADD3 R6, P4, PT, R9, R6, RZ ;  /* 0x0000000609067210 */ /* 0x000fe40007f9e0ff */
[----:B------:R-:W-:-:S02]  /*0580*/  ISETP.GE.AND P1, PT, R0, R21, PT ;  /* 0x000000150000720c */ /* 0x000fc40003f26270 */
[----:B------:R-:W-:Y:S02]  /*0590*/  LEA.HI.X.SX32 R9, R9, R4, 0x1, P4 ;  /* 0x0000000409097211 */ /* 0x000fe400020f0eff */
[-C--:B------:R-:W-:Y:S02]  /*05a0*/  ISETP.GE.AND P4, PT, R8, R21.reuse, PT ;  /* 0x000000150800720c */ /* 0x080fe40003f86270 */
[----:B------:R-:W-:Y:S02]  /*05b0*/  ISETP.GE.AND P5, PT, R10, R21, PT ;  /* 0x000000150a00720c */ /* 0x000fe40003fa6270 */
[----:B------:R-:W-:Y:S02]  /*05c0*/  IADD3.X R4, PT, PT, RZ, RZ, RZ, P2, P3 ;  /* 0x000000ffff047210 */ /* 0x000fe400017e64ff */
[----:B0-----:R-:W-:Y:S02]  /*05d0*/  LEA R22, P2, R5, UR4, 0x4 ;  /* 0x0000000405167c11 */ /* 0x001fe4000f8420ff */
[----:B------:R-:W-:-:S02]  /*05e0*/  LEA R24, P3, R6, UR4, 0x4 ;  /* 0x0000000406187c11 */ /* 0x000fc4000f8620ff */
        /* <DEDUP_REMOVED lines=18> */
.L_x_87:
[----:B------:R-:W2:Y:S01]  /*0710*/  S2UR UR5, SR_CgaCtaId ;  /* 0x00000000000579c3 */ /* 0x000ea20000008800 */
[----:B------:R-:W-:Y:S01]  /*0720*/  UMOV UR4, 0x400 ;  /* 0x0000040000047882 */ /* 0x000fe20000000000 */
[----:B01----:R-:W-:Y:S01]  /*0730*/  IMAD.IADD R25, R3, 0x1, -R2 ;  /* 0x0000000103197824 */ /* 0x003fe200078e0a02 */
[----:B--2---:R-:W-:-:S06]  /*0740*/  ULEA UR4, UR5, UR4, 0x18 ;  /* 0x0000000405047291 */ /* 0x004fcc000f8ec0ff */
[----:B------:R-:W-:-:S05]  /*0750*/  LEA R23, R0, UR4, 0x4 ;  /* 0x0000000400177c11 */ /* 0x000fca000f8e20ff */
[----:B-----5:R0:W-:Y:S04]  /*0760*/  STS.128 [R23], R4 ;  /* 0x0000000417007388 */ /* 0x0201e80000000c00 */
[----:B------:R-:W-:Y:S04]  /*0770*/  STS.128 [R23+0x1000], R8 ;  /* 0x0010000817007388 */ /* 0x000fe80000000c00 */
[----:B------:R1:W-:Y:S04]  /*0780*/  STS.128 [R23+0x2000], R12 ;  /* 0x0020000c17007388 */ /* 0x0003e80000000c00 */
[----:B------:R2:W-:Y:S01]  /*0790*/  STS.128 [R23+0x3000], R16 ;  /* 0x0030001017007388 */ /* 0x0005e20000000c00 */
[----:B------:R-:W-:Y:S08]  /*07a0*/  BAR.SYNC.DEFER_BLOCKING 0x0 ;  /* 0x0000000000007b1d */ /* 0x000ff00000010000 */
[----:B0-----:R-:W2:Y:S01]  /*07b0*/  LDC.64 R4, c[0x4][RZ] ;  /* 0x01000000ff047b82 */ /* 0x001ea20000000a00 */
[----:B------:R-:W-:-:S02]  /*07c0*/  IMAD.IADD R28, R21, 0x1, R25 ;  /* 0x00000001151c7824 */ /* 0x000fc400078e0219 */
[----:B------:R-:W-:-:S05]  /*07d0*/  IMAD.SHL.U32 R3, R0, 0x4, RZ ;  /* 0x0000000400037824 */ /* 0x000fca00078e00ff */
[----:B-1----:R-:W-:Y:S01]  /*07e0*/  VIMNMX R12, PT, PT, R28, R3, PT ;  /* 0x000000031c0c7248 */ /* 0x002fe20003fe0100 */
[----:B------:R-:W-:Y:S03]  /*07f0*/  PREEXIT ;  /* 0x000000000000782d */ /* 0x000fe60000000000 */
        /* <DEDUP_REMOVED lines=9> */
[----:B------:R-:W-:-:S07]  /*0890*/  IMAD.IADD R3, R21, 0x1, R12 ;  /* 0x0000000115037824 */ /* 0x000fce00078e020c */
.L_x_90:
[----:B0-----:R-:W-:-:S05]  /*08a0*/  IMAD.IADD R4, R13, 0x1, -R2 ;  /* 0x000000010d047824 */ /* 0x001fca00078e0a02 */
[----:B------:R-:W-:-:S04]  /*08b0*/  LEA.HI R5, R4, R4, RZ, 0x1 ;  /* 0x0000000404057211 */ /* 0x000fc800078f08ff */
[----:B------:R-:W-:-:S04]  /*08c0*/  LEA.HI.SX32 R14, R5, R2, 0x1f ;  /* 0x00000002050e7211 */ /* 0x000fc800078ffaff */
[----:B------:R-:W-:Y:S02]  /*08d0*/  LOP3.LUT R4, RZ, R14, RZ, 0x33, !PT ;  /* 0x0000000eff047212 */ /* 0x000fe400078e33ff */
[----:B------:R-:W-:-:S03]  /*08e0*/  LEA R15, R14, UR4, 0x4 ;  /* 0x000000040e0f7c11 */ /* 0x000fc6000f8e20ff */
[----:B------:R-:W-:-:S05]  /*08f0*/  IMAD.IADD R4, R3, 0x1, R4 ;  /* 0x0000000103047824 */ /* 0x000fca00078e0204 */
[----:B------:R-:W-:Y:S02]  /*0900*/  LEA R16, R4, UR4, 0x4 ;  /* 0x0000000404107c11 */ /* 0x000fe4000f8e20ff */
        /* <DEDUP_REMOVED lines=15> */
.L_x_89:
[----:B------:R-:W-:Y:S05]  /*0a00*/  BSYNC.RECONVERGENT B0 ;  /* 0x0000000000007941 */ /* 0x000fea0003800200 */
.L_x_88:
[----:B------:R-:W-:Y:S01]  /*0a10*/  IADD3 R3, PT, PT, R21, R12, -R2 ;  /* 0x0000000c15037210 */ /* 0x000fe20007ffe802 */
[----:B------:R-:W-:Y:S01]  /*0a20*/  BSSY.RECONVERGENT B0, `(.L_x_91) ;  /* 0x0000014000007945 */ /* 0x000fe20003800200 */
[----:B------:R-:W-:Y:S02]  /*0a30*/  LEA R31, R2, UR4, 0x4 ;  /* 0x00000004021f7c11 */ /* 0x000fe4000f8e20ff */
[C---:B------:R-:W-:Y:S02]  /*0a40*/  LEA R32, R3.reuse, UR4, 0x4 ;  /* 0x0000000403207c11 */ /* 0x040fe4000f8e20ff */
[----:B------:R-:W-:Y:S01]  /*0a50*/  ISETP.GE.AND P1, PT, R3, R28, PT ;  /* 0x0000001c0300720c */ /* 0x000fe20003f26270 */
[----:B------:R1:W2:Y:S01]  /*0a60*/  LDS.128 R12, [R31] ;  /* 0x000000001f0c7984 */ /* 0x0002a20000000c00 */
[----:B------:R-:W-:-:S03]  /*0a70*/  PLOP3.LUT P0, PT, PT, PT, PT, 0x8, 0x80 ;  /* 0x000000000080781c */ /* 0x000fc60003f0e170 */
[----:B------:R1:W3:Y:S08]  /*0a80*/  LDS.128 R8, [R32] ;  /* 0x0000000020087984 */ /* 0x0002f00000000c00 */
[----:B-1----:R-:W-:Y:S05]  /*0a90*/  @P1 BRA `(.L_x_92) ;  /* 0x0000000000301947 */ /* 0x002fea0003800000 */
[----:B------:R-:W-:Y:S02]  /*0aa0*/  ISETP.GE.AND P1, PT, R2, R21, PT ;  /* 0x000000150200720c */ /* 0x000fe40003f26270 */
[----:B------:R-:W-:-:S11]  /*0ab0*/  PLOP3.LUT P0, PT, PT, PT, PT, 0x80, 0x8 ;  /* 0x000000000008781c */ /* 0x000fd60003f0f070 */
[----:B------:R-:W-:Y:S05]  /*0ac0*/  @P1 BRA `(.L_x_92) ;  /* 0x0000000000241947 */ /* 0x000fea0003800000 */
[C---:B---3-5:R-:W-:Y:S02]  /*0ad0*/  DADD R16, -R24.reuse, R10 ;  /* 0x0000000018107229 */ /* 0x068fe4000000010a */
[----:B--2---:R-:W-:Y:S02]  /*0ae0*/  DADD R18, -R24, R14 ;  /* 0x0000000018127229 */ /* 0x004fe4000000010e */
[C---:B------:R-:W-:Y:S02]  /*0af0*/  DADD R6, -R22.reuse, R8 ;  /* 0x0000000016067229 */ /* 0x040fe40000000108 */
[----:B0-----:R-:W-:Y:S02]  /*0b00*/  DADD R4, -R22, R12 ;  /* 0x0000000016047229 */ /* 0x001fe4000000010c */
[----:B------:R-:W-:Y:S02]  /*0b10*/  DMUL R16, R16, R16 ;  /* 0x0000001010107228 */ /* 0x000fe40000000000 */
[----:B------:R-:W-:-:S06]  /*0b20*/  DMUL R18, R18, R18 ;  /* 0x0000001212127228 */ /* 0x000fcc0000000000 */
[----:B------:R-:W-:Y:S02]  /*0b30*/  DFMA R16, R6, R6, R16 ;  /* 0x000000060610722b */ /* 0x000fe40000000010 */
[----:B------:R-:W-:-:S08]  /*0b40*/  DFMA R18, R4, R4, R18 ;  /* 0x000000040412722b */ /* 0x000fd00000000012 */
[----:B------:R-:W-:-:S14]  /*0b50*/  DSETP.LT.AND P0, PT, R16, R18, PT ;  /* 0x000000121000722a */ /* 0x000fdc0003f01000 */
.L_x_92:
[----:B------:R-:W-:Y:S05]  /*0b60*/  BSYNC.RECONVERGENT B0 ;  /* 0x0000000000007941 */ /* 0x000fea0003800200 */
.L_x_91:
[----:B------:R-:W-:Y:S01]  /*0b70*/  VIADD R27, R3, 0x1 ;  /* 0x00000001031b7836 */ /* 0x000fe20000000000 */
[----:B------:R-:W-:Y:S01]  /*0b80*/  BSSY.RECONVERGENT B0, `(.L_x_93) ;  /* 0x000001b000007945 */ /* 0x000fe20003800200 */
[----:B------:R-:W-:Y:S01]  /*0b90*/  @!P0 IMAD.MOV R27, RZ, RZ, R3 ;  /* 0x000000ffff1b8224 */ /* 0x000fe200078e0203 */
[----:B--23--:R-:W-:Y:S01]  /*0ba0*/  FSEL R29, R10, R14, P0 ;  /* 0x0000000e0a1d7208 */ /* 0x00cfe20000000000 */
        /* <DEDUP_REMOVED lines=8> */
[----:B------:R1:W2:Y:S04]  /*0c30*/  @P0 LDS.128 R8, [R32+0x10] ;  /* 0x0000100020080984 */ /* 0x0002a80000000c00 */
[----:B------:R1:W3:Y:S01]  /*0c40*/  @!P0 LDS.128 R12, [R31+0x10] ;  /* 0x000010001f0c8984 */ /* 0x0002e20000000c00 */
[----:B------:R-:W-:Y:S02]  /*0c50*/  PLOP3.LUT P0, PT, PT, PT, PT, 0x8, 0x80 ;  /* 0x000000000080781c */ /* 0x000fe40003f0e170 */
[----:B------:R-:W-:Y:S11]  /*0c60*/  @P1 BRA `(.L_x_94) ;  /* 0x0000000000301947 */ /* 0x000ff60003800000 */
[----:B------:R-:W-:Y:S02]  /*0c70*/  ISETP.GE.AND P1, PT, R26, R21, PT ;  /* 0x000000151a00720c */ /* 0x000fe40003f26270 */
[----:B------:R-:W-:-:S11]  /*0c80*/  PLOP3.LUT P0, PT, PT, PT, PT, 0x80, 0x8 ;  /* 0x000000000008781c */ /* 0x000fd60003f0f070 */
[----:B------:R-:W-:Y:S05]  /*0c90*/  @P1 BRA `(.L_x_94) ;  /* 0x0000000000241947 */ /* 0x000fea0003800000 */
[C---:B--2--5:R-:W-:Y:S02]  /*0ca0*/  DADD R6, -R24.reuse, R10 ;  /* 0x0000000018067229 */ /* 0x064fe4000000010a */
[----:B---3--:R-:W-:Y:S02]  /*0cb0*/  DADD R2, -R24, R14 ;  /* 0x0000000018027229 */ /* 0x008fe4000000010e */
[C---:B------:R-:W-:Y:S02]  /*0cc0*/  DADD R16, -R22.reuse, R8 ;  /* 0x0000000016107229 */ /* 0x040fe40000000108 */
[----:B0-----:R-:W-:Y:S02]  /*0cd0*/  DADD R4, -R22, R12 ;  /* 0x0000000016047229 */ /* 0x001fe4000000010c */
[----:B------:R-:W-:Y:S02]  /*0ce0*/  DMUL R6, R6, R6 ;  /* 0x0000000606067228 */ /* 0x000fe40000000000 */
[----:B------:R-:W-:-:S06]  /*0cf0*/  DMUL R2, R2, R2 ;  /* 0x0000000202027228 */ /* 0x000fcc0000000000 */
[----:B------:R-:W-:Y:S02]  /*0d00*/  DFMA R6, R16, R16, R6 ;  /* 0x000000101006722b */ /* 0x000fe40000000006 */
[----:B------:R-:W-:-:S08]  /*0d10*/  DFMA R2, R4, R4, R2 ;  /* 0x000000040402722b */ /* 0x000fd00000000002 */
[----:B------:R-:W-:-:S14]  /*0d20*/  DSETP.LT.AND P0, PT, R6, R2, PT ;  /* 0x000000020600722a */ /* 0x000fdc0003f01000 */
.L_x_94:
[----:B------:R-:W-:Y:S05]  /*0d30*/  BSYNC.RECONVERGENT B0 ;  /* 0x0000000000007941 */ /* 0x000fea0003800200 */
.L_x_93:
[----:B------:R-:W-:Y:S01]  /*0d40*/  @!P0 IMAD.MOV R33, RZ, RZ, R27 ;  /* 0x000000ffff218224 */ /* 0x000fe200078e021b */
[----:B------:R-:W-:Y:S01]  /*0d50*/  BSSY.RECONVERGENT B0, `(.L_x_95) ;  /* 0x000001b000007945 */ /* 0x000fe20003800200 */
[----:B------:R-:W-:Y:S01]  /*0d60*/  @P0 IMAD.MOV R34, RZ, RZ, R26 ;  /* 0x000000ffff220224 */ /* 0x000fe200078e021a */
[----:B--23--:R-:W-:Y:S01]  /*0d70*/  FSEL R16, R10, R14, P0 ;  /* 0x0000000e0a107208 */ /* 0x00cfe20000000000 */
[C---:B-1----:R-:W-:Y:S01]  /*0d80*/  VIADD R31, R33.reuse, 0x1 ;  /* 0x00000001211f7836 */ /* 0x042fe20000000000 */
[C---:B------:R-:W-:Y:S01]  /*0d90*/  ISETP.GE.AND P1, PT, R33.reuse, R28, PT ;  /* 0x0000001c2100720c */ /* 0x040fe20003f26270 */
[C---:B------:R-:W-:Y:S01]  /*0da0*/  VIADD R32, R34.reuse, 0x1 ;  /* 0x0000000122207836 */ /* 0x040fe20000000000 */
[----:B0-----:R-:W-:Y:S02]  /*0db0*/  @!P0 LEA R4, R34, UR4, 0x4 ;  /* 0x0000000422048c11 */ /* 0x001fe4000f8e20ff */
        /* <DEDUP_REMOVED lines=20> */
.L_x_96:
[----:B------:R-:W-:Y:S05]  /*0f00*/  BSYNC.RECONVERGENT B0 ;  /* 0x0000000000007941 */ /* 0x000fea0003800200 */
.L_x_95:
[----:B------:R-:W-:Y:S01]  /*0f10*/  @!P0 IMAD.MOV R31, RZ, RZ, R33 ;  /* 0x000000ffff1f8224 */ /* 0x000fe200078e0221 */
[----:B------:R-:W-:Y:S01]  /*0f20*/  BSSY.RECONVERGENT B0, `(.L_x_97) ;  /* 0x0000019000007945 */ /* 0x000fe20003800200 */
[----:B------:R-:W-:Y:S01]  /*0f30*/  @P0 IMAD.MOV R32, RZ, RZ, R34 ;  /* 0x000000ffff200224 */ /* 0x000fe200078e0222 */
[----:B012---:R-:W-:Y:S02]  /*0f40*/  FSEL R4, R10, R14, P0 ;  /* 0x0000000e0a047208 */ /* 0x007fe40000000000 */
[C---:B------:R-:W-:Y:S02]  /*0f50*/  ISETP.GE.AND P1, PT, R31.reuse, R28, PT ;  /* 0x0000001c1f00720c */ /* 0x040fe40003f26270 */
        /* <DEDUP_REMOVED lines=21> */
.L_x_98:
[----:B------:R-:W-:Y:S05]  /*10b0*/  BSYNC.RECONVERGENT B0 ;  /* 0x0000000000007941 */ /* 0x000fea0003800200 */
.L_x_97:
[----:B------:R-:W-:Y:S01]  /*10c0*/  BAR.SYNC.DEFER_BLOCKING 0x0 ;  /* 0x0000000000007b1d */ /* 0x000fe20000010000 */
[----:B-12---:R-:W-:Y:S01]  /*10d0*/  FSEL R21, R10, R14, P0 ;  /* 0x0000000e0a157208 */ /* 0x006fe20000000000 */
[----:B------:R-:W-:Y:S01]  /*10e0*/  IMAD.MOV.U32 R14, RZ, RZ, R16 ;  /* 0x000000ffff0e7224 */ /* 0x000fe200078e0010 */
[----:B-----5:R-:W-:Y:S01]  /*10f0*/  FSEL R24, R11, R15, P0 ;  /* 0x0000000f0b187208 */ /* 0x020fe20000000000 */
[----:B------:R-:W-:Y:S01]  /*1100*/  IMAD.MOV.U32 R15, RZ, RZ, R17 ;  /* 0x000000ffff0f7224 */ /* 0x000fe200078e0011 */
[----:B------:R-:W-:Y:S01]  /*1110*/  FSEL R22, R8, R12, P0 ;  /* 0x0000000c08167208 */ /* 0x000fe20000000000 */
[----:B------:R-:W-:Y:S01]  /*1120*/  IMAD.MOV.U32 R8, RZ, RZ, R19 ;  /* 0x000000ffff087224 */ /* 0x000fe200078e0013 */
[----:B------:R-:W-:Y:S01]  /*1130*/  FSEL R23, R9, R13, P0 ;  /* 0x0000000d09177208 */ /* 0x000fe20000000000 */
[----:B------:R-:W-:Y:S02]  /*1140*/  IMAD.MOV.U32 R9, RZ, RZ, R18 ;  /* 0x000000ffff097224 */ /* 0x000fe400078e0012 */
[----:B------:R-:W-:-:S02]  /*1150*/  IMAD.MOV.U32 R18, RZ, RZ, R4 ;  /* 0x000000ffff127224 */ /* 0x000fc400078e0004 */
[----:B------:R-:W-:Y:S02]  /*1160*/  IMAD.MOV.U32 R19, RZ, RZ, R5 ;  /* 0x000000ffff137224 */ /* 0x000fe400078e0005 */
[----:B------:R-:W-:Y:S02]  /*1170*/  IMAD.MOV.U32 R16, RZ, RZ, R6 ;  /* 0x000000ffff107224 */ /* 0x000fe400078e0006 */
[----:B------:R-:W-:Y:S02]  /*1180*/  IMAD.MOV.U32 R17, RZ, RZ, R7 ;  /* 0x000000ffff117224 */ /* 0x000fe400078e0007 */
[----:B------:R-:W-:Y:S02]  /*1190*/  IMAD.SHL.U32 R20, R20, 0x400, RZ ;  /* 0x0000040014147824 */ /* 0x000fe400078e00ff */
        /* <DEDUP_REMOVED lines=8> */
[----:B------:R-:W-:Y:S01]  /*1220*/  IMAD.MOV.U32 R5, RZ, RZ, R23 ;  /* 0x000000ffff057224 */ /* 0x000fe200078e0017 */
[----:B------:R-:W-:Y:S06]  /*1230*/  BRA.U !UP0, `(.L_x_99) ;  /* 0x0000000108747547 */ /* 0x000fec000b800000 */
[----:B------:R-:W1:Y:S01]  /*1240*/  S2R R22, SR_LANEID ;  /* 0x0000000000167919 */ /* 0x000e620000000000 */
[----:B------:R-:W-:Y:S01]  /*1250*/  LOP3.LUT R3, R25, 0xf80, RZ, 0xc0, !PT ;  /* 0x00000f8019037812 */ /* 0x000fe200078ec0ff */
[----:B------:R-:W2:Y:S04]  /*1260*/  LDCU.64 UR8, c[0x0][0x3a0] ;  /* 0x00007400ff0877ac */ /* 0x000ea80008000a00 */
[----:B-1----:R-:W-:Y:S01]  /*1270*/  IMAD R2, R22, 0x4, R3 ;  /* 0x0000000416027824 */ /* 0x002fe200078e0203 */
[----:B------:R-:W-:-:S04]  /*1280*/  LOP3.LUT R3, R3, 0x1f, R0, 0xf8, !PT ;  /* 0x0000001f03037812 */ /* 0x000fc800078ef800 */
[----:B------:R-:W-:Y:S02]  /*1290*/  LEA R21, R2, UR4, 0x4 ;  /* 0x0000000402157c11 */ /* 0x000fe4000f8e20ff */
[----:B------:R-:W-:-:S03]  /*12a0*/  IADD3 R3, P0, PT, R20, R3, RZ ;  /* 0x0000000314037210 */ /* 0x000fc60007f1e0ff */
[----:B------:R-:W-:Y:S01]  /*12b0*/  IMAD R22, R22, -0x30, R21 ;  /* 0xffffffd016167824 */ /* 0x000fe200078e0215 */
[----:B------:R-:W-:Y:S01]  /*12c0*/  STS.128 [R21], R8 ;  /* 0x0000000815007388 */ /* 0x000fe20000000c00 */
[----:B------:R-:W-:Y:S01]  /*12d0*/  IMAD.X R0, RZ, RZ, RZ, P0 ;  /* 0x000000ffff007224 */ /* 0x000fe200000e06ff */
[C---:B--2---:R-:W-:Y:S02]  /*12e0*/  LEA R2, P0, R3.reuse, UR8, 0x4 ;  /* 0x0000000803027c11 */ /* 0x044fe4000f8020ff */
[----:B------:R-:W-:Y:S02]  /*12f0*/  STS.128 [R21+0x10], R12 ;  /* 0x0000100c15007388 */ /* 0x000fe40000000c00 */
[----:B------:R-:W-:Y:S02]  /*1300*/  LEA.HI.X R3, R3, UR9, R0, 0x4, P0 ;  /* 0x0000000903037c11 */ /* 0x000fe400080f2400 */
[----:B------:R-:W-:Y:S04]  /*1310*/  STS.128 [R21+0x20], R16 ;  /* 0x0000201015007388 */ /* 0x000fe80000000c00 */
[----:B------:R-:W-:Y:S01]  /*1320*/  STS.128 [R21+0x30], R4 ;  /* 0x0000300415007388 */ /* 0x000fe20000000c00 */
[----:B------:R-:W-:-:S03]  /*1330*/  NOP ;  /* 0x0000000000007918 */ /* 0x000fc60000000000 */
[----:B0-----:R-:W0:Y:S04]  /*1340*/  LDS.128 R24, [R22] ;  /* 0x0000000016187984 */ /* 0x001e280000000c00 */
        /* <DEDUP_REMOVED lines=12> */
.L_x_99:
[----:B------:R-:W1:Y:S01]  /*1410*/  S2R R3, SR_LANEID ;  /* 0x0000000000037919 */ /* 0x000e620000000000 */
[----:B------:R-:W-:Y:S01]  /*1420*/  LOP3.LUT R2, R25, 0xf80, RZ, 0xc0, !PT ;  /* 0x00000f8019027812 */ /* 0x000fe200078ec0ff */
[----:B------:R-:W2:Y:S04]  /*1430*/  LDCU.64 UR8, c[0x0][0x388] ;  /* 0x00007100ff0877ac */ /* 0x000ea80008000a00 */
[----:B-1----:R-:W-:-:S05]  /*1440*/  IMAD R21, R3, 0x4, R2 ;  /* 0x0000000403157824 */ /* 0x002fca00078e0202 */
[----:B------:R-:W-:-:S05]  /*1450*/  LEA R21, R21, UR4, 0x4 ;  /* 0x0000000415157c11 */ /* 0x000fca000f8e20ff */
[----:B------:R-:W-:Y:S01]  /*1460*/  IMAD R22, R3, -0x30, R21 ;  /* 0xffffffd003167824 */ /* 0x000fe200078e0215 */
[----:B------:R-:W-:Y:S01]  /*1470*/  STS.128 [R21], R8 ;  /* 0x0000000815007388 */ /* 0x000fe20000000c00 */
[----:B------:R-:W-:-:S03]  /*1480*/  LOP3.LUT R3, R0, 0x1f, RZ, 0xc0, !PT ;  /* 0x0000001f00037812 */ /* 0x000fc600078ec0ff */
[----:B------:R-:W-:Y:S02]  /*1490*/  STS.128 [R21+0x10], R12 ;  /* 0x0000100c15007388 */ /* 0x000fe40000000c00 */
[----:B------:R-:W-:Y:S02]  /*14a0*/  IMAD.IADD R3, R20, 0x1, R3 ;  /* 0x0000000114037824 */ /* 0x000fe400078e0203 */
[----:B------:R-:W-:Y:S03]  /*14b0*/  STS.128 [R21+0x20], R16 ;  /* 0x0000201015007388 */ /* 0x000fe60000000c00 */
[----:B------:R-:W-:Y:S01]  /*14c0*/  IADD3 R3, P0, PT, R2, R3, RZ ;  /* 0x0000000302037210 */ /* 0x000fe20007f1e0ff */
[----:B------:R-:W-:Y:S01]  /*14d0*/  STS.128 [R21+0x30], R4 ;  /* 0x0000300415007388 */ /* 0x000fe20000000c00 */
[----:B------:R-:W-:-:S03]  /*14e0*/  NOP ;  /* 0x0000000000007918 */ /* 0x000fc60000000000 */
[----:B------:R-:W1:Y:S01]  /*14f0*/  LDS.128 R4, [R22] ;  /* 0x0000000016047984 */ /* 0x000e620000000c00 */
[----:B------:R-:W-:Y:S01]  /*1500*/  IMAD.X R0, RZ, RZ, RZ, P0 ;  /* 0x000000ffff007224 */ /* 0x000fe200000e06ff */
[C---:B--2---:R-:W-:Y:S02]  /*1510*/  LEA R2, P0, R3.reuse, UR8, 0x4 ;  /* 0x0000000803027c11 */ /* 0x044fe4000f8020ff */
[----:B------:R-:W2:Y:S02]  /*1520*/  LDS.128 R32, [R22+0x200] ;  /* 0x0002000016207984 */ /* 0x000ea40000000c00 */
[----:B------:R-:W-:Y:S02]  /*1530*/  LEA.HI.X R3, R3, UR9, R0, 0x4, P0 ;  /* 0x0000000903037c11 */ /* 0x000fe400080f2400 */
[----:B------:R-:W3:Y:S04]  /*1540*/  LDS.128 R28, [R22+0x400] ;  /* 0x00040000161c7984 */ /* 0x000ee80000000c00 */
[----:B0-----:R-:W0:Y:S04]  /*1550*/  LDS.128 R24, [R22+0x600] ;  /* 0x0006000016187984 */ /* 0x001e280000000c00 */
[----:B-1----:R-:W-:Y:S04]  /*1560*/  STG.E.64 desc[UR6][R2.64], R4 ;  /* 0x0000000402007986 */ /* 0x002fe8000c101b06 */
[----:B------:R-:W-:Y:S04]  /*1570*/  STG.E.64 desc[UR6][R2.64+0x8], R6 ;  /* 0x0000080602007986 */ /* 0x000fe8000c101b06 */
[----:B--2---:R-:W-:Y:S04]  /*1580*/  STG.E.64 desc[UR6][R2.64+0x200], R32 ;  /* 0x0002002002007986 */ /* 0x004fe8000c101b06 */
[----:B------:R-:W-:Y:S04]  /*1590*/  STG.E.64 desc[UR6][R2.64+0x208], R34 ;  /* 0x0002082202007986 */ /* 0x000fe8000c101b06 */
[----:B---3--:R-:W-:Y:S04]  /*15a0*/  STG.E.64 desc[UR6][R2.64+0x400], R28 ;  /* 0x0004001c02007986 */ /* 0x008fe8000c101b06 */
[----:B------:R-:W-:Y:S04]  /*15b0*/  STG.E.64 desc[UR6][R2.64+0x408], R30 ;  /* 0x0004081e02007986 */ /* 0x000fe8000c101b06 */
[----:B0-----:R-:W-:Y:S04]  /*15c0*/  STG.E.64 desc[UR6][R2.64+0x600], R24 ;  /* 0x0006001802007986 */ /* 0x001fe8000c101b06 */
[----:B------:R-:W-:Y:S01]  /*15d0*/  STG.E.64 desc[UR6][R2.64+0x608], R26 ;  /* 0x0006081a02007986 */ /* 0x000fe2000c101b06 */
[----:B------:R-:W-:Y:S05]  /*15e0*/  EXIT ;  /* 0x000000000000794d */ /* 0x000fea0003800000 */
.L_x_85:
        /* <DEDUP_REMOVED lines=10> */
[----:B------:R-:W-:Y:S01]  /*1690*/  BSSY.RECONVERGENT B0, `(.L_x_100) ;  /* 0x000007d000007945 */ /* 0x000fe20003800200 */
[----:B------:R-:W-:Y:S01]  /*16a0*/  LOP3.LUT R6, R6, 0xfffffc00, RZ, 0xc0, !PT ;  /* 0xfffffc0006067812 */ /* 0x000fe200078ec0ff */
[----:B------:R-:W-:Y:S01]  /*16b0*/  IMAD.IADD R8, R20, 0x1, -R9 ;  /* 0x0000000114087824 */ /* 0x000fe200078e0a09 */
[----:B------:R-:W-:Y:S01]  /*16c0*/  ISETP.NE.AND P1, PT, R7, -0x1, PT ;  /* 0xffffffff0700780c */ /* 0x000fe20003f25270 */
[----:B------:R-:W-:Y:S01]  /*16d0*/  IMAD.SHL.U32 R9, R9, 0x400, RZ ;  /* 0x0000040009097824 */ /* 0x000fe200078e00ff */
[----:B------:R-:W-:Y:S01]  /*16e0*/  UISETP.NE.AND UP0, UPT, UR4, URZ, UPT ;  /* 0x000000ff0400728c */ /* 0x000fe2000bf05270 */
[----:B------:R-:W-:Y:S01]  /*16f0*/  IMAD.SHL.U32 R8, R8, 0x400, RZ ;  /* 0x0000040008087824 */ /* 0x000fe200078e00ff */
[----:B------:R-:W-:Y:S01]  /*1700*/  ACQBULK ;  /* 0x000000000000782e */ /* 0x000fe20000000000 */
[----:B--2---:R-:W-:-:S02]  /*1710*/  IMAD.IADD R7, R10, 0x1, -R9 ;  /* 0x000000010a077824 */ /* 0x004fc400078e0a09 */
[C---:B0-----:R-:W-:Y:S01]  /*1720*/  VIADD R3, R8.reuse, 0x3ff ;  /* 0x000003ff08037836 */ /* 0x041fe20000000000 */
        /* <DEDUP_REMOVED lines=11> */
[----:B------:R-:W-:-:S05]  /*17e0*/  VIMNMX.U32 R5, PT, PT, R10, R5, PT ;  /* 0x000000050a057248 */ /* 0x000fca0003fe0000 */
[----:B------:R-:W-:Y:S01]  /*17f0*/  IMAD.IADD R2, R5, 0x1, -R4 ;  /* 0x0000000105027824 */ /* 0x000fe200078e0a04 */
[----:B------:R-:W-:Y:S06]  /*1800*/  BRA.U !UP0, `(.L_x_101) ;  /* 0x0000000108cc7547 */ /* 0x000fec000b800000 */
[----:B------:R-:W-:Y:S01]  /*1810*/  IADD3 R5, P0, P1, R4, R9, R6 ;  /* 0x0000000904057210 */ /* 0x000fe2000791e006 */
[----:B------:R-:W0:Y:S01]  /*1820*/  LDCU.64 UR4, c[0x0][0x388] ;  /* 0x00007100ff0477ac */ /* 0x000e220008000a00 */
[C---:B------:R-:W-:Y:S01]  /*1830*/  IMAD.IADD R4, R0.reuse, 0x1, -R31 ;  /* 0x0000000100047824 */ /* 0x040fe200078e0a1f */
[----:B------:R-:W-:Y:S01]  /*1840*/  BSSY.RECONVERGENT B1, `(.L_x_102) ;  /* 0x0000018000017945 */ /* 0x000fe20003800200 */
[----:B------:R-:W-:Y:S01]  /*1850*/  IADD3.X R7, PT, PT, RZ, RZ, RZ, P0, P1 ;  /* 0x000000ffff077210 */ /* 0x000fe200007e24ff */
[C---:B------:R-:W-:Y:S01]  /*1860*/  VIADD R8, R0.reuse, 0x100 ;  /* 0x0000010000087836 */ /* 0x040fe20000000000 */
[----:B------:R-:W-:Y:S01]  /*1870*/  IADD3 R6, P0, P2, R0, R3, R9 ;  /* 0x0000000300067210 */ /* 0x000fe20007a1e009 */
[----:B------:R-:W-:Y:S01]  /*1880*/  IMAD.IADD R3, R31, 0x1, R2 ;  /* 0x000000011f037824 */ /* 0x000fe200078e0202 */
[----:B------:R-:W-:Y:S01]  /*1890*/  IADD3 R5, P3, PT, R4, R5, RZ ;  /* 0x0000000504057210 */ /* 0x000fe20007f7e0ff */
[C---:B------:R-:W-:Y:S02]  /*18a0*/  VIADD R12, R0.reuse, 0x200 ;  /* 0x00000200000c7836 */ /* 0x040fe40000000000 */
[----:B------:R-:W-:Y:S01]  /*18b0*/  VIADD R16, R0, 0x300 ;  /* 0x0000030000107836 */ /* 0x000fe20000000000 */
[----:B------:R-:W-:-:S02]  /*18c0*/  LEA.HI.X.SX32 R4, R4, R7, 0x1, P3 ;  /* 0x0000000704047211 */ /* 0x000fc400018f0eff */
[-C--:B------:R-:W-:Y:S02]  /*18d0*/  ISETP.GE.AND P3, PT, R0, R3.reuse, PT ;  /* 0x000000030000720c */ /* 0x080fe40003f66270 */
[----:B------:R-:W-:Y:S02]  /*18e0*/  IADD3.X R7, PT, PT, RZ, RZ, RZ, P0, P2 ;  /* 0x000000ffff077210 */ /* 0x000fe400007e44ff */
[----:B------:R-:W-:Y:S02]  /*18f0*/  ISETP.GE.AND P1, PT, R8, R3, PT ;  /* 0x000000030800720c */ /* 0x000fe40003f26270 */
[C---:B0-----:R-:W-:Y:S02]  /*1900*/  LEA R22, P4, R6.reuse, UR4, 0x4 ;  /* 0x0000000406167c11 */ /* 0x041fe4000f8820ff */
        /* <DEDUP_REMOVED lines=11> */
.L_x_103:
[----:B------:R-:W-:Y:S05]  /*19c0*/  BSYNC.RECONVERGENT B1 ;  /* 0x0000000000017941 */ /* 0x000fea0003800200 */
.L_x_102:
[----:B------:R-:W-:Y:S04]  /*19d0*/  BSSY.RECONVERGENT B1, `(.L_x_104) ;  /* 0x0000007000017945 */ /* 0x000fe80003800200 */
[----:B------:R-:W-:Y:S05]  /*19e0*/  @P1 BRA `(.L_x_105) ;  /* 0x0000000000141947 */ /* 0x000fea0003800000 */
[----:B------:R-:W-:-:S13]  /*19f0*/  ISETP.GE.AND P1, PT, R8, R31, PT ;  /* 0x0000001f0800720c */ /* 0x000fda0003f26270 */
[----:B------:R1:W5:Y:S04]  /*1a00*/  @P1 LDG.E.64 R8, desc[UR6][R24.64+0x1000] ;  /* 0x0010000618081981 */ /* 0x000368000c1e1b00 */
[----:B------:R1:W5:Y:S04]  /*1a10*/  @P1 LDG.E.64 R10, desc[UR6][R24.64+0x1008] ;  /* 0x00100806180a1981 */ /* 0x000368000c1e1b00 */
[----:B------:R1:W5:Y:S04]  /*1a20*/  @!P1 LDG.E.64 R8, desc[UR6][R22.64+0x1000] ;  /* 0x0010000616089981 */ /* 0x000368000c1e1b00 */
[----:B------:R1:W5:Y:S02]  /*1a30*/  @!P1 LDG.E.64 R10, desc[UR6][R22.64+0x1008] ;  /* 0x00100806160a9981 */ /* 0x000364000c1e1b00 */
.L_x_105:
[----:B------:R-:W-:Y:S05]  /*1a40*/  BSYNC.RECONVERGENT B1 ;  /* 0x0000000000017941 */ /* 0x000fea0003800200 */
.L_x_104:
[----:B------:R-:W-:Y:S04]  /*1a50*/  BSSY.RECONVERGENT B1, `(.L_x_106) ;  /* 0x0000007000017945 */ /* 0x000fe80003800200 */
[----:B------:R-:W-:Y:S05]  /*1a60*/  @P2 BRA `(.L_x_107) ;  /* 0x0000000000142947 */ /* 0x000fea0003800000 */
[----:B------:R-:W-:-:S13]  /*1a70*/  ISETP.GE.AND P1, PT, R12, R31, PT ;  /* 0x0000001f0c00720c */ /* 0x000fda0003f26270 */
[----:B------:R2:W5:Y:S04]  /*1a80*/  @P1 LDG.E.64 R12, desc[UR6][R24.64+0x2000] ;  /* 0x00200006180c1981 */ /* 0x000568000c1e1b00 */
[----:B------:R2:W5:Y:S04]  /*1a90*/  @P1 LDG.E.64 R14, desc[UR6][R24.64+0x2008] ;  /* 0x00200806180e1981 */ /* 0x000568000c1e1b00 */
[----:B------:R2:W5:Y:S04]  /*1aa0*/  @!P1 LDG.E.64 R12, desc[UR6][R22.64+0x2000] ;  /* 0x00200006160c9981 */ /* 0x000568000c1e1b00 */
[----:B------:R2:W5:Y:S02]  /*1ab0*/  @!P1 LDG.E.64 R14, desc[UR6][R22.64+0x2008] ;  /* 0x00200806160e9981 */ /* 0x000564000c1e1b00 */
.L_x_107:
[----:B------:R-:W-:Y:S05]  /*1ac0*/  BSYNC.RECONVERGENT B1 ;  /* 0x0000000000017941 */ /* 0x000fea0003800200 */
.L_x_106:
[----:B------:R-:W-:Y:S05]  /*1ad0*/  @P0 BRA `(.L_x_108) ;  /* 0x0000000000e00947 */ /* 0x000fea0003800000 */
[----:B------:R-:W-:-:S13]  /*1ae0*/  ISETP.GE.AND P0, PT, R16, R31, PT ;  /* 0x0000001f1000720c */ /* 0x000fda0003f06270 */
[----:B------:R4:W5:Y:S04]  /*1af0*/  @P0 LDG.E.64 R16, desc[UR6][R24.64+0x3000] ;  /* 0x0030000618100981 */ /* 0x000968000c1e1b00 */
[----:B------:R4:W5:Y:S04]  /*1b00*/  @P0 LDG.E.64 R18, desc[UR6][R24.64+0x3008] ;  /* 0x0030080618120981 */ /* 0x000968000c1e1b00 */
[----:B------:R4:W5:Y:S04]  /*1b10*/  @!P0 LDG.E.64 R16, desc[UR6][R22.64+0x3000] ;  /* 0x0030000616108981 */ /* 0x000968000c1e1b00 */
[----:B------:R4:W5:Y:S01]  /*1b20*/  @!P0 LDG.E.64 R18, desc[UR6][R22.64+0x3008] ;  /* 0x0030080616128981 */ /* 0x000962000c1e1b00 */
[----:B------:R-:W-:Y:S05]  /*1b30*/  BRA `(.L_x_108) ;  /* 0x0000000000c87947 */ /* 0x000fea0003800000 */
.L_x_101:
[----:B------:R-:W0:Y:S01]  /*1b40*/  LDCU.64 UR4, c[0x0][0x3a0] ;  /* 0x00007400ff0477ac */ /* 0x000e220008000a00 */
[----:B------:R-:W-:Y:S01]  /*1b50*/  IADD3 R4, P0, P1, R4, R9, R6 ;  /* 0x0000000904047210 */ /* 0x000fe2000791e006 */
[C---:B------:R-:W-:Y:S01]  /*1b60*/  IMAD.IADD R5, R0.reuse, 0x1, -R31 ;  /* 0x0000000100057824 */ /* 0x040fe200078e0a1f */
[C---:B------:R-:W-:Y:S01]  /*1b70*/  IADD3 R9, P2, P3, R0.reuse, R3, R9 ;  /* 0x0000000300097210 */ /* 0x040fe20007b5e009 */
[----:B------:R-:W-:Y:S01]  /*1b80*/  IMAD.IADD R3, R31, 0x1, R2 ;  /* 0x000000011f037824 */ /* 0x000fe200078e0202 */
[----:B------:R-:W-:Y:S01]  /*1b90*/  BSSY.RECONVERGENT B1, `(.L_x_109) ;  /* 0x0000016000017945 */ /* 0x000fe20003800200 */
[C---:B------:R-:W-:Y:S01]  /*1ba0*/  VIADD R8, R0.reuse, 0x100 ;  /* 0x0000010000087836 */ /* 0x040fe20000000000 */
[----:B------:R-:W-:Y:S01]  /*1bb0*/  IADD3 R6, P4, PT, R5, R4, RZ ;  /* 0x0000000405067210 */ /* 0x000fe20007f9e0ff */
[C---:B------:R-:W-:Y:S01]  /*1bc0*/  VIADD R12, R0.reuse, 0x200 ;  /* 0x00000200000c7836 */ /* 0x040fe20000000000 */
[----:B------:R-:W-:Y:S01]  /*1bd0*/  IADD3.X R4, PT, PT, RZ, RZ, RZ, P0, P1 ;  /* 0x000000ffff047210 */ /* 0x000fe200007e24ff */
[C---:B------:R-:W-:Y:S01]  /*1be0*/  VIADD R16, R0.reuse, 0x300 ;  /* 0x0000030000107836 */ /* 0x040fe20000000000 */
[----:B------:R-:W-:-:S02]  /*1bf0*/  ISETP.GE.AND P1, PT, R0, R3, PT ;  /* 0x000000030000720c */ /* 0x000fc40003f26270 */
[----:B------:R-:W-:Y:S02]  /*1c00*/  LEA.HI.X.SX32 R5, R5, R4, 0x1, P4 ;  /* 0x0000000405057211 */ /* 0x000fe400020f0eff */
        /* <DEDUP_REMOVED lines=14> */
.L_x_110:
[----:B------:R-:W-:Y:S05]  /*1cf0*/  BSYNC.RECONVERGENT B1 ;  /* 0x0000000000017941 */ /* 0x000fea0003800200 */
.L_x_109:
[----:B------:R-:W-:Y:S04]  /*1d00*/  BSSY.RECONVERGENT B1, `(.L_x_111) ;  /* 0x0000007000017945 */ /* 0x000fe80003800200 */
[----:B------:R-:W-:Y:S05]  /*1d10*/  @P0 BRA `(.L_x_112) ;  /* 0x0000000000140947 */ /* 0x000fea0003800000 */
[----:B------:R-:W-:-:S13]  /*1d20*/  ISETP.GE.AND P0, PT, R8, R31, PT ;  /* 0x0000001f0800720c */ /* 0x000fda0003f06270 */
[----:B------:R1:W5:Y:S04]  /*1d30*/  @P0 LDG.E.64 R8, desc[UR6][R24.64+0x1000] ;  /* 0x0010000618080981 */ /* 0x000368000c1e1b00 */
[----:B------:R1:W5:Y:S04]  /*1d40*/  @P0 LDG.E.64 R10, desc[UR6][R24.64+0x1008] ;  /* 0x00100806180a0981 */ /* 0x000368000c1e1b00 */
[----:B------:R1:W5:Y:S04]  /*1d50*/  @!P0 LDG.E.64 R8, desc[UR6][R22.64+0x1000] ;  /* 0x0010000616088981 */ /* 0x000368000c1e1b00 */
[----:B------:R1:W5:Y:S02]  /*1d60*/  @!P0 LDG.E.64 R10, desc[UR6][R22.64+0x1008] ;  /* 0x00100806160a8981 */ /* 0x000364000c1e1b00 */
.L_x_112:
[----:B------:R-:W-:Y:S05]  /*1d70*/  BSYNC.RECONVERGENT B1 ;  /* 0x0000000000017941 */ /* 0x000fea0003800200 */
.L_x_111:
[----:B------:R-:W-:Y:S04]  /*1d80*/  BSSY.RECONVERGENT B1, `(.L_x_113) ;  /* 0x0000007000017945 */ /* 0x000fe80003800200 */
[----:B------:R-:W-:Y:S05]  /*1d90*/  @P2 BRA `(.L_x_114) ;  /* 0x0000000000142947 */ /* 0x000fea0003800000 */
[----:B------:R-:W-:-:S13]  /*1da0*/  ISETP.GE.AND P0, PT, R12, R31, PT ;  /* 0x0000001f0c00720c */ /* 0x000fda0003f06270 */
[----:B------:R2:W5:Y:S04]  /*1db0*/  @P0 LDG.E.64 R12, desc[UR6][R24.64+0x2000] ;  /* 0x00200006180c0981 */ /* 0x000568000c1e1b00 */
[----:B------:R2:W5:Y:S04]  /*1dc0*/  @P0 LDG.E.64 R14, desc[UR6][R24.64+0x2008] ;  /* 0x00200806180e0981 */ /* 0x000568000c1e1b00 */
[----:B------:R2:W5:Y:S04]  /*1dd0*/  @!P0 LDG.E.64 R12, desc[UR6][R22.64+0x2000] ;  /* 0x00200006160c8981 */ /* 0x000568000c1e1b00 */
[----:B------:R2:W5:Y:S02]  /*1de0*/  @!P0 LDG.E.64 R14, desc[UR6][R22.64+0x2008] ;  /* 0x00200806160e8981 */ /* 0x000564000c1e1b00 */
.L_x_114:
[----:B------:R-:W-:Y:S05]  /*1df0*/  BSYNC.RECONVERGENT B1 ;  /* 0x0000000000017941 */ /* 0x000fea0003800200 */
.L_x_113:
[----:B------:R-:W-:Y:S05]  /*1e00*/  @P3 BRA `(.L_x_108) ;  /* 0x0000000000143947 */ /* 0x000fea0003800000 */
[----:B------:R-:W-:-:S13]  /*1e10*/  ISETP.GE.AND P0, PT, R16, R31, PT ;  /* 0x0000001f1000720c */ /* 0x000fda0003f06270 */
[----:B------:R3:W5:Y:S04]  /*1e20*/  @P0 LDG.E.64 R16, desc[UR6][R24.64+0x3000] ;  /* 0x0030000618100981 */ /* 0x000768000c1e1b00 */
[----:B------:R3:W5:Y:S04]  /*1e30*/  @P0 LDG.E.64 R18, desc[UR6][R24.64+0x3008] ;  /* 0x0030080618120981 */ /* 0x000768000c1e1b00 */
[----:B------:R3:W5:Y:S04]  /*1e40*/  @!P0 LDG.E.64 R16, desc[UR6][R22.64+0x3000] ;  /* 0x0030000616108981 */ /* 0x000768000c1e1b00 */
[----:B------:R3:W5:Y:S02]  /*1e50*/  @!P0 LDG.E.64 R18, desc[UR6][R22.64+0x3008] ;  /* 0x0030080616128981 */ /* 0x000764000c1e1b00 */
.L_x_108:
[----:B------:R-:W-:Y:S05]  /*1e60*/  BSYNC.RECONVERGENT B0 ;  /* 0x0000000000007941 */ /* 0x000fea0003800200 */
.L_x_100:
[----:B------:R-:W0:Y:S01]  /*1e70*/  S2UR UR5, SR_CgaCtaId ;  /* 0x00000000000579c3 */ /* 0x000e220000008800 */
[----:B------:R-:W-:Y:S02]  /*1e80*/  UMOV UR4, 0x400 ;  /* 0x0000040000047882 */ /* 0x000fe40000000000 */
[----:B0-----:R-:W-:-:S06]  /*1e90*/  ULEA UR4, UR5, UR4, 0x18 ;  /* 0x0000000405047291 */ /* 0x001fcc000f8ec0ff */
[----:B------:R-:W-:-:S05]  /*1ea0*/  LEA R21, R0, UR4, 0x4 ;  /* 0x0000000400157c11 */ /* 0x000fca000f8e20ff */
[----:B-----5:R0:W-:Y:S04]  /*1eb0*/  STS.128 [R21], R4 ;  /* 0x0000000415007388 */ /* 0x0201e80000000c00 */
[----:B------:R-:W-:Y:S04]  /*1ec0*/  STS.128 [R21+0x1000], R8 ;  /* 0x0010000815007388 */ /* 0x000fe80000000c00 */
[----:B------:R1:W-:Y:S04]  /*1ed0*/  STS.128 [R21+0x2000], R12 ;  /* 0x0020000c15007388 */ /* 0x0003e80000000c00 */
[----:B------:R2:W-:Y:S01]  /*1ee0*/  STS.128 [R21+0x3000], R16 ;  /* 0x0030001015007388 */ /* 0x0005e20000000c00 */
[----:B------:R-:W-:Y:S08]  /*1ef0*/  BAR.SYNC.DEFER_BLOCKING 0x0 ;  /* 0x0000000000007b1d */ /* 0x000ff00000010000 */
[----:B0-----:R-:W2:Y:S01]  /*1f00*/  LDC.64 R4, c[0x4][RZ] ;  /* 0x01000000ff047b82 */ /* 0x001ea20000000a00 */
[----:B-1----:R-:W-:-:S05]  /*1f10*/  IMAD.SHL.U32 R12, R0, 0x4, RZ ;  /* 0x00000004000c7824 */ /* 0x002fca00078e00ff */
[----:B------:R-:W-:Y:S02]  /*1f20*/  VIMNMX R12, PT, PT, R12, R3, PT ;  /* 0x000000030c0c7248 */ /* 0x000fe40003fe0100 */
[----:B------:R-:W-:Y:S02]  /*1f30*/  PREEXIT ;  /* 0x000000000000782d */ /* 0x000fe40000000000 */
[C---:B------:R-:W-:Y:S01]  /*1f40*/  ISETP.GE.AND P0, PT, R12.reuse, R2, PT ;  /* 0x000000020c00720c */ /* 0x040fe20003f06270 */
[----:B------:R-:W-:Y:S01]  /*1f50*/  IMAD.IADD R2, R12, 0x1, -R2 ;  /* 0x000000010c027824 */ /* 0x000fe200078e0a02 */
[----:B------:R-:W-:-:S04]  /*1f60*/  VIMNMX R15, PT, PT, R31, R12, PT ;  /* 0x0000000c1f0f7248 */ /* 0x000fc80003fe0100 */
[----:B------:R-:W-:-:S04]  /*1f70*/  SEL R2, R2, RZ, P0 ;  /* 0x000000ff02027207 */ /* 0x000fc80000000000 */
[----:B------:R-:W-:Y:S01]  /*1f80*/  ISETP.GE.AND P0, PT, R2, R15, PT ;  /* 0x0000000f0200720c */ /* 0x000fe20003f06270 */
[----:B--234-:R0:W5:Y:S04]  /*1f90*/  LDG.E.64 R22, desc[UR6][R4.64] ;  /* 0x0000000604167981 */ /* 0x01c168000c1e1b00 */
[----:B------:R0:W5:Y:S01]  /*1fa0*/  LDG.E.64 R24, desc[UR6][R4.64+0x8] ;  /* 0x0000080604187981 */ /* 0x000162000c1e1b00 */
[----:B------:R-:W-:Y:S07]  /*1fb0*/  BSSY.RECONVERGENT B0, `(.L_x_115) ;  /* 0x0000019000007945 */ /* 0x000fee0003800200 */
[----:B------:R-:W-:Y:S05]  /*1fc0*/  @P0 BRA `(.L_x_116) ;  /* 0x00000000005c0947 */ /* 0x000fea0003800000 */
[----:B------:R-:W-:-:S07]  /*1fd0*/  IMAD.IADD R13, R31, 0x1, R12 ;  /* 0x000000011f0d7824 */ /* 0x000fce00078e020c */
.L_x_117:
        /* <DEDUP_REMOVED lines=22> */
.L_x_116:
[----:B------:R-:W-:Y:S05]  /*2140*/  BSYNC.RECONVERGENT B0 ;  /* 0x0000000000007941 */ /* 0x000fea0003800200 */
.L_x_115:
        /* <DEDUP_REMOVED lines=21> */
.L_x_119:
[----:B------:R-:W-:Y:S05]  /*22a0*/  BSYNC.RECONVERGENT B0 ;  /* 0x0000000000007941 */ /* 0x000fea0003800200 */
.L_x_118:
        /* <DEDUP_REMOVED lines=20> */
[----:B0--3--:R-:W-:Y:S02]  /*23f0*/  DADD R4, -R24, R14 ;  /* 0x0000000018047229 */ /* 0x009fe4000000010e */
[C---:B-1----:R-:W-:Y:S02]  /*2400*/  DADD R26, -R22.reuse, R8 ;  /* 0x00000000161a7229 */ /* 0x042fe40000000108 */
[----:B------:R-:W-:Y:S02]  /*2410*/  DADD R6, -R22, R12 ;  /* 0x0000000016067229 */ /* 0x000fe4000000010c */
[----:B------:R-:W-:Y:S02]  /*2420*/  DMUL R16, R16, R16 ;  /* 0x0000001010107228 */ /* 0x000fe40000000000 */
[----:B------:R-:W-:-:S06]  /*2430*/  DMUL R4, R4, R4 ;  /* 0x0000000404047228 */ /* 0x000fcc0000000000 */
[----:B------:R-:W-:Y:S02]  /*2440*/  DFMA R16, R26, R26, R16 ;  /* 0x0000001a1a10722b */ /* 0x000fe40000000010 */
[----:B------:R-:W-:-:S08]  /*2450*/  DFMA R4, R6, R6, R4 ;  /* 0x000000060604722b */ /* 0x000fd00000000004 */
[----:B------:R-:W-:-:S14]  /*2460*/  DSETP.LT.AND P0, PT, R16, R4, PT ;  /* 0x000000041000722a */ /* 0x000fdc0003f01000 */
.L_x_121:
[----:B------:R-:W-:Y:S05]  /*2470*/  BSYNC.RECONVERGENT B0 ;  /* 0x0000000000007941 */ /* 0x000fea0003800200 */
.L_x_120:
[----:B------:R-:W-:Y:S01]  /*2480*/  @!P0 IMAD.MOV R2, RZ, RZ, R28 ;  /* 0x000000ffff028224 */ /* 0x000fe200078e021c */
[----:B------:R-:W-:Y:S01]  /*2490*/  BSSY.RECONVERGENT B0, `(.L_x_122) ;  /* 0x000001b000007945 */ /* 0x000fe20003800200 */
[----:B------:R-:W-:Y:S01]  /*24a0*/  @P0 IMAD.MOV R36, RZ, RZ, R32 ;  /* 0x000000ffff240224 */ /* 0x000fe200078e0220 */
[----:B--23--:R-:W-:Y:S01]  /*24b0*/  FSEL R16, R10, R14, P0 ;  /* 0x0000000e0a107208 */ /* 0x00cfe20000000000 */
[C---:B------:R-:W-:Y:S01]  /*24c0*/  VIADD R32, R2.reuse, 0x1 ;  /* 0x0000000102207836 */ /* 0x040fe20000000000 */
[----:B------:R-:W-:Y:S01]  /*24d0*/  ISETP.GE.AND P1, PT, R2, R3, PT ;  /* 0x000000030200720c */ /* 0x000fe20003f26270 */
[C---:B------:R-:W-:Y:S01]  /*24e0*/  VIADD R34, R36.reuse, 0x1 ;  /* 0x0000000124227836 */ /* 0x040fe20000000000 */
[----:B0-----:R-:W-:Y:S02]  /*24f0*/  @!P0 LEA R4, R36, UR4, 0x4 ;  /* 0x0000000424048c11 */ /* 0x001fe4000f8e20ff */
[----:B------:R-:W-:Y:S02]  /*2500*/  @P0 LEA R5, R2, UR4, 0x4 ;  /* 0x0000000402050c11 */ /* 0x000fe4000f8e20ff */
[----:B------:R-:W-:-:S02]  /*2510*/  FSEL R19, R11, R15, P0 ;  /* 0x0000000f0b137208 */ /* 0x000fc40000000000 */
[----:B------:R-:W-:Y:S02]  /*2520*/  FSEL R6, R8, R12, P0 ;  /* 0x0000000c08067208 */ /* 0x000fe40000000000 */
[----:B------:R-:W-:Y:S02]  /*2530*/  FSEL R17, R9, R13, P0 ;  /* 0x0000000d09117208 */ /* 0x000fe40000000000 */
[----:B------:R0:W2:Y:S04]  /*2540*/  @!P0 LDS.128 R12, [R4] ;  /* 0x00000000040c8984 */ /* 0x0000a80000000c00 */
[----:B------:R0:W3:Y:S01]  /*2550*/  @P0 LDS.128 R8, [R5] ;  /* 0x0000000005080984 */ /* 0x0000e20000000c00 */
[----:B------:R-:W-:Y:S01]  /*2560*/  PLOP3.LUT P0, PT, PT, PT, PT, 0x8, 0x80 ;  /* 0x000000000080781c */ /* 0x000fe20003f0e170 */
[----:B------:R-:W-:-:S12]  /*2570*/  @P1 BRA `(.L_x_123) ;  /* 0x0000000000301947 */ /* 0x000fd80003800000 */
[----:B------:R-:W-:Y:S02]  /*2580*/  ISETP.GE.AND P1, PT, R36, R31, PT ;  /* 0x0000001f2400720c */ /* 0x000fe40003f26270 */
[----:B------:R-:W-:-:S11]  /*2590*/  PLOP3.LUT P0, PT, PT, PT, PT, 0x80, 0x8 ;  /* 0x000000000008781c */ /* 0x000fd60003f0f070 */
[----:B------:R-:W-:Y:S05]  /*25a0*/  @P1 BRA `(.L_x_123) ;  /* 0x0000000000241947 */ /* 0x000fea0003800000 */
[----:B0--3-5:R-:W-:Y:S02]  /*25b0*/  DADD R4, -R24, R10 ;  /* 0x0000000018047229 */ /* 0x029fe4000000010a */
[----:B-1----:R-:W-:Y:S02]  /*25c0*/  DADD R28, -R22, R8 ;  /* 0x00000000161c7229 */ /* 0x002fe40000000108 */
[----:B--2---:R-:W-:-:S04]  /*25d0*/  DADD R26, -R24, R14 ;  /* 0x00000000181a7229 */ /* 0x004fc8000000010e */
[----:B------:R-:W-:-:S04]  /*25e0*/  DMUL R4, R4, R4 ;  /* 0x0000000404047228 */ /* 0x000fc80000000000 */
[----:B------:R-:W-:-:S04]  /*25f0*/  DMUL R26, R26, R26 ;  /* 0x0000001a1a1a7228 */ /* 0x000fc80000000000 */
[----:B------:R-:W-:Y:S02]  /*2600*/  DFMA R4, R28, R28, R4 ;  /* 0x0000001c1c04722b */ /* 0x000fe40000000004 */
[----:B------:R-:W-:-:S08]  /*2610*/  DADD R28, -R22, R12 ;  /* 0x00000000161c7229 */ /* 0x000fd0000000010c */
[----:B------:R-:W-:-:S08]  /*2620*/  DFMA R26, R28, R28, R26 ;  /* 0x0000001c1c1a722b */ /* 0x000fd0000000001a */
[----:B------:R-:W-:-:S14]  /*2630*/  DSETP.LT.AND P0, PT, R4, R26, PT ;  /* 0x0000001a0400722a */ /* 0x000fdc0003f01000 */
.L_x_123:
[----:B------:R-:W-:Y:S05]  /*2640*/  BSYNC.RECONVERGENT B0 ;  /* 0x0000000000007941 */ /* 0x000fea0003800200 */
.L_x_122:
[----:B------:R-:W-:Y:S01]  /*2650*/  @!P0 IMAD.MOV R32, RZ, RZ, R2 ;  /* 0x000000ffff208224 */ /* 0x000fe200078e0202 */
[----:B------:R-:W-:Y:S01]  /*2660*/  BSSY.RECONVERGENT B0, `(.L_x_124) ;  /* 0x0000019000007945 */ /* 0x000fe20003800200 */
[----:B------:R-:W-:Y:S01]  /*2670*/  @P0 IMAD.MOV R34, RZ, RZ, R36 ;  /* 0x000000ffff220224 */ /* 0x000fe200078e0224 */
[----:B--23--:R-:W-:Y:S02]  /*2680*/  FSEL R2, R10, R14, P0 ;  /* 0x0000000e0a027208 */ /* 0x00cfe40000000000 */
[----:B------:R-:W-:Y:S02]  /*2690*/  ISETP.GE.AND P1, PT, R32, R3, PT ;  /* 0x000000032000720c */ /* 0x000fe40003f26270 */
[----:B------:R-:W-:Y:S02]  /*26a0*/  @!P0 LEA R26, R34, UR4, 0x4 ;  /* 0x00000004221a8c11 */ /* 0x000fe4000f8e20ff */
[----:B-1----:R-:W-:Y:S02]  /*26b0*/  @P0 LEA R27, R32, UR4, 0x4 ;  /* 0x00000004201b0c11 */ /* 0x002fe4000f8e20ff */
[----:B0-----:R-:W-:-:S02]  /*26c0*/  FSEL R5, R11, R15, P0 ;  /* 0x0000000f0b057208 */ /* 0x001fc40000000000 */
        /* <DEDUP_REMOVED lines=18> */
.L_x_125:
[----:B------:R-:W-:Y:S05]  /*27f0*/  BSYNC.RECONVERGENT B0 ;  /* 0x0000000000007941 */ /* 0x000fea0003800200 */
.L_x_124:
[----:B------:R-:W-:Y:S01]  /*2800*/  BAR.SYNC.DEFER_BLOCKING 0x0 ;  /* 0x0000000000007b1d */ /* 0x000fe20000010000 */
[----:B-12--5:R-:W-:Y:S01]  /*2810*/  FSEL R22, R10, R14, P0 ;  /* 0x0000000e0a167208 */ /* 0x026fe20000000000 */
[----:B------:R-:W-:Y:S01]  /*2820*/  IMAD.MOV.U32 R14, RZ, RZ, R16 ;  /* 0x000000ffff0e7224 */ /* 0x000fe200078e0010 */
[----:B------:R-:W-:Y:S01]  /*2830*/  FSEL R25, R11, R15, P0 ;  /* 0x0000000f0b197208 */ /* 0x000fe20000000000 */
[----:B------:R-:W-:Y:S01]  /*2840*/  IMAD.MOV.U32 R15, RZ, RZ, R19 ;  /* 0x000000ffff0f7224 */ /* 0x000fe200078e0013 */
[----:B------:R-:W-:Y:S01]  /*2850*/  FSEL R23, R8, R12, P0 ;  /* 0x0000000c08177208 */ /* 0x000fe20000000000 */
[----:B------:R-:W-:Y:S01]  /*2860*/  IMAD.MOV.U32 R12, RZ, RZ, R6 ;  /* 0x000000ffff0c7224 */ /* 0x000fe200078e0006 */
[----:B0-----:R-:W-:Y:S01]  /*2870*/  FSEL R26, R9, R13, P0 ;  /* 0x0000000d091a7208 */ /* 0x001fe20000000000 */
        /* <DEDUP_REMOVED lines=16> */
[----:B------:R-:W0:Y:S01]  /*2980*/  S2R R21, SR_LANEID ;  /* 0x0000000000157919 */ /* 0x000e220000000000 */
[----:B------:R-:W-:Y:S01]  /*2990*/  LOP3.LUT R2, R24, 0xf80, RZ, 0xc0, !PT ;  /* 0x00000f8018027812 */ /* 0x000fe200078ec0ff */
[----:B------:R-:W1:Y:S01]  /*29a0*/  LDCU.64 UR8, c[0x0][0x3a0] ;  /* 0x00007400ff0877ac */ /* 0x000e620008000a00 */
[----:B------:R-:W-:-:S03]  /*29b0*/  ISETP.NE.AND P0, PT, R0, RZ, PT ;  /* 0x000000ff0000720c */ /* 0x000fc60003f05270 */
[----:B0-----:R-:W-:-:S05]  /*29c0*/  IMAD R22, R21, 0x4, R2 ;  /* 0x0000000415167824 */ /* 0x001fca00078e0202 */
[----:B------:R-:W-:-:S05]  /*29d0*/  LEA R23, R22, UR4, 0x4 ;  /* 0x0000000416177c11 */ /* 0x000fca000f8e20ff */
[----:B------:R-:W-:Y:S01]  /*29e0*/  IMAD R21, R21, -0x30, R23 ;  /* 0xffffffd015157824 */ /* 0x000fe200078e0217 */
[----:B------:R0:W-:Y:S04]  /*29f0*/  STS.128 [R23], R8 ;  /* 0x0000000817007388 */ /* 0x0001e80000000c00 */
[----:B------:R2:W-:Y:S04]  /*2a00*/  STS.128 [R23+0x10], R12 ;  /* 0x0000100c17007388 */ /* 0x0005e80000000c00 */
[----:B------:R-:W-:Y:S04]  /*2a10*/  STS.128 [R23+0x20], R16 ;  /* 0x0000201017007388 */ /* 0x000fe80000000c00 */
[----:B------:R-:W-:Y:S01]  /*2a20*/  STS.128 [R23+0x30], R4 ;  /* 0x0000300417007388 */ /* 0x000fe20000000c00 */
[----:B------:R-:W-:-:S03]  /*2a30*/  NOP ;  /* 0x0000000000007918 */ /* 0x000fc60000000000 */
[----:B------:R-:W-:Y:S01]  /*2a40*/  LDS.128 R28, [R21] ;  /* 0x00000000151c7984 */ /* 0x000fe20000000c00 */
[----:B0-----:R-:W-:-:S03]  /*2a50*/  LOP3.LUT R9, R0, 0x1f, RZ, 0xc0, !PT ;  /* 0x0000001f00097812 */ /* 0x001fc600078ec0ff */
[----:B------:R-:W-:Y:S02]  /*2a60*/  LDS.128 R32, [R21+0x200] ;  /* 0x0002000015207984 */ /* 0x000fe40000000c00 */
[----:B------:R-:W-:Y:S02]  /*2a70*/  IMAD.IADD R9, R2, 0x1, R9 ;  /* 0x0000000102097824 */ /* 0x000fe400078e0209 */
[----:B------:R-:W-:Y:S02]  /*2a80*/  LDS.128 R4, [R21+0x400] ;  /* 0x0004000015047984 */ /* 0x000fe40000000c00 */
[C---:B------:R-:W-:Y:S01]  /*2a90*/  VIADD R11, R9.reuse, 0x20 ;  /* 0x00000020090b7836 */ /* 0x040fe20000000000 */
[----:B------:R-:W-:Y:S01]  /*2aa0*/  IADD3 R20, P2, PT, R20, R9, RZ ;  /* 0x0000000914147210 */ /* 0x000fe20007f5e0ff */
[----:B------:R-:W-:Y:S01]  /*2ab0*/  LDS.128 R24, [R21+0x600] ;  /* 0x0006000015187984 */ /* 0x000fe20000000c00 */
[----:B--2---:R-:W-:Y:S02]  /*2ac0*/  VIADD R13, R9, 0x40 ;  /* 0x00000040090d7836 */ /* 0x004fe40000000000 */
[----:B-1----:R-:W-:Y:S01]  /*2ad0*/  LEA R2, P3, R20, UR8, 0x4 ;  /* 0x0000000814027c11 */ /* 0x002fe2000f8620ff */
[----:B------:R0:W-:Y:S01]  /*2ae0*/  @!P0 STS [UR4+0x4000], R3 ;  /* 0x00400003ff008988 */ /* 0x0001e20008000804 */
[----:B------:R-:W-:Y:S01]  /*2af0*/  BAR.SYNC.DEFER_BLOCKING 0x0 ;  /* 0x0000000000007b1d */ /* 0x000fe20000010000 */
[----:B0-----:R-:W-:-:S05]  /*2b00*/  IMAD.X R3, RZ, RZ, RZ, P2 ;  /* 0x000000ffff037224 */ /* 0x001fca00010e06ff */
[----:B------:R-:W-:Y:S01]  /*2b10*/  LEA.HI.X R3, R20, UR9, R3, 0x4, P3 ;  /* 0x0000000914037c11 */ /* 0x000fe200098f2403 */
[----:B------:R-:W0:Y:S02]  /*2b20*/  LDS R8, [UR4+0x4000] ;  /* 0x00400004ff087984 */ /* 0x000e240008000800 */
[CC--:B0-----:R-:W-:Y:S01]  /*2b30*/  ISETP.GE.AND P0, PT, R9.reuse, R8.reuse, PT ;  /* 0x000000080900720c */ /* 0x0c1fe20003f06270 */
[----:B------:R-:W-:Y:S01]  /*2b40*/  VIADD R9, R9, 0x60 ;  /* 0x0000006009097836 */ /* 0x000fe20000000000 */
        /* <DEDUP_REMOVED lines=13> */
.L_x_126:
        /* <DEDUP_REMOVED lines=15> */
[--C-:B------:R-:W-:Y:S02]  /*2d10*/  IMAD.IADD R11, R2, 0x1, R9.reuse ;  /* 0x00000001020b7824 */ /* 0x100fe400078e0209 */
[----:B------:R-:W-:Y:S01]  /*2d20*/  LDS.128 R4, [R21+0x400] ;  /* 0x0004000015047984 */ /* 0x000fe20000000c00 */
[----:B------:R-:W-:Y:S02]  /*2d30*/  IMAD.IADD R9, R20, 0x1, R9 ;  /* 0x0000000114097824 */ /* 0x000fe400078e0209 */
[----:B--2---:R-:W-:Y:S01]  /*2d40*/  VIADD R13, R11, 0x20 ;  /* 0x000000200b0d7836 */ /* 0x004fe20000000000 */
[----:B------:R-:W-:Y:S02]  /*2d50*/  LDS.128 R24, [R21+0x600] ;  /* 0x0006000015187984 */ /* 0x000fe40000000c00 */
[----:B------:R-:W-:-:S02]  /*2d60*/  IADD3 R9, P2, PT, R2, R9, RZ ;  /* 0x0000000902097210 */ /* 0x000fc40007f5e0ff */
[----:B------:R0:W-:Y:S01]  /*2d70*/  @!P0 STS [UR4+0x4000], R3 ;  /* 0x00400003ff008988 */ /* 0x0001e20008000804 */
[----:B------:R-:W-:Y:S02]  /*2d80*/  BAR.SYNC.DEFER_BLOCKING 0x0 ;  /* 0x0000000000007b1d */ /* 0x000fe40000010000 */
[----:B------:R-:W-:Y:S01]  /*2d90*/  IMAD.X R0, RZ, RZ, RZ, P2 ;  /* 0x000000ffff007224 */ /* 0x000fe200010e06ff */
[----:B-1----:R-:W-:-:S04]  /*2da0*/  LEA R2, P3, R9, UR8, 0x4 ;  /* 0x0000000809027c11 */ /* 0x002fc8000f8620ff */
[----:B0-----:R-:W-:Y:S01]  /*2db0*/  LEA.HI.X R3, R9, UR9, R0, 0x4, P3 ;  /* 0x0000000909037c11 */ /* 0x001fe200098f2400 */
[----:B------:R-:W0:Y:S02]  /*2dc0*/  LDS R8, [UR4+0x4000] ;  /* 0x00400004ff087984 */ /* 0x000e240008000800 */
[-C--:B0-----:R-:W-:Y:S01]  /*2dd0*/  ISETP.GE.AND P1, PT, R13, R8.reuse, PT ;  /* 0x000000080d00720c */ /* 0x081fe20003f26270 */
[C---:B------:R-:W-:Y:S01]  /*2de0*/  VIADD R13, R11.reuse, 0x40 ;  /* 0x000000400b0d7836 */ /* 0x040fe20000000000 */
[C---:B------:R-:W-:Y:S01]  /*2df0*/  ISETP.GE.AND P0, PT, R11.reuse, R8, PT ;  /* 0x000000080b00720c */ /* 0x040fe20003f06270 */
[----:B------:R-:W-:-:S03]  /*2e00*/  VIADD R11, R11, 0x60 ;  /* 0x000000600b0b7836 */ /* 0x000fc60000000000 */
[-C--:B------:R-:W-:Y:S02]  /*2e10*/  ISETP.GE.AND P2, PT, R13, R8.reuse, PT ;  /* 0x000000080d00720c */ /* 0x080fe40003f46270 */
        /* <DEDUP_REMOVED lines=11> */
.L_x_127:
        /* <DEDUP_REMOVED lines=11> */
.L_x_174:


//--------------------- .text._ZN3cub18CUB_300001_SM_10006detail10merge_sort30DeviceMergeSortPartitionKernelIN6thrust24THRUST_300001_SM_1000_NS6detail15normal_iteratorINS5_10device_ptrI5PointEEEEj11device_sortIS9_ES9_EEvbT_PT2_T0_SH_PSH_T1_SH_i --------------------------
	.section	.text._ZN3cub18CUB_300001_SM_10006detail10merge_sort30DeviceMergeSortPartitionKernelIN6thrust24THRUST_300001_SM_1000_NS6detail15normal_iteratorINS5_10device_ptrI5PointEEEEj11device_sortIS9_ES9_EEvbT_PT2_T0_SH_PSH_T1_SH_i,"ax",@progbits
	.align	128
        .global         _ZN3cub18CUB_300001_SM_10006detail10merge_sort30DeviceMergeSortPartitionKernelIN6thrust24THRUST_300001_SM_1000_NS6detail15normal_iteratorINS5_10device_ptrI5PointEEEEj11device_sortIS9_ES9_EEvbT_PT2_T0_SH_PSH_T1_SH_i
        .type           _ZN3cub18CUB_300001_SM_10006detail10merge_sort30DeviceMergeSortPartitionKernelIN6thrust24THRUST_300001_SM_1000_NS6detail15normal_iteratorINS5_10device_ptrI5PointEEEEj11device_sortIS9_ES9_EEvbT_PT2_T0_SH_PSH_T1_SH_i,@function
        .size           _ZN3cub18CUB_300001_SM_10006detail10merge_sort30DeviceMergeSortPartitionKernelIN6thrust24THRUST_300001_SM_1000_NS6detail15normal_iteratorINS5_10device_ptrI5PointEEEEj11device_sortIS9_ES9_EEvbT_PT2_T0_SH_PSH_T1_SH_i,(.L_x_175 - _ZN3cub18CUB_300001_SM_10006detail10merge_sort30DeviceMergeSortPartitionKernelIN6thrust24THRUST_300001_SM_1000_NS6detail15normal_iteratorINS5_10device_ptrI5PointEEEEj11device_sortIS9_ES9_EEvbT_PT2_T0_SH_PSH_T1_SH_i)
        .other          _ZN3cub18CUB_300001_SM_10006detail10merge_sort30DeviceMergeSortPartitionKernelIN6thrust24THRUST_300001_SM_1000_NS6detail15normal_iteratorINS5_10device_ptrI5PointEEEEj11device_sortIS9_ES9_EEvbT_PT2_T0_SH_PSH_T1_SH_i,@"STO_CUDA_ENTRY STV_DEFAULT"
_ZN3cub18CUB_300001_SM_10006detail10merge_sort30DeviceMergeSortPartitionKernelIN6thrust24THRUST_300001_SM_1000_NS6detail15normal_iteratorINS5_10device_ptrI5PointEEEEj11device_sortIS9_ES9_EEvbT_PT2_T0_SH_PSH_T1_SH_i:
.text._ZN3cub18CUB_300001_SM_10006detail10merge_sort30DeviceMergeSortPartitionKernelIN6thrust24THRUST_300001_SM_1000_NS6detail15normal_iteratorINS5_10device_ptrI5PointEEEEj11device_sortIS9_ES9_EEvbT_PT2_T0_SH_PSH_T1_SH_i:
[----:B------:R-:W-:Y:S01]  /*0000*/  LDC R1, c[0x0][0x37c] ;  /* 0x0000df00ff017b82 */ /* 0x000fe20000000800 */
[----:B------:R-:W0:Y:S01]  /*0010*/  S2R R0, SR_CTAID.X ;  /* 0x0000000000007919 */ /* 0x000e220000002500 */
[----:B------:R-:W0:Y:S01]  /*0020*/  LDCU UR4, c[0x0][0x360] ;  /* 0x00006c00ff0477ac */ /* 0x000e220008000800 */
[----:B------:R-:W0:Y:S01]  /*0030*/  S2R R3, SR_TID.X ;  /* 0x0000000000037919 */ /* 0x000e220000002100 */
[----:B------:R-:W1:Y:S01]  /*0040*/  LDCU UR6, c[0x0][0x39c] ;  /* 0x00007380ff0677ac */ /* 0x000e620008000800 */
[----:B0-----:R-:W-:-:S05]  /*0050*/  IMAD R0, R0, UR4, R3 ;  /* 0x0000000400007c24 */ /* 0x001fca000f8e0203 */
[----:B-1----:R-:W-:-:S13]  /*0060*/  ISETP.GE.U32.AND P0, PT, R0, UR6, PT ;  /* 0x0000000600007c0c */ /* 0x002fda000bf06070 */
[----:B------:R-:W-:Y:S05]  /*0070*/  @P0 EXIT ;  /* 0x000000000000094d */ /* 0x000fea0003800000 */
[----:B------:R-:W0:Y:S01]  /*0080*/  LDCU UR5, c[0x0][0x3ac] ;  /* 0x00007580ff0577ac */ /* 0x000e220008000800 */
[----:B------:R-:W-:Y:S01]  /*0090*/  VIADD R2, R0, 0x1 ;  /* 0x0000000100027836 */ /* 0x000fe20000000000 */
[----:B------:R-:W-:Y:S01]  /*00a0*/  ACQBULK ;  /* 0x000000000000782e */ /* 0x000fe20000000000 */
[----:B------:R-:W1:Y:S03]  /*00b0*/  LDCU UR7, c[0x0][0x3b0] ;  /* 0x00007600ff0777ac */ /* 0x000e660008000800 */
[----:B------:R-:W-:Y:S01]  /*00c0*/  ISETP.NE.AND P0, PT, R2, UR6, PT ;  /* 0x0000000602007c0c */ /* 0x000fe2000bf05270 */
[----:B------:R-:W2:Y:S01]  /*00d0*/  LDCU UR10, c[0x0][0x398] ;  /* 0x00007300ff0a77ac */ /* 0x000ea20008000800 */
[----:B------:R-:W3:Y:S01]  /*00e0*/  LDCU.64 UR8, c[0x0][0x358] ;  /* 0x00006b00ff0877ac */ /* 0x000ee20008000a00 */
[----:B0-----:R-:W-:-:S10]  /*00f0*/  UIADD3 UR4, UPT, UPT, -UR5, URZ, URZ ;  /* 0x000000ff05047290 */ /* 0x001fd4000fffe1ff */
[----:B------:R-:W0:Y:S01]  /*0100*/  @!P0 LDC.64 R4, c[0x0][0x3a0] ;  /* 0x0000e800ff048b82 */ /* 0x000e220000000a00 */
[----:B------:R-:W-:Y:S01]  /*0110*/  LOP3.LUT R2, R0, UR4, RZ, 0xc0, !PT ;  /* 0x0000000400027c12 */ /* 0x000fe2000f8ec0ff */
[----:B------:R-:W-:-:S04]  /*0120*/  USHF.R.U32.HI UR4, URZ, 0x1, UR5 ;  /* 0x00000001ff047899 */ /* 0x000fc80008011605 */
[----:B-1----:R-:W-:Y:S01]  /*0130*/  IMAD R3, R2, UR7, RZ ;  /* 0x0000000702037c24 */ /* 0x002fe2000f8e02ff */
[----:B------:R-:W-:-:S04]  /*0140*/  UIMAD UR4, UR4, UR7, URZ ;  /* 0x00000007040472a4 */ /* 0x000fc8000f8e02ff */
[----:B------:R-:W-:-:S04]  /*0150*/  LOP3.LUT R2, RZ, R3, RZ, 0x33, !PT ;  /* 0x00000003ff027212 */ /* 0x000fc800078e33ff */
[----:B------:R-:W-:-:S04]  /*0160*/  VIMNMX.U32 R2, PT, PT, R2, UR4, PT ;  /* 0x0000000402027c48 */ /* 0x000fc8000bfe0000 */
[----:B--2---:R-:W-:Y:S01]  /*0170*/  VIADDMNMX.U32 R2, R2, R3, UR10, PT ;  /* 0x0000000a02027e46 */ /* 0x004fe2000b800003 */
[----:B0-----:R-:W-:Y:S01]  /*0180*/  @!P0 IMAD.WIDE.U32 R4, R0, 0x4, R4 ;  /* 0x0000000400048825 */ /* 0x001fe200078e0004 */
[----:B------:R-:W-:Y:S02]  /*0190*/  VIMNMX.U32 R3, PT, PT, R3, UR10, PT ;  /* 0x0000000a03037c48 */ /* 0x000fe4000bfe0000 */
[----:B------:R-:W-:Y:S02]  /*01a0*/  LOP3.LUT R6, RZ, R2, RZ, 0x33, !PT ;  /* 0x00000002ff067212 */ /* 0x000fe400078e33ff */
[----:B---3--:R0:W-:Y:S02]  /*01b0*/  @!P0 STG.E desc[UR8][R4.64], R2 ;  /* 0x0000000204008986 */ /* 0x0081e4000c101908 */
[----:B------:R-:W-:-:S04]  /*01c0*/  VIMNMX.U32 R7, PT, PT, R6, UR4, PT ;  /* 0x0000000406077c48 */ /* 0x000fc8000bfe0000 */
[----:B------:R-:W-:Y:S01]  /*01d0*/  VIADDMNMX.U32 R7, R7, R2, UR10, PT ;  /* 0x0000000a07077e46 */ /* 0x000fe2000b800002 */
[----:B------:R-:W-:Y:S06]  /*01e0*/  @!P0 EXIT ;  /* 0x000000000000894d */ /* 0x000fec0003800000 */
[----:B------:R-:W1:Y:S01]  /*01f0*/  LDCU.U8 UR6, c[0x0][0x380] ;  /* 0x00007000ff0677ac */ /* 0x000e620008000000 */
[----:B------:R-:W-:Y:S01]  /*0200*/  BSSY.RECONVERGENT B0, `(.L_x_128) ;  /* 0x000005a000007945 */ /* 0x000fe20003800200 */
[----:B------:R-:W-:-:S06]  /*0210*/  UIADD3 UR4, UPT, UPT, UR5, -0x1, URZ ;  /* 0xffffffff05047890 */ /* 0x000fcc000fffe0ff */
[----:B0-----:R-:W-:-:S05]  /*0220*/  LOP3.LUT R4, R0, UR4, RZ, 0xc0, !PT ;  /* 0x0000000400047c12 */ /* 0x001fca000f8ec0ff */
[----:B------:R-:W-:Y:S01]  /*0230*/  IMAD R4, R4, UR7, RZ ;  /* 0x0000000704047c24 */ /* 0x000fe2000f8e02ff */
[----:B-1----:R-:W-:-:S04]  /*0240*/  UPRMT UR6, UR6, 0x8880, URZ ;  /* 0x0000888006067896 */ /* 0x002fc800080000ff */
[----:B------:R-:W-:-:S03]  /*0250*/  VIADDMNMX.U32 R4, R7, -R3, R4, PT ;  /* 0x8000000307047246 */ /* 0x000fc60003800004 */
[----:B------:R-:W-:Y:S02]  /*0260*/  UMOV UR4, UR6 ;  /* 0x0000000600047c82 */ /* 0x000fe40008000000 */
[----:B------:R-:W-:-:S09]  /*0270*/  UISETP.NE.AND UP0, UPT, UR4, URZ, UPT ;  /* 0x000000ff0400728c */ /* 0x000fd2000bf05270 */
[----:B------:R-:W-:Y:S05]  /*0280*/  BRA.U !UP0, `(.L_x_129) ;  /* 0x0000000108a87547 */ /* 0x000fea000b800000 */
[----:B------:R-:W-:Y:S01]  /*0290*/  IMAD.IADD R7, R7, 0x1, -R2 ;  /* 0x0000000107077824 */ /* 0x000fe200078e0a02 */
[----:B------:R-:W-:Y:S01]  /*02a0*/  VIADDMNMX.U32 R5, R2, -R3, R4, PT ;  /* 0x8000000302057246 */ /* 0x000fe20003800004 */
[----:B------:R-:W0:Y:S01]  /*02b0*/  LDCU.64 UR4, c[0x0][0x388] ;  /* 0x00007100ff0477ac */ /* 0x000e220008000a00 */
[----:B------:R-:W-:Y:S02]  /*02c0*/  BSSY.RECONVERGENT B1, `(.L_x_130) ;  /* 0x0000025000017945 */ /* 0x000fe40003800200 */
[----:B------:R-:W-:-:S05]  /*02d0*/  VIMNMX.U32 R6, PT, PT, R4, R7, !PT ;  /* 0x0000000704067248 */ /* 0x000fca0007fe0000 */
[----:B------:R-:W-:-:S05]  /*02e0*/  IMAD.IADD R6, R6, 0x1, -R7 ;  /* 0x0000000106067824 */ /* 0x000fca00078e0a07 */
[----:B------:R-:W-:-:S13]  /*02f0*/  ISETP.GE.U32.AND P0, PT, R6, R5, PT ;  /* 0x000000050600720c */ /* 0x000fda0003f06070 */
[----:B0-----:R-:W-:Y:S05]  /*0300*/  @P0 BRA `(.L_x_131) ;  /* 0x0000000000800947 */ /* 0x001fea0003800000 */
[----:B------:R-:W0:Y:S02]  /*0310*/  LDC.64 R12, c[0x4][RZ] ;  /* 0x01000000ff0c7b82 */ /* 0x000e240000000a00 */
[----:B0-----:R0:W5:Y:S04]  /*0320*/  LDG.E.64 R8, desc[UR8][R12.64] ;  /* 0x000000080c087981 */ /* 0x001168000c1e1b00 */
[----:B------:R0:W5:Y:S02]  /*0330*/  LDG.E.64 R10, desc[UR8][R12.64+0x8] ;  /* 0x000008080c0a7981 */ /* 0x000164000c1e1b00 */
.L_x_132:
[----:B------:R-:W-:-:S05]  /*0340*/  IMAD.IADD R7, R5, 0x1, -R6 ;  /* 0x0000000105077824 */ /* 0x000fca00078e0a06 */
[----:B------:R-:W-:-:S04]  /*0350*/  LEA.HI R20, R7, R6, RZ, 0x1f ;  /* 0x0000000607147211 */ /* 0x000fc800078ff8ff */
[-C--:B------:R-:W-:Y:S02]  /*0360*/  LOP3.LUT R7, RZ, R20.reuse, RZ, 0x33, !PT ;  /* 0x00000014ff077212 */ /* 0x080fe400078e33ff */
[----:B0-----:R-:W-:-:S03]  /*0370*/  IADD3 R13, P1, PT, R3, R20, RZ ;  /* 0x00000014030d7210 */ /* 0x001fc60007f3e0ff */
[----:B------:R-:W-:Y:S02]  /*0380*/  IMAD.IADD R7, R4, 0x1, R7 ;  /* 0x0000000104077824 */ /* 0x000fe400078e0207 */
[----:B------:R-:W-:Y:S01]  /*0390*/  IMAD.X R14, RZ, RZ, RZ, P1 ;  /* 0x000000ffff0e7224 */ /* 0x000fe200008e06ff */
[C---:B------:R-:W-:Y:S02]  /*03a0*/  LEA R24, P1, R13.reuse, UR4, 0x4 ;  /* 0x000000040d187c11 */ /* 0x040fe4000f8220ff */
[----:B------:R-:W-:Y:S02]  /*03b0*/  IADD3 R7, P0, PT, R2, R7, RZ ;  /* 0x0000000702077210 */ /* 0x000fe40007f1e0ff */
[----:B------:R-:W-:-:S03]  /*03c0*/  LEA.HI.X R25, R13, UR5, R14, 0x4, P1 ;  /* 0x000000050d197c11 */ /* 0x000fc600088f240e */
[----:B------:R-:W-:Y:S01]  /*03d0*/  IMAD.X R12, RZ, RZ, RZ, P0 ;  /* 0x000000ffff0c7224 */ /* 0x000fe200000e06ff */
[C---:B------:R-:W-:Y:S01]  /*03e0*/  LEA R22, P0, R7.reuse, UR4, 0x4 ;  /* 0x0000000407167c11 */ /* 0x040fe2000f8020ff */
[----:B------:R-:W2:Y:S03]  /*03f0*/  LDG.E.64 R14, desc[UR8][R24.64+0x8] ;  /* 0x00000808180e7981 */ /* 0x000ea6000c1e1b00 */
[----:B------:R-:W-:Y:S01]  /*0400*/  LEA.HI.X R23, R7, UR5, R12, 0x4, P0 ;  /* 0x0000000507177c11 */ /* 0x000fe200080f240c */
[----:B------:R-:W3:Y:S04]  /*0410*/  LDG.E.64 R16, desc[UR8][R24.64] ;  /* 0x0000000818107981 */ /* 0x000ee8000c1e1b00 */
[----:B------:R-:W4:Y:S04]  /*0420*/  LDG.E.64 R18, desc[UR8][R22.64+0x8] ;  /* 0x0000080816127981 */ /* 0x000f28000c1e1b00 */
[----:B------:R-:W3:Y:S01]  /*0430*/  LDG.E.64 R12, desc[UR8][R22.64] ;  /* 0x00000008160c7981 */ /* 0x000ee2000c1e1b00 */
[----:B--2--5:R-:W-:-:S02]  /*0440*/  DADD R14, -R10, R14 ;  /* 0x000000000a0e7229 */ /* 0x024fc4000000010e */
[----:B----4-:R-:W-:Y:S02]  /*0450*/  DADD R18, -R10, R18 ;  /* 0x000000000a127229 */ /* 0x010fe40000000112 */
[----:B---3--:R-:W-:-:S04]  /*0460*/  DADD R16, -R8, R16 ;  /* 0x0000000008107229 */ /* 0x008fc80000000110 */
[----:B------:R-:W-:Y:S02]  /*0470*/  DMUL R14, R14, R14 ;  /* 0x0000000e0e0e7228 */ /* 0x000fe40000000000 */
[----:B------:R-:W-:Y:S02]  /*0480*/  DADD R12, -R8, R12 ;  /* 0x00000000080c7229 */ /* 0x000fe4000000010c */
[----:B------:R-:W-:-:S04]  /*0490*/  DMUL R18, R18, R18 ;  /* 0x0000001212127228 */ /* 0x000fc80000000000 */
[----:B------:R-:W-:-:S04]  /*04a0*/  DFMA R14, R16, R16, R14 ;  /* 0x00000010100e722b */ /* 0x000fc8000000000e */
[----:B------:R-:W-:-:S08]  /*04b0*/  DFMA R18, R12, R12, R18 ;  /* 0x0000000c0c12722b */ /* 0x000fd00000000012 */
[----:B------:R-:W-:-:S06]  /*04c0*/  DSETP.GEU.AND P0, PT, R18, R14, PT ;  /* 0x0000000e1200722a */ /* 0x000fcc0003f0e000 */
[----:B------:R-:W-:-:S08]  /*04d0*/  SEL R5, R5, R20, P0 ;  /* 0x0000001405057207 */ /* 0x000fd00000000000 */
[----:B------:R-:W-:-:S05]  /*04e0*/  @P0 VIADD R6, R20, 0x1 ;  /* 0x0000000114060836 */ /* 0x000fca0000000000 */
[----:B------:R-:W-:-:S13]  /*04f0*/  ISETP.GE.U32.AND P0, PT, R6, R5, PT ;  /* 0x000000050600720c */ /* 0x000fda0003f06070 */
[----:B------:R-:W-:Y:S05]  /*0500*/  @!P0 BRA `(.L_x_132) ;  /* 0xfffffffc008c8947 */ /* 0x000fea000383ffff */
.L_x_131:
[----:B------:R-:W-:Y:S05]  /*0510*/  BSYNC.RECONVERGENT B1 ;  /* 0x0000000000017941 */ /* 0x000fea0003800200 */
.L_x_130:
[----:B------:R-:W-:Y:S05]  /*0520*/  BRA `(.L_x_133) ;  /* 0x00000000009c7947 */ /* 0x000fea0003800000 */
.L_x_129:
[----:B------:R-:W-:Y:S01]  /*0530*/  IMAD.IADD R7, R7, 0x1, -R2 ;  /* 0x0000000107077824 */ /* 0x000fe200078e0a02 */
[----:B------:R-:W-:Y:S01]  /*0540*/  VIADDMNMX.U32 R5, R2, -R3, R4, PT ;  /* 0x8000000302057246 */ /* 0x000fe20003800004 */
[----:B------:R-:W0:Y:S03]  /*0550*/  LDCU.64 UR4, c[0x0][0x390] ;  /* 0x00007200ff0477ac */ /* 0x000e260008000a00 */
[----:B------:R-:W-:-:S05]  /*0560*/  VIMNMX.U32 R6, PT, PT, R4, R7, !PT ;  /* 0x0000000704067248 */ /* 0x000fca0007fe0000 */
[----:B------:R-:W-:-:S05]  /*0570*/  IMAD.IADD R6, R6, 0x1, -R7 ;  /* 0x0000000106067824 */ /* 0x000fca00078e0a07 */
[----:B------:R-:W-:-:S13]  /*0580*/  ISETP.GE.U32.AND P0, PT, R6, R5, PT ;  /* 0x000000050600720c */ /* 0x000fda0003f06070 */
[----:B0-----:R-:W-:Y:S05]  /*0590*/  @P0 BRA `(.L_x_133) ;  /* 0x0000000000800947 */ /* 0x001fea0003800000 */
[----:B------:R-:W0:Y:S02]  /*05a0*/  LDC.64 R12, c[0x4][RZ] ;  /* 0x01000000ff0c7b82 */ /* 0x000e240000000a00 */
[----:B0-----:R0:W5:Y:S04]  /*05b0*/  LDG.E.64 R8, desc[UR8][R12.64] ;  /* 0x000000080c087981 */ /* 0x001168000c1e1b00 */
[----:B------:R0:W5:Y:S02]  /*05c0*/  LDG.E.64 R10, desc[UR8][R12.64+0x8] ;  /* 0x000008080c0a7981 */ /* 0x000164000c1e1b00 */
.L_x_134:
        /* <DEDUP_REMOVED lines=29> */
.L_x_133:
[----:B------:R-:W-:Y:S05]  /*07a0*/  BSYNC.RECONVERGENT B0 ;  /* 0x0000000000007941 */ /* 0x000fea0003800200 */
.L_x_128:
[----:B------:R-:W0:Y:S01]  /*07b0*/  LDC.64 R4, c[0x0][0x3a0] ;  /* 0x0000e800ff047b82 */ /* 0x000e220000000a00 */
[----:B------:R-:W-:Y:S02]  /*07c0*/  IMAD.IADD R3, R3, 0x1, R6 ;  /* 0x0000000103037824 */ /* 0x000fe400078e0206 */
[----:B0-----:R-:W-:-:S05]  /*07d0*/  IMAD.WIDE.U32 R4, R0, 0x4, R4 ;  /* 0x0000000400047825 */ /* 0x001fca00078e0004 */
[----:B------:R-:W-:Y:S01]  /*07e0*/  STG.E desc[UR8][R4.64], R3 ;  /* 0x0000000304007986 */ /* 0x000fe2000c101908 */
[----:B------:R-:W-:Y:S05]  /*07f0*/  EXIT ;  /* 0x000000000000794d */ /* 0x000fea0003800000 */
.L_x_135:
        /* <DEDUP_REMOVED lines=16> */
.L_x_175:


//--------------------- .text._ZN3cub18CUB_300001_SM_10006detail10merge_sort30DeviceMergeSortBlockSortKernelINS2_10policy_hubIN6thrust24THRUST_300001_SM_1000_NS6detail15normal_iteratorINS6_10device_ptrI5PointEEEEE9Policy600ESC_PNS0_8NullTypeESC_SG_j11device_sortISA_ESA_SF_EEvbT0_T1_T2_T3_T4_PT6_PT7_T5_NS1_7vsmem_tE --------------------------
	.section	.text._ZN3cub18CUB_300001_SM_10006detail10merge_sort30DeviceMergeSortBlockSortKernelINS2_10policy_hubIN6thrust24THRUST_300001_SM_1000_NS6detail15normal_iteratorINS6_10device_ptrI5PointEEEEE9Policy600ESC_PNS0_8NullTypeESC_SG_j11device_sortISA_ESA_SF_EEvbT0_T1_T2_T3_T4_PT6_PT7_T5_NS1_7vsmem_tE,"ax",@progbits
	.align	128
        .global         _ZN3cub18CUB_300001_SM_10006detail10merge_sort30DeviceMergeSortBlockSortKernelINS2_10policy_hubIN6thrust24THRUST_300001_SM_1000_NS6detail15normal_iteratorINS6_10device_ptrI5PointEEEEE9Policy600ESC_PNS0_8NullTypeESC_SG_j11device_sortISA_ESA_SF_EEvbT0_T1_T2_T3_T4_PT6_PT7_T5_NS1_7vsmem_tE
        .type           _ZN3cub18CUB_300001_SM_10006detail10merge_sort30DeviceMergeSortBlockSortKernelINS2_10policy_hubIN6thrust24THRUST_300001_SM_1000_NS6detail15normal_iteratorINS6_10device_ptrI5PointEEEEE9Policy600ESC_PNS0_8NullTypeESC_SG_j11device_sortISA_ESA_SF_EEvbT0_T1_T2_T3_T4_PT6_PT7_T5_NS1_7vsmem_tE,@function
        .size           _ZN3cub18CUB_300001_SM_10006detail10merge_sort30DeviceMergeSortBlockSortKernelINS2_10policy_hubIN6thrust24THRUST_300001_SM_1000_NS6detail15normal_iteratorINS6_10device_ptrI5PointEEEEE9Policy600ESC_PNS0_8NullTypeESC_SG_j11device_sortISA_ESA_SF_EEvbT0_T1_T2_T3_T4_PT6_PT7_T5_NS1_7vsmem_tE,(.L_x_176 - _ZN3cub18CUB_300001_SM_10006detail10merge_sort30DeviceMergeSortBlockSortKernelINS2_10policy_hubIN6thrust24THRUST_300001_SM_1000_NS6detail15normal_iteratorINS6_10device_ptrI5PointEEEEE9Policy600ESC_PNS0_8NullTypeESC_SG_j11device_sortISA_ESA_SF_EEvbT0_T1_T2_T3_T4_PT6_PT7_T5_NS1_7vsmem_tE)
        .other          _ZN3cub18CUB_300001_SM_10006detail10merge_sort30DeviceMergeSortBlockSortKernelINS2_10policy_hubIN6thrust24THRUST_300001_SM_1000_NS6detail15normal_iteratorINS6_10device_ptrI5PointEEEEE9Policy600ESC_PNS0_8NullTypeESC_SG_j11device_sortISA_ESA_SF_EEvbT0_T1_T2_T3_T4_PT6_PT7_T5_NS1_7vsmem_tE,@"STO_CUDA_ENTRY STV_DEFAULT"
_ZN3cub18CUB_300001_SM_10006detail10merge_sort30DeviceMergeSortBlockSortKernelINS2_10policy_hubIN6thrust24THRUST_300001_SM_1000_NS6detail15normal_iteratorINS6_10device_ptrI5PointEEEEE9Policy600ESC_PNS0_8NullTypeESC_SG_j11device_sortISA_ESA_SF_EEvbT0_T1_T2_T3_T4_PT6_PT7_T5_NS1_7vsmem_tE:
.text._ZN3cub18CUB_300001_SM_10006detail10merge_sort30DeviceMergeSortBlockSortKernelINS2_10policy_hubIN6thrust24THRUST_300001_SM_1000_NS6detail15normal_iteratorINS6_10device_ptrI5PointEEEEE9Policy600ESC_PNS0_8NullTypeESC_SG_j11device_sortISA_ESA_SF_EEvbT0_T1_T2_T3_T4_PT6_PT7_T5_NS1_7vsmem_tE:
[----:B------:R-:W-:Y:S01]  /*0000*/  LDC R1, c[0x0][0x37c] ;  /* 0x0000df00ff017b82 */ /* 0x000fe20000000800 */
[----:B------:R-:W0:Y:S01]  /*0010*/  S2R R7, SR_CTAID.X ;  /* 0x0000000000077919 */ /* 0x000e220000002500 */
[----:B------:R-:W1:Y:S01]  /*0020*/  LDCU UR4, c[0x0][0x370] ;  /* 0x00006e00ff0477ac */ /* 0x000e620008000800 */
[----:B------:R-:W2:Y:S01]  /*0030*/  LDCU.64 UR8, c[0x0][0x358] ;  /* 0x00006b00ff0877ac */ /* 0x000ea20008000a00 */
[----:B-1----:R-:W-:-:S06]  /*0040*/  UIADD3 UR4, UPT, UPT, UR4, -0x1, URZ ;  /* 0xffffffff04047890 */ /* 0x002fcc000fffe0ff */
[C---:B0-----:R-:W-:Y:S01]  /*0050*/  ISETP.GE.U32.AND P0, PT, R7.reuse, UR4, PT ;  /* 0x0000000407007c0c */ /* 0x041fe2000bf06070 */
[----:B------:R-:W-:-:S12]  /*0060*/  IMAD.SHL.U32 R7, R7, 0x400, RZ ;  /* 0x0000040007077824 */ /* 0x000fd800078e00ff */
[----:B--2---:R-:W-:Y:S05]  /*0070*/  @P0 BRA `(.L_x_136) ;  /* 0x00000018005c0947 */ /* 0x004fea0003800000 */
[----:B------:R-:W0:Y:S01]  /*0080*/  S2R R6, SR_TID.X ;  /* 0x0000000000067919 */ /* 0x000e220000002100 */
[----:B------:R-:W1:Y:S01]  /*0090*/  LDCU.64 UR4, c[0x0][0x388] ;  /* 0x00007100ff0477ac */ /* 0x000e620008000a00 */
[----:B------:R-:W-:Y:S01]  /*00a0*/  ACQBULK ;  /* 0x000000000000782e */ /* 0x000fe20000000000 */
[----:B0-----:R-:W-:-:S05]  /*00b0*/  IMAD.SHL.U32 R0, R6, 0x4, RZ ;  /* 0x0000000406007824 */ /* 0x001fca00078e00ff */
[----:B------:R-:W-:-:S04]  /*00c0*/  LOP3.LUT R3, R0, 0xf80, RZ, 0xc0, !PT ;  /* 0x00000f8000037812 */ /* 0x000fc800078ec0ff */
[----:B------:R-:W-:-:S04]  /*00d0*/  LOP3.LUT R0, R3, 0x1f, R6, 0xf8, !PT ;  /* 0x0000001f03007812 */ /* 0x000fc800078ef806 */
[----:B------:R-:W-:-:S05]  /*00e0*/  IADD3 R0, P0, PT, R7, R0, RZ ;  /* 0x0000000007007210 */ /* 0x000fca0007f1e0ff */
[----:B------:R-:W-:Y:S02]  /*00f0*/  IMAD.X R9, RZ, RZ, RZ, P0 ;  /* 0x000000ffff097224 */ /* 0x000fe400000e06ff */
        /* <DEDUP_REMOVED lines=161> */
.L_x_148:
        /* <DEDUP_REMOVED lines=33> */
.L_x_139:
        /* <DEDUP_REMOVED lines=23> */
.L_x_138:
[----:B------:R-:W-:Y:S05]  /*0e90*/  BSYNC.RECONVERGENT B0 ;  /* 0x0000000000007941 */ /* 0x000fea0003800200 */
.L_x_137:
        /* <DEDUP_REMOVED lines=25> */
.L_x_141:
[----:B------:R-:W-:Y:S05]  /*1030*/  BSYNC.RECONVERGENT B0 ;  /* 0x0000000000007941 */ /* 0x000fea0003800200 */
.L_x_140:
        /* <DEDUP_REMOVED lines=28> */
.L_x_143:
[----:B------:R-:W-:Y:S05]  /*1200*/  BSYNC.RECONVERGENT B0 ;  /* 0x0000000000007941 */ /* 0x000fea0003800200 */
.L_x_142:
        /* <DEDUP_REMOVED lines=28> */
.L_x_145:
[----:B------:R-:W-:Y:S05]  /*13d0*/  BSYNC.RECONVERGENT B0 ;  /* 0x0000000000007941 */ /* 0x000fea0003800200 */
.L_x_144:
        /* <DEDUP_REMOVED lines=34> */
.L_x_147:
[----:B------:R-:W-:Y:S05]  /*1600*/  BSYNC.RECONVERGENT B0 ;  /* 0x0000000000007941 */ /* 0x000fea0003800200 */
.L_x_146:
        /* <DEDUP_REMOVED lines=23> */
[C---:B0-----:R-:W-:Y:S02]  /*1780*/  LOP3.LUT R2, R0.reuse, 0x1f, RZ, 0xc0, !PT ;  /* 0x0000001f00027812 */ /* 0x041fe400078ec0ff */
[----:B------:R-:W-:Y:S01]  /*1790*/  SHF.L.U32 R0, R0, 0x2, RZ ;  /* 0x0000000200007819 */ /* 0x000fe200000006ff */
[----:B------:R-:W0:Y:S02]  /*17a0*/  LDS.128 R36, [R3+0x600] ;  /* 0x0006000003247984 */ /* 0x000e240000000c00 */
[----:B------:R-:W-:Y:S01]  /*17b0*/  IMAD.IADD R7, R7, 0x1, R2 ;  /* 0x0000000107077824 */ /* 0x000fe200078e0202 */
[----:B------:R-:W-:-:S04]  /*17c0*/  LOP3.LUT R0, R0, 0xf80, RZ, 0xc0, !PT ;  /* 0x00000f8000007812 */ /* 0x000fc800078ec0ff */
[----:B------:R-:W-:-:S05]  /*17d0*/  IADD3 R7, P0, PT, R0, R7, RZ ;  /* 0x0000000700077210 */ /* 0x000fca0007f1e0ff */
[----:B------:R-:W-:Y:S01]  /*17e0*/  IMAD.X R0, RZ, RZ, RZ, P0 ;  /* 0x000000ffff007224 */ /* 0x000fe200000e06ff */
        /* <DEDUP_REMOVED lines=11> */
.L_x_149:
        /* <DEDUP_REMOVED lines=21> */
.L_x_136:
        /* <DEDUP_REMOVED lines=8> */
[----:B------:R-:W-:-:S03]  /*1a70*/  IMAD.MOV R2, RZ, RZ, -R7 ;  /* 0x000000ffff027224 */ /* 0x000fc600078e0a07 */
[----:B------:R-:W-:Y:S02]  /*1a80*/  LOP3.LUT R13, R5, 0xf80, RZ, 0xc0, !PT ;  /* 0x00000f80050d7812 */ /* 0x000fe400078ec0ff */
[----:B--2---:R-:W-:Y:S02]  /*1a90*/  VIADDMNMX R2, R2, R3, 0x400, PT ;  /* 0x0000040002027446 */ /* 0x004fe40003800103 */
[----:B------:R-:W-:-:S04]  /*1aa0*/  LOP3.LUT R15, R13, 0x1f, R0, 0xf8, !PT ;  /* 0x0000001f0d0f7812 */ /* 0x000fc800078ef800 */
[C---:B------:R-:W-:Y:S01]  /*1ab0*/  IADD3 R3, PT, PT, R15.reuse, 0x20, RZ ;  /* 0x000000200f037810 */ /* 0x040fe20007ffe0ff */
[C---:B------:R-:W-:Y:S01]  /*1ac0*/  VIADD R11, R15.reuse, 0x40 ;  /* 0x000000400f0b7836 */ /* 0x040fe20000000000 */
[-C--:B------:R-:W-:Y:S02]  /*1ad0*/  ISETP.GE.AND P0, PT, R15, R2.reuse, PT ;  /* 0x000000020f00720c */ /* 0x080fe40003f06270 */
[-C--:B------:R-:W-:Y:S01]  /*1ae0*/  ISETP.GE.AND P1, PT, R3, R2.reuse, PT ;  /* 0x000000020300720c */ /* 0x080fe20003f26270 */
[----:B------:R-:W-:Y:S01]  /*1af0*/  VIADD R3, R15, 0x60 ;  /* 0x000000600f037836 */ /* 0x000fe20000000000 */
[----:B------:R-:W-:Y:S02]  /*1b00*/  ISETP.GE.AND P2, PT, R11, R2, PT ;  /* 0x000000020b00720c */ /* 0x000fe40003f46270 */
[----:B0-----:R-:W-:Y:S02]  /*1b10*/  LEA R8, P4, R15, R8, 0x4 ;  /* 0x000000080f087211 */ /* 0x001fe400078820ff */
[----:B------:R-:W-:-:S03]  /*1b20*/  ISETP.GE.AND P3, PT, R3, R2, PT ;  /* 0x000000020300720c */ /* 0x000fc60003f66270 */
        /* <DEDUP_REMOVED lines=9> */
[--C-:B------:R-:W-:Y:S01]  /*1bc0*/  IMAD.MOV.U32 R35, RZ, RZ, R31.reuse ;  /* 0x000000ffff237224 */ /* 0x100fe200078e001f */
[----:B------:R-:W-:Y:S01]  /*1bd0*/  MOV R37, R29 ;  /* 0x0000001d00257202 */ /* 0x000fe20000000f00 */
[----:B------:R-:W-:Y:S01]  /*1be0*/  IMAD.MOV.U32 R39, RZ, RZ, R31 ;  /* 0x000000ffff277224 */ /* 0x000fe200078e001f */
[----:B------:R-:W2:Y:S01]  /*1bf0*/  @!P0 LDG.E.64 R24, desc[UR8][R8.64] ;  /* 0x0000000808188981 */ /* 0x000ea2000c1e1b00 */
[----:B------:R-:W-:-:S02]  /*1c00*/  IMAD.MOV.U32 R32, RZ, RZ, R28 ;  /* 0x000000ffff207224 */ /* 0x000fc400078e001c */
[----:B------:R-:W-:Y:S01]  /*1c10*/  IMAD.MOV.U32 R33, RZ, RZ, R29 ;  /* 0x000000ffff217224 */ /* 0x000fe200078e001d */
[----:B------:R-:W3:Y:S01]  /*1c20*/  @!P1 LDG.E.64 R34, desc[UR8][R8.64+0x208] ;  /* 0x0002080808229981 */ /* 0x000ee2000c1e1b00 */
[----:B------:R-:W-:-:S03]  /*1c30*/  IMAD.MOV.U32 R36, RZ, RZ, R28 ;  /* 0x000000ffff247224 */ /* 0x000fc600078e001c */
[----:B------:R-:W4:Y:S04]  /*1c40*/  @!P2 LDG.E.64 R38, desc[UR8][R8.64+0x408] ;  /* 0x000408080826a981 */ /* 0x000f28000c1e1b00 */
[----:B------:R-:W4:Y:S04]  /*1c50*/  @!P3 LDG.E.64 R30, desc[UR8][R8.64+0x608] ;  /* 0x00060808081eb981 */ /* 0x000f28000c1e1b00 */
[----:B------:R-:W3:Y:S04]  /*1c60*/  @!P1 LDG.E.64 R32, desc[UR8][R8.64+0x200] ;  /* 0x0002000808209981 */ /* 0x000ee8000c1e1b00 */
[----:B------:R-:W4:Y:S04]  /*1c70*/  @!P2 LDG.E.64 R36, desc[UR8][R8.64+0x400] ;  /* 0x000400080824a981 */ /* 0x000f28000c1e1b00 */
[----:B------:R-:W4:Y:S01]  /*1c80*/  @!P3 LDG.E.64 R28, desc[UR8][R8.64+0x600] ;  /* 0x00060008081cb981 */ /* 0x000f22000c1e1b00 */
[----:B------:R-:W1:Y:S01]  /*1c90*/  S2UR UR5, SR_CgaCtaId ;  /* 0x00000000000579c3 */ /* 0x000e620000008800 */
[----:B------:R-:W-:Y:S01]  /*1ca0*/  UMOV UR4, 0x400 ;  /* 0x0000040000047882 */ /* 0x000fe20000000000 */
[----:B0-----:R-:W-:Y:S01]  /*1cb0*/  IMAD.IADD R4, R13, 0x1, R6 ;  /* 0x000000010d047824 */ /* 0x001fe200078e0206 */
        /* <DEDUP_REMOVED lines=21> */
[--C-:B-1----:R-:W-:Y:S01]  /*1e10*/  IMAD.MOV.U32 R24, RZ, RZ, R8.reuse ;  /* 0x000000ffff187224 */ /* 0x102fe200078e0008 */
[-C--:B------:R-:W-:Y:S01]  /*1e20*/  ISETP.GE.U32.AND P3, PT, R27, R2.reuse, PT ;  /* 0x000000021b00720c */ /* 0x080fe20003f66070 */
[----:B------:R-:W-:Y:S01]  /*1e30*/  IMAD.MOV.U32 R27, RZ, RZ, R11 ;  /* 0x000000ffff1b7224 */ /* 0x000fe200078e000b */
[----:B------:R-:W-:Y:S01]  /*1e40*/  ISETP.GE.U32.AND P1, PT, R29, R2, PT ;  /* 0x000000021d00720c */ /* 0x000fe20003f26070 */
[----:B------:R-:W-:Y:S01]  /*1e50*/  IMAD.MOV.U32 R25, RZ, RZ, R9 ;  /* 0x000000ffff197224 */ /* 0x000fe200078e0009 */
[----:B------:R-:W-:Y:S01]  /*1e60*/  MOV R26, R10 ;  /* 0x0000000a001a7202 */ /* 0x000fe20000000f00 */
[----:B------:R-:W-:Y:S01]  /*1e70*/  IMAD.MOV.U32 R28, RZ, RZ, R8 ;  /* 0x000000ffff1c7224 */ /* 0x000fe200078e0008 */
[----:B------:R-:W-:Y:S01]  /*1e80*/  MOV R29, R9 ;  /* 0x00000009001d7202 */ /* 0x000fe20000000f00 */
[----:B0-----:R-:W5:Y:S04]  /*1e90*/  LDG.E.64 R32, desc[UR8][R30.64] ;  /* 0x000000081e207981 */ /* 0x001f68000c1e1b00 */
[----:B------:R0:W5:Y:S02]  /*1ea0*/  LDG.E.64 R34, desc[UR8][R30.64+0x8] ;  /* 0x000008081e227981 */ /* 0x000164000c1e1b00 */
[----:B0-----:R-:W-:-:S02]  /*1eb0*/  IMAD.MOV.U32 R30, RZ, RZ, R10 ;  /* 0x000000ffff1e7224 */ /* 0x001fc400078e000a */
        /* <DEDUP_REMOVED lines=10> */
[----:B------:R-:W-:Y:S01]  /*1f60*/  IMAD.MOV.U32 R26, RZ, RZ, R14 ;  /* 0x000000ffff1a7224 */ /* 0x000fe200078e000e */
[----:B------:R-:W-:Y:S01]  /*1f70*/  MOV R27, R15 ;  /* 0x0000000f001b7202 */ /* 0x000fe20000000f00 */
[----:B------:R-:W-:Y:S02]  /*1f80*/  IMAD.MOV.U32 R24, RZ, RZ, R12 ;  /* 0x000000ffff187224 */ /* 0x000fe400078e000c */
[----:B------:R-:W-:-:S03]  /*1f90*/  IMAD.MOV.U32 R25, RZ, RZ, R13 ;  /* 0x000000ffff197224 */ /* 0x000fc600078e000d */
[----:B------:R-:W-:-:S14]  /*1fa0*/  DSETP.GEU.AND P2, PT, R36, R38, PT ;  /* 0x000000262400722a */ /* 0x000fdc0003f4e000 */
[----:B------:R-:W-:Y:S01]  /*1fb0*/  @!P2 MOV R28, R12 ;  /* 0x0000000c001ca202 */ /* 0x000fe20000000f00 */
[----:B------:R-:W-:Y:S02]  /*1fc0*/  @!P2 IMAD.MOV.U32 R29, RZ, RZ, R13 ;  /* 0x000000ffff1da224 */ /* 0x000fe400078e000d */
[----:B------:R-:W-:Y:S02]  /*1fd0*/  @!P2 IMAD.MOV.U32 R30, RZ, RZ, R14 ;  /* 0x000000ffff1ea224 */ /* 0x000fe400078e000e */
[----:B------:R-:W-:-:S07]  /*1fe0*/  @!P2 IMAD.MOV.U32 R31, RZ, RZ, R15 ;  /* 0x000000ffff1fa224 */ /* 0x000fce00078e000f */
.L_x_151:
[----:B------:R-:W-:Y:S05]  /*1ff0*/  BSYNC.RECONVERGENT B0 ;  /* 0x0000000000007941 */ /* 0x000fea0003800200 */
.L_x_150:
[----:B------:R-:W-:Y:S01]  /*2000*/  BSSY.RECONVERGENT B0, `(.L_x_152) ;  /* 0x0000017000007945 */ /* 0x000fe20003800200 */
[----:B------:R-:W-:Y:S02]  /*2010*/  IMAD.MOV.U32 R14, RZ, RZ, R28 ;  /* 0x000000ffff0e7224 */ /* 0x000fe400078e001c */
        /* <DEDUP_REMOVED lines=12> */
[----:B------:R-:W-:Y:S01]  /*20e0*/  MOV R28, R16 ;  /* 0x00000010001c7202 */ /* 0x000fe20000000f00 */
[----:B------:R-:W-:-:S06]  /*20f0*/  IMAD.MOV.U32 R29, RZ, RZ, R17 ;  /* 0x000000ffff1d7224 */ /* 0x000fcc00078e0011 */
[----:B------:R-:W-:Y:S01]  /*2100*/  DSETP.GEU.AND P2, PT, R38, R30, PT ;  /* 0x0000001e2600722a */ /* 0x000fe20003f4e000 */
[----:B------:R-:W-:Y:S02]  /*2110*/  IMAD.MOV.U32 R30, RZ, RZ, R18 ;  /* 0x000000ffff1e7224 */ /* 0x000fe400078e0012 */
[----:B------:R-:W-:-:S11]  /*2120*/  IMAD.MOV.U32 R31, RZ, RZ, R19 ;  /* 0x000000ffff1f7224 */ /* 0x000fd600078e0013 */
[----:B------:R-:W-:Y:S01]  /*2130*/  @!P2 IMAD.MOV.U32 R14, RZ, RZ, R16 ;  /* 0x000000ffff0ea224 */ /* 0x000fe200078e0010 */
[----:B------:R-:W-:Y:S01]  /*2140*/  @!P2 MOV R13, R19 ;  /* 0x00000013000da202 */ /* 0x000fe20000000f00 */
[----:B------:R-:W-:Y:S02]  /*2150*/  @!P2 IMAD.MOV.U32 R15, RZ, RZ, R17 ;  /* 0x000000ffff0fa224 */ /* 0x000fe400078e0011 */
[----:B------:R-:W-:-:S07]  /*2160*/  @!P2 IMAD.MOV.U32 R12, RZ, RZ, R18 ;  /* 0x000000ffff0ca224 */ /* 0x000fce00078e0012 */
.L_x_153:
[----:B------:R-:W-:Y:S05]  /*2170*/  BSYNC.RECONVERGENT B0 ;  /* 0x0000000000007941 */ /* 0x000fea0003800200 */
.L_x_152:
        /* <DEDUP_REMOVED lines=25> */
[----:B------:R-:W-:Y:S01]  /*2310*/  IMAD.MOV.U32 R18, RZ, RZ, R14 ;  /* 0x000000ffff127224 */ /* 0x000fe200078e000e */
[----:B------:R-:W-:Y:S01]  /*2320*/  MOV R17, R25 ;  /* 0x0000001900117202 */ /* 0x000fe20000000f00 */
[----:B------:R-:W-:Y:S01]  /*2330*/  IMAD.MOV.U32 R19, RZ, RZ, R15 ;  /* 0x000000ffff137224 */ /* 0x000fe200078e000f */
[----:B------:R-:W-:Y:S01]  /*2340*/  DSETP.GEU.AND P0, PT, R20, R22, PT ;  /* 0x000000161400722a */ /* 0x000fe20003f0e000 */
[----:B------:R-:W-:Y:S01]  /*2350*/  MOV R22, R26 ;  /* 0x0000001a00167202 */ /* 0x000fe20000000f00 */
[----:B------:R-:W-:-:S02]  /*2360*/  IMAD.MOV.U32 R23, RZ, RZ, R27 ;  /* 0x000000ffff177224 */ /* 0x000fc400078e001b */
[----:B------:R-:W-:Y:S01]  /*2370*/  DSETP.GEU.AND P1, PT, R36, R38, PT ;  /* 0x000000262400722a */ /* 0x000fe20003f2e000 */
[----:B------:R-:W-:Y:S02]  /*2380*/  IMAD.MOV.U32 R20, RZ, RZ, R12 ;  /* 0x000000ffff147224 */ /* 0x000fe400078e000c */
[----:B------:R-:W-:-:S07]  /*2390*/  IMAD.MOV.U32 R21, RZ, RZ, R13 ;  /* 0x000000ffff157224 */ /* 0x000fce00078e000d */
        /* <DEDUP_REMOVED lines=9> */
[----:B------:R-:W-:Y:S01]  /*2430*/  @!P1 IMAD.MOV.U32 R20, RZ, RZ, R28 ;  /* 0x000000ffff149224 */ /* 0x000fe200078e001c */
[----:B------:R-:W-:Y:S01]  /*2440*/  @!P1 MOV R28, R12 ;  /* 0x0000000c001c9202 */ /* 0x000fe20000000f00 */
[----:B------:R-:W-:-:S02]  /*2450*/  @!P1 IMAD.MOV.U32 R21, RZ, RZ, R29 ;  /* 0x000000ffff159224 */ /* 0x000fc400078e001d */
        /* <DEDUP_REMOVED lines=9> */
[----:B------:R-:W-:-:S03]  /*24f0*/  DMUL R14, R14, R14 ;  /* 0x0000000e0e0e7228 */ /* 0x000fc60000000000 */
        /* <DEDUP_REMOVED lines=8> */
[----:B------:R-:W-:Y:S02]  /*2580*/  IMAD.MOV.U32 R38, RZ, RZ, R30 ;  /* 0x000000ffff267224 */ /* 0x000fe400078e001e */
[----:B------:R-:W-:-:S05]  /*2590*/  IMAD.MOV.U32 R39, RZ, RZ, R31 ;  /* 0x000000ffff277224 */ /* 0x000fca00078e001f */
[----:B------:R-:W-:Y:S01]  /*25a0*/  DFMA R12, R12, R12, R36 ;  /* 0x0000000c0c0c722b */ /* 0x000fe20000000024 */
[----:B------:R-:W-:Y:S01]  /*25b0*/  MOV R36, R28 ;  /* 0x0000001c00247202 */ /* 0x000fe20000000f00 */
[----:B------:R-:W-:Y:S02]  /*25c0*/  IMAD.MOV.U32 R37, RZ, RZ, R29 ;  /* 0x000000ffff257224 */ /* 0x000fe400078e001d */
[----:B------:R-:W-:Y:S01]  /*25d0*/  @!P1 MOV R38, R22 ;  /* 0x0000001600269202 */ /* 0x000fe20000000f00 */
[----:B------:R-:W-:Y:S02]  /*25e0*/  @!P1 IMAD.MOV.U32 R39, RZ, RZ, R23 ;  /* 0x000000ffff279224 */ /* 0x000fe400078e0017 */
[----:B------:R-:W-:Y:S02]  /*25f0*/  @!P1 IMAD.MOV.U32 R22, RZ, RZ, R30 ;  /* 0x000000ffff169224 */ /* 0x000fe400078e001e */
[----:B------:R-:W-:Y:S02]  /*2600*/  @!P1 IMAD.MOV.U32 R23, RZ, RZ, R31 ;  /* 0x000000ffff179224 */ /* 0x000fe400078e001f */
[C---:B------:R-:W-:Y:S01]  /*2610*/  DADD R40, -R34.reuse, R38 ;  /* 0x0000000022287229 */ /* 0x040fe20000000126 */
[----:B------:R-:W-:Y:S01]  /*2620*/  @!P1 IMAD.MOV.U32 R36, RZ, RZ, R16 ;  /* 0x000000ffff249224 */ /* 0x000fe200078e0010 */
[----:B------:R-:W-:Y:S01]  /*2630*/  @!P1 MOV R16, R28 ;  /* 0x0000001c00109202 */ /* 0x000fe20000000f00 */
[----:B------:R-:W-:Y:S01]  /*2640*/  @!P1 IMAD.MOV.U32 R37, RZ, RZ, R17 ;  /* 0x000000ffff259224 */ /* 0x000fe200078e0011 */
[----:B------:R-:W-:Y:S01]  /*2650*/  DADD R14, -R34, R22 ;  /* 0x00000000220e7229 */ /* 0x000fe20000000116 */
[----:B------:R-:W-:Y:S01]  /*2660*/  @!P1 IMAD.MOV.U32 R17, RZ, RZ, R29 ;  /* 0x000000ffff119224 */ /* 0x000fe200078e001d */
[----:B------:R-:W-:-:S02]  /*2670*/  DADD R28, R8, -R32 ;  /* 0x00000000081c7229 */ /* 0x000fc40000000820 */
[----:B------:R-:W-:Y:S02]  /*2680*/  DMUL R40, R40, R40 ;  /* 0x0000002828287228 */ /* 0x000fe40000000000 */
[C---:B------:R-:W-:Y:S02]  /*2690*/  DADD R30, -R32.reuse, R36 ;  /* 0x00000000201e7229 */ /* 0x040fe40000000124 */
[----:B------:R-:W-:Y:S02]  /*26a0*/  DADD R26, -R32, R16 ;  /* 0x00000000201a7229 */ /* 0x000fe40000000110 */
[----:B------:R-:W-:Y:S02]  /*26b0*/  DMUL R14, R14, R14 ;  /* 0x0000000e0e0e7228 */ /* 0x000fe40000000000 */
[----:B------:R-:W-:Y:S02]  /*26c0*/  DFMA R24, R28, R28, R24 ;  /* 0x0000001c1c18722b */ /* 0x000fe40000000018 */
[----:B------:R-:W-:-:S04]  /*26d0*/  DFMA R40, R30, R30, R40 ;  /* 0x0000001e1e28722b */ /* 0x000fc80000000028 */
[----:B------:R-:W-:Y:S01]  /*26e0*/  DFMA R14, R26, R26, R14 ;  /* 0x0000001a1a0e722b */ /* 0x000fe2000000000e */
[----:B------:R-:W-:Y:S01]  /*26f0*/  MOV R26, R22 ;  /* 0x00000016001a7202 */ /* 0x000fe20000000f00 */
[----:B------:R-:W-:Y:S02]  /*2700*/  IMAD.MOV.U32 R27, RZ, RZ, R23 ;  /* 0x000000ffff1b7224 */ /* 0x000fe400078e0017 */
[----:B------:R-:W-:Y:S01]  /*2710*/  DSETP.GEU.AND P1, PT, R12, R40, PT ;  /* 0x000000280c00722a */ /* 0x000fe20003f2e000 */
[----:B------:R-:W-:-:S03]  /*2720*/  IMAD.MOV.U32 R12, RZ, RZ, R20 ;  /* 0x000000ffff0c7224 */ /* 0x000fc600078e0014 */
[----:B------:R-:W-:Y:S01]  /*2730*/  DSETP.GEU.AND P0, PT, R14, R24, PT ;  /* 0x000000180e00722a */ /* 0x000fe20003f0e000 */
[----:B------:R-:W-:Y:S02]  /*2740*/  IMAD.MOV.U32 R13, RZ, RZ, R21 ;  /* 0x000000ffff0d7224 */ /* 0x000fe400078e0015 */
[----:B------:R-:W-:Y:S02]  /*2750*/  IMAD.MOV.U32 R14, RZ, RZ, R18 ;  /* 0x000000ffff0e7224 */ /* 0x000fe400078e0012 */
[----:B------:R-:W-:Y:S02]  /*2760*/  IMAD.MOV.U32 R15, RZ, RZ, R19 ;  /* 0x000000ffff0f7224 */ /* 0x000fe400078e0013 */
[----:B------:R-:W-:Y:S02]  /*2770*/  IMAD.MOV.U32 R24, RZ, RZ, R16 ;  /* 0x000000ffff187224 */ /* 0x000fe400078e0010 */
[----:B------:R-:W-:Y:S01]  /*2780*/  IMAD.MOV.U32 R25, RZ, RZ, R17 ;  /* 0x000000ffff197224 */ /* 0x000fe200078e0011 */
[----:B------:R-:W-:Y:S01]  /*2790*/  @!P1 MOV R12, R36 ;  /* 0x00000024000c9202 */ /* 0x000fe20000000f00 */
[----:B------:R-:W-:Y:S01]  /*27a0*/  @!P1 IMAD.MOV.U32 R14, RZ, RZ, R38 ;  /* 0x000000ffff0e9224 */ /* 0x000fe200078e0026 */
        /* <DEDUP_REMOVED lines=9> */
[----:B------:R-:W-:-:S02]  /*2840*/  @!P1 IMAD.MOV.U32 R36, RZ, RZ, R20 ;  /* 0x000000ffff249224 */ /* 0x000fc400078e0014 */
[----:B------:R-:W-:Y:S01]  /*2850*/  @!P1 IMAD.MOV.U32 R37, RZ, RZ, R21 ;  /* 0x000000ffff259224 */ /* 0x000fe200078e0015 */
[C---:B------:R-:W-:Y:S01]  /*2860*/  DADD R20, -R34.reuse, R38 ;  /* 0x0000000022147229 */ /* 0x040fe20000000126 */
[----:B------:R-:W-:Y:S01]  /*2870*/  @!P0 IMAD.MOV.U32 R25, RZ, RZ, R9 ;  /* 0x000000ffff198224 */ /* 0x000fe200078e0009 */
[----:B------:R-:W-:Y:S01]  /*2880*/  DADD R34, -R34, R26 ;  /* 0x0000000022227229 */ /* 0x000fe2000000011a */
[----:B------:R-:W-:Y:S02]  /*2890*/  IMAD.MOV.U32 R30, RZ, RZ, R38 ;  /* 0x000000ffff1e7224 */ /* 0x000fe400078e0026 */
[C---:B------:R-:W-:Y:S01]  /*28a0*/  DADD R18, -R32.reuse, R36 ;  /* 0x0000000020127229 */ /* 0x040fe20000000124 */
[----:B------:R-:W-:Y:S01]  /*28b0*/  IMAD.MOV.U32 R31, RZ, RZ, R39 ;  /* 0x000000ffff1f7224 */ /* 0x000fe200078e0027 */
[----:B------:R-:W-:Y:S01]  /*28c0*/  DADD R32, -R32, R24 ;  /* 0x0000000020207229 */ /* 0x000fe20000000118 */
[----:B------:R-:W-:Y:S01]  /*28d0*/  IMAD.MOV.U32 R28, RZ, RZ, R36 ;  /* 0x000000ffff1c7224 */ /* 0x000fe200078e0024 */
[----:B------:R-:W-:Y:S01]  /*28e0*/  DMUL R20, R20, R20 ;  /* 0x0000001414147228 */ /* 0x000fe20000000000 */
[----:B------:R-:W-:Y:S01]  /*28f0*/  IMAD.MOV.U32 R29, RZ, RZ, R37 ;  /* 0x000000ffff1d7224 */ /* 0x000fe200078e0025 */
[----:B------:R-:W-:Y:S01]  /*2900*/  DMUL R34, R34, R34 ;  /* 0x0000002222227228 */ /* 0x000fe20000000000 */
[----:B------:R-:W-:-:S02]  /*2910*/  @!P0 IMAD.MOV.U32 R11, RZ, RZ, R23 ;  /* 0x000000ffff0b8224 */ /* 0x000fc400078e0017 */
[----:B------:R-:W-:-:S03]  /*2920*/  @!P0 IMAD.MOV.U32 R9, RZ, RZ, R17 ;  /* 0x000000ffff098224 */ /* 0x000fc600078e0011 */
[----:B------:R-:W-:Y:S02]  /*2930*/  DFMA R20, R18, R18, R20 ;  /* 0x000000121214722b */ /* 0x000fe40000000014 */
[----:B------:R-:W-:-:S08]  /*2940*/  DFMA R34, R32, R32, R34 ;  /* 0x000000202022722b */ /* 0x000fd00000000022 */
[----:B------:R-:W-:-:S14]  /*2950*/  DSETP.GEU.AND P1, PT, R20, R34, PT ;  /* 0x000000221400722a */ /* 0x000fdc0003f2e000 */
[----:B------:R-:W-:Y:S01]  /*2960*/  @!P1 IMAD.MOV.U32 R30, RZ, RZ, R26 ;  /* 0x000000ffff1e9224 */ /* 0x000fe200078e001a */
[----:B------:R-:W-:Y:S01]  /*2970*/  @!P1 MOV R26, R38 ;  /* 0x00000026001a9202 */ /* 0x000fe20000000f00 */
[----:B------:R-:W-:Y:S02]  /*2980*/  @!P1 IMAD.MOV.U32 R31, RZ, RZ, R27 ;  /* 0x000000ffff1f9224 */ /* 0x000fe400078e001b */
[----:B------:R-:W-:Y:S01]  /*2990*/  @!P1 IMAD.MOV.U32 R28, RZ, RZ, R24 ;  /* 0x000000ffff1c9224 */ /* 0x000fe200078e0018 */
[----:B------:R-:W-:Y:S01]  /*29a0*/  @!P1 MOV R24, R36 ;  /* 0x0000002400189202 */ /* 0x000fe20000000f00 */
[----:B------:R-:W-:Y:S02]  /*29b0*/  @!P1 IMAD.MOV.U32 R29, RZ, RZ, R25 ;  /* 0x000000ffff1d9224 */ /* 0x000fe400078e0019 */
[----:B------:R-:W-:Y:S02]  /*29c0*/  @!P1 IMAD.MOV.U32 R27, RZ, RZ, R39 ;  /* 0x000000ffff1b9224 */ /* 0x000fe400078e0027 */
[----:B------:R-:W-:-:S07]  /*29d0*/  @!P1 IMAD.MOV.U32 R25, RZ, RZ, R37 ;  /* 0x000000ffff199224 */ /* 0x000fce00078e0025 */
.L_x_155:
[----:B------:R-:W-:Y:S05]  /*29e0*/  BSYNC.RECONVERGENT B0 ;  /* 0x0000000000007941 */ /* 0x000fea0003800200 */
.L_x_154:
[----:B------:R-:W-:Y:S01]  /*29f0*/  LEA R5, R0, UR4, 0x6 ;  /* 0x0000000400057c11 */ /* 0x000fe2000f8e30ff */
[----:B------:R-:W-:-:S06]  /*2a00*/  UMOV UR4, 0x2 ;  /* 0x0000000200047882 */ /* 0x000fcc0000000000 */
.L_x_167:
        /* <DEDUP_REMOVED lines=12> */
[----:B-1----:R-:W-:Y:S01]  /*2ad0*/  IMAD.SHL.U32 R9, R6, 0x4, RZ ;  /* 0x0000000406097824 */ /* 0x002fe200078e00ff */
[----:B------:R-:W-:-:S04]  /*2ae0*/  LOP3.LUT R8, R0, UR6, RZ, 0xc0, !PT ;  /* 0x0000000600087c12 */ /* 0x000fc8000f8ec0ff */
[----:B------:R-:W-:Y:S01]  /*2af0*/  VIMNMX R6, PT, PT, R2, R9, PT ;  /* 0x0000000902067248 */ /* 0x000fe20003fe0100 */
[----:B------:R-:W-:-:S03]  /*2b00*/  IMAD.SHL.U32 R9, R8, 0x4, RZ ;  /* 0x0000000408097824 */ /* 0x000fc600078e00ff */
[----:B-----5:R-:W-:-:S04]  /*2b10*/  VIADDMNMX R33, R6, UR4, R2, PT ;  /* 0x0000000406217c46 */ /* 0x020fc8000b800102 */
[C---:B--2---:R-:W-:Y:S01]  /*2b20*/  VIADDMNMX R24, R33.reuse, UR4, R2, PT ;  /* 0x0000000421187c46 */ /* 0x044fe2000b800102 */
[----:B0-----:R-:W5:Y:S04]  /*2b30*/  LDG.E.64 R22, desc[UR8][R16.64] ;  /* 0x0000000810167981 */ /* 0x001f68000c1e1b00 */
[----:B------:R0:W5:Y:S01]  /*2b40*/  LDG.E.64 R20, desc[UR8][R16.64+0x8] ;  /* 0x0000080810147981 */ /* 0x000162000c1e1b00 */
[----:B------:R-:W-:Y:S01]  /*2b50*/  BSSY.RECONVERGENT B0, `(.L_x_156) ;  /* 0x0000024000007945 */ /* 0x000fe20003800200 */
[----:B0-----:R-:W-:Y:S02]  /*2b60*/  VIMNMX R16, PT, PT, R2, R9, PT ;  /* 0x0000000902107248 */ /* 0x001fe40003fe0100 */
[C---:B------:R-:W-:Y:S02]  /*2b70*/  IADD3 R9, PT, PT, -R33.reuse, R24, RZ ;  /* 0x0000001821097210 */ /* 0x040fe40007ffe1ff */
[----:B------:R-:W-:-:S02]  /*2b80*/  VIADDMNMX R26, R33, -R6, R16, PT ;  /* 0x80000006211a7246 */ /* 0x000fc40003800110 */
[C---:B------:R-:W-:Y:S01]  /*2b90*/  ISETP.GE.AND P0, PT, R16.reuse, R9, PT ;  /* 0x000000091000720c */ /* 0x040fe20003f06270 */
[----:B------:R-:W-:-:S05]  /*2ba0*/  IMAD.IADD R9, R16, 0x1, -R9 ;  /* 0x0000000110097824 */ /* 0x000fca00078e0a09 */
[----:B------:R-:W-:-:S04]  /*2bb0*/  SEL R17, R9, RZ, P0 ;  /* 0x000000ff09117207 */ /* 0x000fc80000000000 */
[----:B------:R-:W-:-:S13]  /*2bc0*/  ISETP.GE.AND P0, PT, R17, R26, PT ;  /* 0x0000001a1100720c */ /* 0x000fda0003f06270 */
[----:B---3--:R-:W-:Y:S05]  /*2bd0*/  @P0 BRA `(.L_x_157) ;  /* 0x00000000006c0947 */ /* 0x008fea0003800000 */
[----:B------:R-:W0:Y:S01]  /*2be0*/  S2R R9, SR_CgaCtaId ;  /* 0x0000000000097919 */ /* 0x000e220000008800 */
[----:B------:R-:W-:Y:S01]  /*2bf0*/  MOV R18, 0x400 ;  /* 0x0000040000127802 */ /* 0x000fe20000000f00 */
[----:B------:R-:W-:-:S03]  /*2c00*/  IMAD.IADD R19, R16, 0x1, R33 ;  /* 0x0000000110137824 */ /* 0x000fc600078e0221 */
[----:B0-----:R-:W-:-:S07]  /*2c10*/  LEA R18, R9, R18, 0x18 ;  /* 0x0000001209127211 */ /* 0x001fce00078ec0ff */
.L_x_158:
[----:B------:R-:W-:-:S05]  /*2c20*/  IMAD.IADD R8, R26, 0x1, -R17 ;  /* 0x000000011a087824 */ /* 0x000fca00078e0a11 */
[----:B------:R-:W-:-:S04]  /*2c30*/  LEA.HI R8, R8, R8, RZ, 0x1 ;  /* 0x0000000808087211 */ /* 0x000fc800078f08ff */
[----:B------:R-:W-:-:S04]  /*2c40*/  LEA.HI.SX32 R25, R8, R17, 0x1f ;  /* 0x0000001108197211 */ /* 0x000fc800078ffaff */
[-C--:B------:R-:W-:Y:S02]  /*2c50*/  LOP3.LUT R8, RZ, R25.reuse, RZ, 0x33, !PT ;  /* 0x00000019ff087212 */ /* 0x080fe400078e33ff */
[----:B------:R-:W-:-:S03]  /*2c60*/  IADD3 R9, PT, PT, R6, R25, RZ ;  /* 0x0000001906097210 */ /* 0x000fc60007ffe0ff */
[----:B------:R-:W-:Y:S02]  /*2c70*/  IMAD.IADD R11, R19, 0x1, R8 ;  /* 0x00000001130b7824 */ /* 0x000fe400078e0208 */
[--C-:B------:R-:W-:Y:S02]  /*2c80*/  IMAD R27, R9, 0x10, R18.reuse ;  /* 0x00000010091b7824 */ /* 0x100fe400078e0212 */
[----:B------:R-:W-:-:S03]  /*2c90*/  IMAD R28, R11, 0x10, R18 ;  /* 0x000000100b1c7824 */ /* 0x000fc600078e0212 */
[----:B------:R-:W0:Y:S04]  /*2ca0*/  LDS.128 R8, [R27] ;  /* 0x000000001b087984 */ /* 0x000e280000000c00 */
[----:B------:R-:W1:Y:S01]  /*2cb0*/  LDS.128 R12, [R28] ;  /* 0x000000001c0c7984 */ /* 0x000e620000000c00 */
[----:B0----5:R-:W-:Y:S02]  /*2cc0*/  DADD R10, -R20, R10 ;  /* 0x00000000140a7229 */ /* 0x021fe4000000010a */
[----:B------:R-:W-:Y:S02]  /*2cd0*/  DADD R8, -R22, R8 ;  /* 0x0000000016087229 */ /* 0x000fe40000000108 */
[----:B-1----:R-:W-:Y:S02]  /*2ce0*/  DADD R14, -R20, R14 ;  /* 0x00000000140e7229 */ /* 0x002fe4000000010e */
[----:B------:R-:W-:-:S02]  /*2cf0*/  DADD R12, -R22, R12 ;  /* 0x00000000160c7229 */ /* 0x000fc4000000010c */
[----:B------:R-:W-:-:S04]  /*2d00*/  DMUL R10, R10, R10 ;  /* 0x0000000a0a0a7228 */ /* 0x000fc80000000000 */
[----:B------:R-:W-:-:S04]  /*2d10*/  DMUL R14, R14, R14 ;  /* 0x0000000e0e0e7228 */ /* 0x000fc80000000000 */
[----:B------:R-:W-:-:S04]  /*2d20*/  DFMA R10, R8, R8, R10 ;  /* 0x00000008080a722b */ /* 0x000fc8000000000a */
[----:B------:R-:W-:-:S08]  /*2d30*/  DFMA R14, R12, R12, R14 ;  /* 0x0000000c0c0e722b */ /* 0x000fd0000000000e */
[----:B------:R-:W-:-:S06]  /*2d40*/  DSETP.GEU.AND P0, PT, R14, R10, PT ;  /* 0x0000000a0e00722a */ /* 0x000fcc0003f0e000 */
[----:B------:R-:W-:-:S08]  /*2d50*/  SEL R26, R26, R25, P0 ;  /* 0x000000191a1a7207 */ /* 0x000fd00000000000 */
[----:B------:R-:W-:-:S04]  /*2d60*/  @P0 IADD3 R17, PT, PT, R25, 0x1, RZ ;  /* 0x0000000119110810 */ /* 0x000fc80007ffe0ff */
[----:B------:R-:W-:-:S13]  /*2d70*/  ISETP.GE.AND P0, PT, R17, R26, PT ;  /* 0x0000001a1100720c */ /* 0x000fda0003f06270 */
[----:B------:R-:W-:Y:S05]  /*2d80*/  @!P0 BRA `(.L_x_158) ;  /* 0xfffffffc00a48947 */ /* 0x000fea000383ffff */
.L_x_157:
[----:B------:R-:W-:Y:S05]  /*2d90*/  BSYNC.RECONVERGENT B0 ;  /* 0x0000000000007941 */ /* 0x000fea0003800200 */
.L_x_156:
        /* <DEDUP_REMOVED lines=25> */
.L_x_160:
[----:B------:R-:W-:Y:S05]  /*2f30*/  BSYNC.RECONVERGENT B0 ;  /* 0x0000000000007941 */ /* 0x000fea0003800200 */
.L_x_159:
[----:B------:R-:W-:Y:S01]  /*2f40*/  VIADD R25, R31, 0x1 ;  /* 0x000000011f197836 */ /* 0x000fe20000000000 */
[----:B------:R-:W-:Y:S01]  /*2f50*/  IADD3 R28, PT, PT, R6, 0x1, RZ ;  /* 0x00000001061c7810 */ /* 0x000fe20007ffe0ff */
[----:B------:R-:W-:Y:S01]  /*2f60*/  @!P0 IMAD.MOV R25, RZ, RZ, R31 ;  /* 0x000000ffff198224 */ /* 0x000fe200078e021f */
[----:B------:R-:W-:Y:S01]  /*2f70*/  BSSY.RECONVERGENT B0, `(.L_x_161) ;  /* 0x0000019000007945 */ /* 0x000fe20003800200 */
[----:B------:R-:W-:Y:S01]  /*2f80*/  @P0 IMAD.MOV R28, RZ, RZ, R6 ;  /* 0x000000ffff1c0224 */ /* 0x000fe200078e0206 */
[----:B-12---:R-:W-:Y:S01]  /*2f90*/  FSEL R36, R18, R14, P0 ;  /* 0x0000000e12247208 */ /* 0x006fe20000000000 */
[C---:B------:R-:W-:Y:S01]  /*2fa0*/  VIADD R39, R25.reuse, 0x1 ;  /* 0x0000000119277836 */ /* 0x040fe20000000000 */
[----:B------:R-:W-:Y:S01]  /*2fb0*/  ISETP.GE.AND P1, PT, R25, R24, PT ;  /* 0x000000181900720c */ /* 0x000fe20003f26270 */
[----:B------:R-:W-:Y:S01]  /*2fc0*/  VIADD R38, R28, 0x1 ;  /* 0x000000011c267836 */ /* 0x000fe20000000000 */
[----:B------:R-:W-:Y:S02]  /*2fd0*/  FSEL R37, R19, R15, P0 ;  /* 0x0000000f13257208 */ /* 0x000fe40000000000 */
[----:B------:R-:W-:-:S02]  /*2fe0*/  FSEL R32, R16, R12, P0 ;  /* 0x0000000c10207208 */ /* 0x000fc40000000000 */
[----:B------:R-:W-:Y:S02]  /*2ff0*/  FSEL R29, R17, R13, P0 ;  /* 0x0000000d111d7208 */ /* 0x000fe40000000000 */
[----:B------:R1:W2:Y:S04]  /*3000*/  @P0 LDS.128 R16, [R34+0x10] ;  /* 0x0000100022100984 */ /* 0x0002a80000000c00 */
        /* <DEDUP_REMOVED lines=15> */
.L_x_162:
[----:B------:R-:W-:Y:S05]  /*3100*/  BSYNC.RECONVERGENT B0 ;  /* 0x0000000000007941 */ /* 0x000fea0003800200 */
.L_x_161:
[----:B------:R-:W-:Y:S01]  /*3110*/  @!P0 IMAD.MOV R39, RZ, RZ, R25 ;  /* 0x000000ffff278224 */ /* 0x000fe200078e0219 */
[----:B------:R-:W-:Y:S01]  /*3120*/  @P0 IADD3 R38, PT, PT, R28, RZ, RZ ;  /* 0x000000ff1c260210 */ /* 0x000fe20007ffe0ff */
[----:B------:R-:W-:Y:S01]  /*3130*/  BSSY.RECONVERGENT B0, `(.L_x_163) ;  /* 0x000001a000007945 */ /* 0x000fe20003800200 */
[----:B--23--:R-:W-:Y:S01]  /*3140*/  FSEL R26, R18, R14, P0 ;  /* 0x0000000e121a7208 */ /* 0x00cfe20000000000 */
[C---:B------:R-:W-:Y:S01]  /*3150*/  VIADD R41, R39.reuse, 0x1 ;  /* 0x0000000127297836 */ /* 0x040fe20000000000 */
[C---:B------:R-:W-:Y:S01]  /*3160*/  ISETP.GE.AND P1, PT, R39.reuse, R24, PT ;  /* 0x000000182700720c */ /* 0x040fe20003f26270 */
[C---:B------:R-:W-:Y:S01]  /*3170*/  VIADD R6, R38.reuse, 0x1 ;  /* 0x0000000126067836 */ /* 0x040fe20000000000 */
[----:B------:R-:W-:Y:S02]  /*3180*/  @!P0 LEA R8, R38, UR6, 0x4 ;  /* 0x0000000626088c11 */ /* 0x000fe4000f8e20ff */
[----:B------:R-:W-:Y:S02]  /*3190*/  @P0 LEA R9, R39, UR6, 0x4 ;  /* 0x0000000627090c11 */ /* 0x000fe4000f8e20ff */
[----:B------:R-:W-:-:S02]  /*31a0*/  FSEL R27, R19, R15, P0 ;  /* 0x0000000f131b7208 */ /* 0x000fc40000000000 */
[----:B------:R-:W-:Y:S02]  /*31b0*/  FSEL R28, R16, R12, P0 ;  /* 0x0000000c101c7208 */ /* 0x000fe40000000000 */
[----:B------:R-:W-:Y:S02]  /*31c0*/  FSEL R25, R17, R13, P0 ;  /* 0x0000000d11197208 */ /* 0x000fe40000000000 */
[----:B------:R2:W3:Y:S04]  /*31d0*/  @!P0 LDS.128 R12, [R8] ;  /* 0x00000000080c8984 */ /* 0x0004e80000000c00 */
        /* <DEDUP_REMOVED lines=15> */
.L_x_164:
[----:B------:R-:W-:Y:S05]  /*32d0*/  BSYNC.RECONVERGENT B0 ;  /* 0x0000000000007941 */ /* 0x000fea0003800200 */
.L_x_163:
[----:B------:R-:W-:Y:S01]  /*32e0*/  @!P0 IMAD.MOV R41, RZ, RZ, R39 ;  /* 0x000000ffff298224 */ /* 0x000fe200078e0227 */
[----:B------:R-:W-:Y:S01]  /*32f0*/  @P0 IADD3 R6, PT, PT, R38, RZ, RZ ;  /* 0x000000ff26060210 */ /* 0x000fe20007ffe0ff */
[----:B------:R-:W-:Y:S01]  /*3300*/  BSSY.RECONVERGENT B0, `(.L_x_165) ;  /* 0x000001f000007945 */ /* 0x000fe20003800200 */
[----:B01-34-:R-:W-:Y:S01]  /*3310*/  FSEL R34, R16, R12, P0 ;  /* 0x0000000c10227208 */ /* 0x01bfe20000000000 */
[----:B------:R-:W-:Y:S01]  /*3320*/  IMAD.MOV.U32 R10, RZ, RZ, R36 ;  /* 0x000000ffff0a7224 */ /* 0x000fe200078e0024 */
[C---:B------:R-:W-:Y:S01]  /*3330*/  ISETP.GE.AND P1, PT, R41.reuse, R24, PT ;  /* 0x000000182900720c */ /* 0x040fe20003f26270 */
[----:B------:R-:W-:Y:S01]  /*3340*/  IMAD.MOV.U32 R24, RZ, RZ, R28 ;  /* 0x000000ffff187224 */ /* 0x000fe200078e001c */
[----:B--2---:R-:W-:Y:S01]  /*3350*/  @P0 LEA R9, R41, UR6, 0x4 ;  /* 0x0000000629090c11 */ /* 0x004fe2000f8e20ff */
[----:B------:R-:W-:Y:S01]  /*3360*/  IMAD.MOV.U32 R11, RZ, RZ, R37 ;  /* 0x000000ffff0b7224 */ /* 0x000fe200078e0025 */
[----:B------:R-:W-:Y:S01]  /*3370*/  @!P0 LEA R8, R6, UR6, 0x4 ;  /* 0x0000000606088c11 */ /* 0x000fe2000f8e20ff */
[----:B------:R-:W-:Y:S01]  /*3380*/  IMAD.MOV.U32 R28, RZ, RZ, R34 ;  /* 0x000000ffff1c7224 */ /* 0x000fe200078e0022 */
[----:B------:R-:W-:-:S02]  /*3390*/  FSEL R35, R17, R13, P0 ;  /* 0x0000000d11237208 */ /* 0x000fc40000000000 */
[----:B------:R-:W-:Y:S02]  /*33a0*/  FSEL R30, R18, R14, P0 ;  /* 0x0000000e121e7208 */ /* 0x000fe40000000000 */
[----:B------:R-:W-:Y:S02]  /*33b0*/  FSEL R31, R19, R15, P0 ;  /* 0x0000000f131f7208 */ /* 0x000fe40000000000 */
[----:B------:R0:W1:Y:S04]  /*33c0*/  @P0 LDS.128 R16, [R9] ;  /* 0x0000000009100984 */ /* 0x0000680000000c00 */
[----:B------:R2:W3:Y:S01]  /*33d0*/  @!P0 LDS.128 R12, [R8] ;  /* 0x00000000080c8984 */ /* 0x0004e20000000c00 */
[----:B------:R-:W-:Y:S01]  /*33e0*/  PLOP3.LUT P0, PT, PT, PT, PT, 0x8, 0x80 ;  /* 0x000000000080781c */ /* 0x000fe20003f0e170 */
[----:B0-----:R-:W-:Y:S01]  /*33f0*/  IMAD.MOV.U32 R9, RZ, RZ, R29 ;  /* 0x000000ffff097224 */ /* 0x001fe200078e001d */
[----:B------:R-:W-:-:S02]  /*3400*/  MOV R29, R35 ;  /* 0x00000023001d7202 */ /* 0x000fc40000000f00 */
[----:B--2---:R-:W-:Y:S01]  /*3410*/  MOV R8, R32 ;  /* 0x0000002000087202 */ /* 0x004fe20000000f00 */
[----:B------:R-:W-:Y:S08]  /*3420*/  @P1 BRA `(.L_x_166) ;  /* 0x0000000000301947 */ /* 0x000ff00003800000 */
        /* <DEDUP_REMOVED lines=12> */
.L_x_166:
[----:B------:R-:W-:Y:S05]  /*34f0*/  BSYNC.RECONVERGENT B0 ;  /* 0x0000000000007941 */ /* 0x000fea0003800200 */
.L_x_165:
        /* <DEDUP_REMOVED lines=8> */
[----:B------:R-:W2:Y:S01]  /*3580*/  S2R R5, SR_LANEID ;  /* 0x0000000000057919 */ /* 0x000ea20000000000 */
[----:B-1----:R-:W-:-:S04]  /*3590*/  UPRMT UR4, UR4, 0x8880, URZ ;  /* 0x0000888004047896 */ /* 0x002fc800080000ff */
[----:B------:R-:W-:Y:S01]  /*35a0*/  UISETP.NE.AND UP0, UPT, UR4, URZ, UPT ;  /* 0x000000ff0400728c */ /* 0x000fe2000bf05270 */
[----:B0-----:R-:W-:Y:S02]  /*35b0*/  IMAD.SHL.U32 R17, R18, 0x4, RZ ;  /* 0x0000000412117824 */ /* 0x001fe400078e00ff */
[----:B--2---:R-:W-:-:S03]  /*35c0*/  IMAD R19, R5, 0x30, R4 ;  /* 0x0000003005137824 */ /* 0x004fc600078e0204 */
[----:B------:R-:W-:-:S04]  /*35d0*/  LOP3.LUT R17, R17, 0xf80, RZ, 0xc0, !PT ;  /* 0x00000f8011117812 */ /* 0x000fc800078ec0ff */
[----:B------:R-:W-:-:S05]  /*35e0*/  LOP3.LUT R16, R17, 0x1f, R18, 0xf8, !PT ;  /* 0x0000001f11107812 */ /* 0x000fca00078ef812 */
[C---:B------:R-:W-:Y:S02]  /*35f0*/  VIADD R6, R16.reuse, 0x40 ;  /* 0x0000004010067836 */ /* 0x040fe40000000000 */
[----:B------:R-:W-:Y:S01]  /*3600*/  VIADD R5, R16, 0x20 ;  /* 0x0000002010057836 */ /* 0x000fe20000000000 */
[----:B------:R-:W-:Y:S06]  /*3610*/  BAR.SYNC.DEFER_BLOCKING 0x0 ;  /* 0x0000000000007b1d */ /* 0x000fec0000010000 */
[----:B------:R-:W-:Y:S05]  /*3620*/  BRA.U !UP0, `(.L_x_168) ;  /* 0x0000000108887547 */ /* 0x000fea000b800000 */
        /* <DEDUP_REMOVED lines=8> */
[----:B0-----:R-:W-:-:S03]  /*36b0*/  LOP3.LUT R8, R18, 0x1f, RZ, 0xc0, !PT ;  /* 0x0000001f12087812 */ /* 0x001fc600078ec0ff */
[----:B------:R-:W-:Y:S01]  /*36c0*/  LDS.128 R32, [R4+0x200] ;  /* 0x0002000004207984 */ /* 0x000fe20000000c00 */
[----:B------:R-:W-:-:S03]  /*36d0*/  IADD3 R8, PT, PT, R7, R8, RZ ;  /* 0x0000000807087210 */ /* 0x000fc60007ffe0ff */
[----:B------:R-:W-:Y:S01]  /*36e0*/  LDS.128 R36, [R4+0x400] ;  /* 0x0004000004247984 */ /* 0x000fe20000000c00 */
[----:B------:R-:W-:-:S03]  /*36f0*/  IADD3 R8, P2, PT, R17, R8, RZ ;  /* 0x0000000811087210 */ /* 0x000fc60007f5e0ff */
[----:B------:R1:W-:Y:S04]  /*3700*/  LDS.128 R40, [R4+0x600] ;  /* 0x0006000004287984 */ /* 0x0003e80000000c00 */
[----:B------:R-:W-:Y:S01]  /*3710*/  @!P0 STS [UR6+0x4000], R2 ;  /* 0x00400002ff008988 */ /* 0x000fe20008000806 */
[----:B------:R-:W-:Y:S01]  /*3720*/  BAR.SYNC.DEFER_BLOCKING 0x0 ;  /* 0x0000000000007b1d */ /* 0x000fe20000010000 */
[----:B-1----:R-:W-:-:S05]  /*3730*/  LEA R4, P3, R8, UR4, 0x4 ;  /* 0x0000000408047c11 */ /* 0x002fca000f8620ff */
[----:B------:R-:W0:Y:S02]  /*3740*/  LDS R0, [UR6+0x4000] ;  /* 0x00400006ff007984 */ /* 0x000e240008000800 */
[-C--:B0-----:R-:W-:Y:S02]  /*3750*/  ISETP.GE.AND P0, PT, R16, R0.reuse, PT ;  /* 0x000000001000720c */ /* 0x081fe40003f06270 */
[-C--:B------:R-:W-:Y:S01]  /*3760*/  ISETP.GE.AND P1, PT, R5, R0.reuse, PT ;  /* 0x000000000500720c */ /* 0x080fe20003f26270 */
[----:B------:R-:W-:Y:S01]  /*3770*/  IMAD.X R5, RZ, RZ, RZ, P2 ;  /* 0x000000ffff057224 */ /* 0x000fe200010e06ff */
[----:B------:R-:W-:-:S04]  /*3780*/  ISETP.GE.AND P2, PT, R6, R0, PT ;  /* 0x000000000600720c */ /* 0x000fc80003f46270 */
        /* <DEDUP_REMOVED lines=12> */
.L_x_168:
[----:B------:R-:W-:Y:S01]  /*3850*/  ISETP.NE.AND P0, PT, R0, RZ, PT ;  /* 0x000000ff0000720c */ /* 0x000fe20003f05270 */
[----:B------:R0:W-:Y:S01]  /*3860*/  STS.128 [R19], R8 ;  /* 0x0000000813007388 */ /* 0x0001e20000000c00 */
[----:B------:R-:W1:Y:S01]  /*3870*/  LDCU.64 UR4, c[0x0][0x3b0] ;  /* 0x00007600ff0477ac */ /* 0x000e620008000a00 */
[----:B------:R-:W-:Y:S02]  /*3880*/  IADD3 R7, P2, PT, R7, R16, RZ ;  /* 0x0000001007077210 */ /* 0x000fe40007f5e0ff */
[----:B------:R-:W-:Y:S04]  /*3890*/  STS.128 [R19+0x10], R24 ;  /* 0x0000101813007388 */ /* 0x000fe80000000c00 */
[----:B------:R-:W-:Y:S04]  /*38a0*/  STS.128 [R19+0x20], R28 ;  /* 0x0000201c13007388 */ /* 0x000fe80000000c00 */
[----:B------:R-:W-:Y:S01]  /*38b0*/  STS.128 [R19+0x30], R12 ;  /* 0x0000300c13007388 */ /* 0x000fe20000000c00 */
[----:B------:R-:W-:-:S03]  /*38c0*/  NOP ;  /* 0x0000000000007918 */ /* 0x000fc60000000000 */
[----:B-----5:R-:W-:Y:S01]  /*38d0*/  LDS.128 R20, [R4] ;  /* 0x0000000004147984 */ /* 0x020fe20000000c00 */
[----:B0-----:R-:W-:Y:S01]  /*38e0*/  IMAD.X R10, RZ, RZ, RZ, P2 ;  /* 0x000000ffff0a7224 */ /* 0x001fe200010e06ff */
[C---:B-1----:R-:W-:Y:S02]  /*38f0*/  LEA R8, P3, R7.reuse, UR4, 0x4 ;  /* 0x0000000407087c11 */ /* 0x042fe4000f8620ff */
[----:B------:R-:W-:Y:S02]  /*3900*/  LDS.128 R32, [R4+0x200] ;  /* 0x0002000004207984 */ /* 0x000fe40000000c00 */
[----:B------:R-:W-:Y:S02]  /*3910*/  LEA.HI.X R9, R7, UR5, R10, 0x4, P3 ;  /* 0x0000000507097c11 */ /* 0x000fe400098f240a */
[----:B------:R-:W-:Y:S04]  /*3920*/  LDS.128 R36, [R4+0x400] ;  /* 0x0004000004247984 */ /* 0x000fe80000000c00 */
        /* <DEDUP_REMOVED lines=18> */
.L_x_169:
        /* <DEDUP_REMOVED lines=11> */
.L_x_176:


//--------------------- .text._ZN3cub18CUB_300001_SM_10006detail11EmptyKernelIvEEvv --------------------------
	.section	.text._ZN3cub18CUB_300001_SM_10006detail11EmptyKernelIvEEvv,"ax",@progbits
	.align	128
        .global         _ZN3cub18CUB_300001_SM_10006detail11EmptyKernelIvEEvv
        .type           _ZN3cub18CUB_300001_SM_10006detail11EmptyKernelIvEEvv,@function
        .size           _ZN3cub18CUB_300001_SM_10006detail11EmptyKernelIvEEvv,(.L_x_177 - _ZN3cub18CUB_300001_SM_10006detail11EmptyKernelIvEEvv)
        .other          _ZN3cub18CUB_300001_SM_10006detail11EmptyKernelIvEEvv,@"STO_CUDA_ENTRY STV_DEFAULT"
_ZN3cub18CUB_300001_SM_10006detail11EmptyKernelIvEEvv:
.text._ZN3cub18CUB_300001_SM_10006detail11EmptyKernelIvEEvv:
[----:B------:R-:W-:Y:S01]  /*0000*/  LDC R1, c[0x0][0x37c] ;  /* 0x0000df00ff017b82 */ /* 0x000fe20000000800 */
[----:B------:R-:W-:Y:S05]  /*0010*/  EXIT ;  /* 0x000000000000794d */ /* 0x000fea0003800000 */
.L_x_170:
        /* <DEDUP_REMOVED lines=14> */
.L_x_177:


//--------------------- .nv.shared._ZN3cub18CUB_300001_SM_10006detail10merge_sort26DeviceMergeSortMergeKernelINS2_10policy_hubIN6thrust24THRUST_300001_SM_1000_NS6detail15normal_iteratorINS6_10device_ptrI5PointEEEEE9Policy600ESC_PNS0_8NullTypeESC_SG_m11device_sortISA_ESA_SF_EEvbT2_T3_T4_PT6_PT7_T5_PSL_SL_NS1_7vsmem_tE --------------------------
	.section	.nv.shared._ZN3cub18CUB_300001_SM_10006detail10merge_sort26DeviceMergeSortMergeKernelINS2_10policy_hubIN6thrust24THRUST_300001_SM_1000_NS6detail15normal_iteratorINS6_10device_ptrI5PointEEEEE9Policy600ESC_PNS0_8NullTypeESC_SG_m11device_sortISA_ESA_SF_EEvbT2_T3_T4_PT6_PT7_T5_PSL_SL_NS1_7vsmem_tE,"aw",@nobits
	.sectionflags	@""
	.align	16
.nv.shared._ZN3cub18CUB_300001_SM_10006detail10merge_sort26DeviceMergeSortMergeKernelINS2_10policy_hubIN6thrust24THRUST_300001_SM_1000_NS6detail15normal_iteratorINS6_10device_ptrI5PointEEEEE9Policy600ESC_PNS0_8NullTypeESC_SG_m11device_sortISA_ESA_SF_EEvbT2_T3_T4_PT6_PT7_T5_PSL_SL_NS1_7vsmem_tE:
	.zero		17424


//--------------------- .nv.shared.reserved.0     --------------------------
	.section	.nv.shared.reserved.0,"aw",@nobits
	.weak		__nv_reservedSMEM_offset_0_alias
	.size		__nv_reservedSMEM_offset_0_alias, 0, 64
	.other		__nv_reservedSMEM_offset_0_alias,@"STO_CUDA_RESERVED_SHARED STV_DEFAULT"
__nv_reservedSMEM_offset_0_alias:
	.zero		0
	.zero		64


//--------------------- .nv.global                --------------------------
	.section	.nv.global,"aw",@nobits
	.align	8
.nv.global:
	.type		d_query_point,@object
	.size		d_query_point,(_ZN30_INTERNAL_79be5297_4_k_cu_main6thrust24THRUST_300001_SM_1000_NS12placeholders2_7E - d_query_point)
d_query_point:
	.zero		16
	.type		_ZN30_INTERNAL_79be5297_4_k_cu_main6thrust24THRUST_300001_SM_1000_NS12placeholders2_7E,@object
	.size		_ZN30_INTERNAL_79be5297_4_k_cu_main6thrust24THRUST_300001_SM_1000_NS12placeholders2_7E,(_ZN30_INTERNAL_79be5297_4_k_cu_main4cuda3std3__45__cpo5crendE - _ZN30_INTERNAL_79be5297_4_k_cu_main6thrust24THRUST_300001_SM_1000_NS12placeholders2_7E)
_ZN30_INTERNAL_79be5297_4_k_cu_main6thrust24THRUST_300001_SM_1000_NS12placeholders2_7E:
	.zero		1
	.type		_ZN30_INTERNAL_79be5297_4_k_cu_main4cuda3std3__45__cpo5crendE,@object
	.size		_ZN30_INTERNAL_79be5297_4_k_cu_main4cuda3std3__45__cpo5crendE,(_ZN30_INTERNAL_79be5297_4_k_cu_main4cuda3std6ranges3__45__cpo4prevE - _ZN30_INTERNAL_79be5297_4_k_cu_main4cuda3std3__45__cpo5crendE)
_ZN30_INTERNAL_79be5297_4_k_cu_main4cuda3std3__45__cpo5crendE:
	.zero		1
	.type		_ZN30_INTERNAL_79be5297_4_k_cu_main4cuda3std6ranges3__45__cpo4prevE,@object
	.size		_ZN30_INTERNAL_79be5297_4_k_cu_main4cuda3std6ranges3__45__cpo4prevE,(_ZN30_INTERNAL_79be5297_4_k_cu_main6thrust24THRUST_300001_SM_1000_NS6system6detail10sequential3seqE - _ZN30_INTERNAL_79be5297_4_k_cu_main4cuda3std6ranges3__45__cpo4prevE)
_ZN30_INTERNAL_79be5297_4_k_cu_main4cuda3std6ranges3__45__cpo4prevE:
	.zero		1
	.type		_ZN30_INTERNAL_79be5297_4_k_cu_main6thrust24THRUST_300001_SM_1000_NS6system6detail10sequential3seqE,@object
	.size		_ZN30_INTERNAL_79be5297_4_k_cu_main6thrust24THRUST_300001_SM_1000_NS6system6detail10sequential3seqE,(_ZN30_INTERNAL_79be5297_4_k_cu_main4cuda3std6ranges3__45__cpo9iter_moveE - _ZN30_INTERNAL_79be5297_4_k_cu_main6thrust24THRUST_300001_SM_1000_NS6system6detail10sequential3seqE)
_ZN30_INTERNAL_79be5297_4_k_cu_main6thrust24THRUST_300001_SM_1000_NS6system6detail10sequential3seqE:
	.zero		1
	.type		_ZN30_INTERNAL_79be5297_4_k_cu_main4cuda3std6ranges3__45__cpo9iter_moveE,@object
	.size		_ZN30_INTERNAL_79be5297_4_k_cu_main4cuda3std6ranges3__45__cpo9iter_moveE,(_ZN30_INTERNAL_79be5297_4_k_cu_main6thrust24THRUST_300001_SM_1000_NS3seqE - _ZN30_INTERNAL_79be5297_4_k_cu_main4cuda3std6ranges3__45__cpo9iter_moveE)
_ZN30_INTERNAL_79be5297_4_k_cu_main4cuda3std6ranges3__45__cpo9iter_moveE:
	.zero		1
	.type		_ZN30_INTERNAL_79be5297_4_k_cu_main6thrust24THRUST_300001_SM_1000_NS3seqE,@object
	.size		_ZN30_INTERNAL_79be5297_4_k_cu_main6thrust24THRUST_300001_SM_1000_NS3seqE,(_ZN30_INTERNAL_79be5297_4_k_cu_main4cuda3std3__420unreachable_sentinelE - _ZN30_INTERNAL_79be5297_4_k_cu_main6thrust24THRUST_300001_SM_1000_NS3seqE)
_ZN30_INTERNAL_79be5297_4_k_cu_main6thrust24THRUST_300001_SM_1000_NS3seqE:
	.zero		1
	.type		_ZN30_INTERNAL_79be5297_4_k_cu_main4cuda3std3__420unreachable_sentinelE,@object
	.size		_ZN30_INTERNAL_79be5297_4_k_cu_main4cuda3std3__420unreachable_sentinelE,(_ZN30_INTERNAL_79be5297_4_k_cu_main4cuda3std6ranges3__45__cpo5ssizeE - _ZN30_INTERNAL_79be5297_4_k_cu_main4cuda3std3__420unreachable_sentinelE)
_ZN30_INTERNAL_79be5297_4_k_cu_main4cuda3std3__420unreachable_sentinelE:
	.zero		1
	.type		_ZN30_INTERNAL_79be5297_4_k_cu_main4cuda3std6ranges3__45__cpo5ssizeE,@object
	.size		_ZN30_INTERNAL_79be5297_4_k_cu_main4cuda3std6ranges3__45__cpo5ssizeE,(_ZN30_INTERNAL_79be5297_4_k_cu_main6thrust24THRUST_300001_SM_1000_NS12placeholders2_3E - _ZN30_INTERNAL_79be5297_4_k_cu_main4cuda3std6ranges3__45__cpo5ssizeE)
_ZN30_INTERNAL_79be5297_4_k_cu_main4cuda3std6ranges3__45__cpo5ssizeE:
	.zero		1
	.type		_ZN30_INTERNAL_79be5297_4_k_cu_main6thrust24THRUST_300001_SM_1000_NS12placeholders2_3E,@object
	.size		_ZN30_INTERNAL_79be5297_4_k_cu_main6thrust24THRUST_300001_SM_1000_NS12placeholders2_3E,(_ZN30_INTERNAL_79be5297_4_k_cu_main4cuda3std3__45__cpo4cendE - _ZN30_INTERNAL_79be5297_4_k_cu_main6thrust24THRUST_300001_SM_1000_NS12placeholders2_3E)
_ZN30_INTERNAL_79be5297_4_k_cu_main6thrust24THRUST_300001_SM_1000_NS12placeholders2_3E:
	.zero		1
	.type		_ZN30_INTERNAL_79be5297_4_k_cu_main4cuda3std3__45__cpo4cendE,@object
	.size		_ZN30_INTERNAL_79be5297_4_k_cu_main4cuda3std3__45__cpo4cendE,(_ZN30_INTERNAL_79be5297_4_k_cu_main4cuda3std6ranges3__45__cpo4cendE - _ZN30_INTERNAL_79be5297_4_k_cu_main4cuda3std3__45__cpo4cendE)
_ZN30_INTERNAL_79be5297_4_k_cu_main4cuda3std3__45__cpo4cendE:
	.zero		1
	.type		_ZN30_INTERNAL_79be5297_4_k_cu_main4cuda3std6ranges3__45__cpo4cendE,@object
	.size		_ZN30_INTERNAL_79be5297_4_k_cu_main4cuda3std6ranges3__45__cpo4cendE,(_ZN30_INTERNAL_79be5297_4_k_cu_main6thrust24THRUST_300001_SM_1000_NS12placeholders2_9E - _ZN30_INTERNAL_79be5297_4_k_cu_main4cuda3std6ranges3__45__cpo4cendE)
_ZN30_INTERNAL_79be5297_4_k_cu_main4cuda3std6ranges3__45__cpo4cendE:
	.zero		1
	.type		_ZN30_INTERNAL_79be5297_4_k_cu_main6thrust24THRUST_300001_SM_1000_NS12placeholders2_9E,@object
	.size		_ZN30_INTERNAL_79be5297_4_k_cu_main6thrust24THRUST_300001_SM_1000_NS12placeholders2_9E,(_ZN30_INTERNAL_79be5297_4_k_cu_main4cuda3std3__419piecewise_constructE - _ZN30_INTERNAL_79be5297_4_k_cu_main6thrust24THRUST_300001_SM_1000_NS12placeholders2_9E)
_ZN30_INTERNAL_79be5297_4_k_cu_main6thrust24THRUST_300001_SM_1000_NS12placeholders2_9E:
	.zero		1
	.type		_ZN30_INTERNAL_79be5297_4_k_cu_main4cuda3std3__419piecewise_constructE,@object
	.size		_ZN30_INTERNAL_79be5297_4_k_cu_main4cuda3std3__419piecewise_constructE,(_ZN30_INTERNAL_79be5297_4_k_cu_main4cuda3std6ranges3__45__cpo5cdataE - _ZN30_INTERNAL_79be5297_4_k_cu_main4cuda3std3__419piecewise_constructE)
_ZN30_INTERNAL_79be5297_4_k_cu_main4cuda3std3__419piecewise_constructE:
	.zero		1
	.type		_ZN30_INTERNAL_79be5297_4_k_cu_main4cuda3std6ranges3__45__cpo5cdataE,@object
	.size		_ZN30_INTERNAL_79be5297_4_k_cu_main4cuda3std6ranges3__45__cpo5cdataE,(_ZN30_INTERNAL_79be5297_4_k_cu_main6thrust24THRUST_300001_SM_1000_NS12placeholders2_1E - _ZN30_INTERNAL_79be5297_4_k_cu_main4cuda3std6ranges3__45__cpo5cdataE)
_ZN30_INTERNAL_79be5297_4_k_cu_main4cuda3std6ranges3__45__cpo5cdataE:
	.zero		1
	.type		_ZN30_INTERNAL_79be5297_4_k_cu_main6thrust24THRUST_300001_SM_1000_NS12placeholders2_1E,@object
	.size		_ZN30_INTERNAL_79be5297_4_k_cu_main6thrust24THRUST_300001_SM_1000_NS12placeholders2_1E,(_ZN30_INTERNAL_79be5297_4_k_cu_main4cuda3std3__45__cpo3endE - _ZN30_INTERNAL_79be5297_4_k_cu_main6thrust24THRUST_300001_SM_1000_NS12placeholders2_1E)
_ZN30_INTERNAL_79be5297_4_k_cu_main6thrust24THRUST_300001_SM_1000_NS12placeholders2_1E:
	.zero		1
	.type		_ZN30_INTERNAL_79be5297_4_k_cu_main4cuda3std3__45__cpo3endE,@object
	.size		_ZN30_INTERNAL_79be5297_4_k_cu_main4cuda3std3__45__cpo3endE,(_ZN30_INTERNAL_79be5297_4_k_cu_main4cuda3std6ranges3__45__cpo3endE - _ZN30_INTERNAL_79be5297_4_k_cu_main4cuda3std3__45__cpo3endE)
_ZN30_INTERNAL_79be5297_4_k_cu_main4cuda3std3__45__cpo3endE:
	.zero		1
	.type		_ZN30_INTERNAL_79be5297_4_k_cu_main4cuda3std6ranges3__45__cpo3endE,@object
	.size		_ZN30_INTERNAL_79be5297_4_k_cu_main4cuda3std6ranges3__45__cpo3endE,(_ZN30_INTERNAL_79be5297_4_k_cu_main6thrust24THRUST_300001_SM_1000_NS12placeholders2_5E - _ZN30_INTERNAL_79be5297_4_k_cu_main4cuda3std6ranges3__45__cpo3endE)
_ZN30_INTERNAL_79be5297_4_k_cu_main4cuda3std6ranges3__45__cpo3endE:
	.zero		1
	.type		_ZN30_INTERNAL_79be5297_4_k_cu_main6thrust24THRUST_300001_SM_1000_NS12placeholders2_5E,@object
	.size		_ZN30_INTERNAL_79be5297_4_k_cu_main6thrust24THRUST_300001_SM_1000_NS12placeholders2_5E,(_ZN30_INTERNAL_79be5297_4_k_cu_main4cuda3std3__45__cpo4rendE - _ZN30_INTERNAL_79be5297_4_k_cu_main6thrust24THRUST_300001_SM_1000_NS12placeholders2_5E)
_ZN30_INTERNAL_79be5297_4_k_cu_main6thrust24THRUST_300001_SM_1000_NS12placeholders2_5E:
	.zero		1
	.type		_ZN30_INTERNAL_79be5297_4_k_cu_main4cuda3std3__45__cpo4rendE,@object
	.size		_ZN30_INTERNAL_79be5297_4_k_cu_main4cuda3std3__45__cpo4rendE,(_ZN30_INTERNAL_79be5297_4_k_cu_main4cuda3std6ranges3__45__cpo9iter_swapE - _ZN30_INTERNAL_79be5297_4_k_cu_main4cuda3std3__45__cpo4rendE)
_ZN30_INTERNAL_79be5297_4_k_cu_main4cuda3std3__45__cpo4rendE:
	.zero		1
	.type		_ZN30_INTERNAL_79be5297_4_k_cu_main4cuda3std6ranges3__45__cpo9iter_swapE,@object
	.size		_ZN30_INTERNAL_79be5297_4_k_cu_main4cuda3std6ranges3__45__cpo9iter_swapE,(_ZN30_INTERNAL_79be5297_4_k_cu_main4cuda3std3__48unexpectE - _ZN30_INTERNAL_79be5297_4_k_cu_main4cuda3std6ranges3__45__cpo9iter_swapE)
_ZN30_INTERNAL_79be5297_4_k_cu_main4cuda3std6ranges3__45__cpo9iter_swapE:
	.zero		1
	.type		_ZN30_INTERNAL_79be5297_4_k_cu_main4cuda3std3__48unexpectE,@object
	.size		_ZN30_INTERNAL_79be5297_4_k_cu_main4cuda3std3__48unexpectE,(_ZN30_INTERNAL_79be5297_4_k_cu_main6thrust24THRUST_300001_SM_1000_NS8cuda_cub3parE - _ZN30_INTERNAL_79be5297_4_k_cu_main4cuda3std3__48unexpectE)
_ZN30_INTERNAL_79be5297_4_k_cu_main4cuda3std3__48unexpectE:
	.zero		1
	.type		_ZN30_INTERNAL_79be5297_4_k_cu_main6thrust24THRUST_300001_SM_1000_NS8cuda_cub3parE,@object
	.size		_ZN30_INTERNAL_79be5297_4_k_cu_main6thrust24THRUST_300001_SM_1000_NS8cuda_cub3parE,(_ZN30_INTERNAL_79be5297_4_k_cu_main6thrust24THRUST_300001_SM_1000_NS12placeholders2_8E - _ZN30_INTERNAL_79be5297_4_k_cu_main6thrust24THRUST_300001_SM_1000_NS8cuda_cub3parE)
_ZN30_INTERNAL_79be5297_4_k_cu_main6thrust24THRUST_300001_SM_1000_NS8cuda_cub3parE:
	.zero		1
	.type		_ZN30_INTERNAL_79be5297_4_k_cu_main6thrust24THRUST_300001_SM_1000_NS12placeholders2_8E,@object
	.size		_ZN30_INTERNAL_79be5297_4_k_cu_main6thrust24THRUST_300001_SM_1000_NS12placeholders2_8E,(_ZN30_INTERNAL_79be5297_4_k_cu_main4cuda3std3__432_GLOBAL__N__79be5297_4_k_cu_main6ignoreE - _ZN30_INTERNAL_79be5297_4_k_cu_main6thrust24THRUST_300001_SM_1000_NS12placeholders2_8E)
_ZN30_INTERNAL_79be5297_4_k_cu_main6thrust24THRUST_300001_SM_1000_NS12placeholders2_8E:
	.zero		1
	.type		_ZN30_INTERNAL_79be5297_4_k_cu_main4cuda3std3__432_GLOBAL__N__79be5297_4_k_cu_main6ignoreE,@object
	.size		_ZN30_INTERNAL_79be5297_4_k_cu_main4cuda3std3__432_GLOBAL__N__79be5297_4_k_cu_main6ignoreE,(_ZN30_INTERNAL_79be5297_4_k_cu_main4cuda3std6ranges3__45__cpo4dataE - _ZN30_INTERNAL_79be5297_4_k_cu_main4cuda3std3__432_GLOBAL__N__79be5297_4_k_cu_main6ignoreE)
_ZN30_INTERNAL_79be5297_4_k_cu_main4cuda3std3__432_GLOBAL__N__79be5297_4_k_cu_main6ignoreE:
	.zero		1
	.type		_ZN30_INTERNAL_79be5297_4_k_cu_main4cuda3std6ranges3__45__cpo4dataE,@object
	.size		_ZN30_INTERNAL_79be5297_4_k_cu_main4cuda3std6ranges3__45__cpo4dataE,(_ZN30_INTERNAL_79be5297_4_k_cu_main6thrust24THRUST_300001_SM_1000_NS6system3cpp3parE - _ZN30_INTERNAL_79be5297_4_k_cu_main4cuda3std6ranges3__45__cpo4dataE)
_ZN30_INTERNAL_79be5297_4_k_cu_main4cuda3std6ranges3__45__cpo4dataE:
	.zero		1
	.type		_ZN30_INTERNAL_79be5297_4_k_cu_main6thrust24THRUST_300001_SM_1000_NS6system3cpp3parE,@object
	.size		_ZN30_INTERNAL_79be5297_4_k_cu_main6thrust24THRUST_300001_SM_1000_NS6system3cpp3parE,(_ZN30_INTERNAL_79be5297_4_k_cu_main4cuda3std3__45__cpo5beginE - _ZN30_INTERNAL_79be5297_4_k_cu_main6thrust24THRUST_300001_SM_1000_NS6system3cpp3parE)
_ZN30_INTERNAL_79be5297_4_k_cu_main6thrust24THRUST_300001_SM_1000_NS6system3cpp3parE:
	.zero		1
	.type		_ZN30_INTERNAL_79be5297_4_k_cu_main4cuda3std3__45__cpo5beginE,@object
	.size		_ZN30_INTERNAL_79be5297_4_k_cu_main4cuda3std3__45__cpo5beginE,(_ZN30_INTERNAL_79be5297_4_k_cu_main4cuda3std6ranges3__45__cpo5beginE - _ZN30_INTERNAL_79be5297_4_k_cu_main4cuda3std3__45__cpo5beginE)
_ZN30_INTERNAL_79be5297_4_k_cu_main4cuda3std3__45__cpo5beginE:
	.zero		1
	.type		_ZN30_INTERNAL_79be5297_4_k_cu_main4cuda3std6ranges3__45__cpo5beginE,@object
	.size		_ZN30_INTERNAL_79be5297_4_k_cu_main4cuda3std6ranges3__45__cpo5beginE,(_ZN30_INTERNAL_79be5297_4_k_cu_main6thrust24THRUST_300001_SM_1000_NS6deviceE - _ZN30_INTERNAL_79be5297_4_k_cu_main4cuda3std6ranges3__45__cpo5beginE)
_ZN30_INTERNAL_79be5297_4_k_cu_main4cuda3std6ranges3__45__cpo5beginE:
	.zero		1
	.type		_ZN30_INTERNAL_79be5297_4_k_cu_main6thrust24THRUST_300001_SM_1000_NS6deviceE,@object
	.size		_ZN30_INTERNAL_79be5297_4_k_cu_main6thrust24THRUST_300001_SM_1000_NS6deviceE,(_ZN30_INTERNAL_79be5297_4_k_cu_main4cuda3std3__47nulloptE - _ZN30_INTERNAL_79be5297_4_k_cu_main6thrust24THRUST_300001_SM_1000_NS6deviceE)
_ZN30_INTERNAL_79be5297_4_k_cu_main6thrust24THRUST_300001_SM_1000_NS6deviceE:
	.zero		1
	.type		_ZN30_INTERNAL_79be5297_4_k_cu_main4cuda3std3__47nulloptE,@object
	.size		_ZN30_INTERNAL_79be5297_4_k_cu_main4cuda3std3__47nulloptE,(_ZN30_INTERNAL_79be5297_4_k_cu_main4cuda3std6ranges3__45__cpo8distanceE - _ZN30_INTERNAL_79be5297_4_k_cu_main4cuda3std3__47nulloptE)
_ZN30_INTERNAL_79be5297_4_k_cu_main4cuda3std3__47nulloptE:
	.zero		1
	.type		_ZN30_INTERNAL_79be5297_4_k_cu_main4cuda3std6ranges3__45__cpo8distanceE,@object
	.size		_ZN30_INTERNAL_79be5297_4_k_cu_main4cuda3std6ranges3__45__cpo8distanceE,(_ZN30_INTERNAL_79be5297_4_k_cu_main6thrust24THRUST_300001_SM_1000_NS12placeholders2_4E - _ZN30_INTERNAL_79be5297_4_k_cu_main4cuda3std6ranges3__45__cpo8distanceE)
_ZN30_INTERNAL_79be5297_4_k_cu_main4cuda3std6ranges3__45__cpo8distanceE:
	.zero		1
	.type		_ZN30_INTERNAL_79be5297_4_k_cu_main6thrust24THRUST_300001_SM_1000_NS12placeholders2_4E,@object
	.size		_ZN30_INTERNAL_79be5297_4_k_cu_main6thrust24THRUST_300001_SM_1000_NS12placeholders2_4E,(_ZN30_INTERNAL_79be5297_4_k_cu_main4cuda3std3__45__cpo6rbeginE - _ZN30_INTERNAL_79be5297_4_k_cu_main6thrust24THRUST_300001_SM_1000_NS12placeholders2_4E)
_ZN30_INTERNAL_79be5297_4_k_cu_main6thrust24THRUST_300001_SM_1000_NS12placeholders2_4E:
	.zero		1
	.type		_ZN30_INTERNAL_79be5297_4_k_cu_main4cuda3std3__45__cpo6rbeginE,@object
	.size		_ZN30_INTERNAL_79be5297_4_k_cu_main4cuda3std3__45__cpo6rbeginE,(_ZN30_INTERNAL_79be5297_4_k_cu_main4cuda3std6ranges3__45__cpo7advanceE - _ZN30_INTERNAL_79be5297_4_k_cu_main4cuda3std3__45__cpo6rbeginE)
_ZN30_INTERNAL_79be5297_4_k_cu_main4cuda3std3__45__cpo6rbeginE:
	.zero		1
	.type		_ZN30_INTERNAL_79be5297_4_k_cu_main4cuda3std6ranges3__45__cpo7advanceE,@object
	.size		_ZN30_INTERNAL_79be5297_4_k_cu_main4cuda3std6ranges3__45__cpo7advanceE,(_ZN30_INTERNAL_79be5297_4_k_cu_main6thrust24THRUST_300001_SM_1000_NS12placeholders3_10E - _ZN30_INTERNAL_79be5297_4_k_cu_main4cuda3std6ranges3__45__cpo7advanceE)
_ZN30_INTERNAL_79be5297_4_k_cu_main4cuda3std6ranges3__45__cpo7advanceE:
	.zero		1
	.type		_ZN30_INTERNAL_79be5297_4_k_cu_main6thrust24THRUST_300001_SM_1000_NS12placeholders3_10E,@object
	.size		_ZN30_INTERNAL_79be5297_4_k_cu_main6thrust24THRUST_300001_SM_1000_NS12placeholders3_10E,(_ZN30_INTERNAL_79be5297_4_k_cu_main4cuda3std3__48in_placeE - _ZN30_INTERNAL_79be5297_4_k_cu_main6thrust24THRUST_300001_SM_1000_NS12placeholders3_10E)
_ZN30_INTERNAL_79be5297_4_k_cu_main6thrust24THRUST_300001_SM_1000_NS12placeholders3_10E:
	.zero		1
	.type		_ZN30_INTERNAL_79be5297_4_k_cu_main4cuda3std3__48in_placeE,@object
	.size		_ZN30_INTERNAL_79be5297_4_k_cu_main4cuda3std3__48in_placeE,(_ZN30_INTERNAL_79be5297_4_k_cu_main4cuda3std6ranges3__45__cpo4sizeE - _ZN30_INTERNAL_79be5297_4_k_cu_main4cuda3std3__48in_placeE)
_ZN30_INTERNAL_79be5297_4_k_cu_main4cuda3std3__48in_placeE:
	.zero		1
	.type		_ZN30_INTERNAL_79be5297_4_k_cu_main4cuda3std6ranges3__45__cpo4sizeE,@object
	.size		_ZN30_INTERNAL_79be5297_4_k_cu_main4cuda3std6ranges3__45__cpo4sizeE,(_ZN30_INTERNAL_79be5297_4_k_cu_main6thrust24THRUST_300001_SM_1000_NS12placeholders2_2E - _ZN30_INTERNAL_79be5297_4_k_cu_main4cuda3std6ranges3__45__cpo4sizeE)
_ZN30_INTERNAL_79be5297_4_k_cu_main4cuda3std6ranges3__45__cpo4sizeE:
	.zero		1
	.type		_ZN30_INTERNAL_79be5297_4_k_cu_main6thrust24THRUST_300001_SM_1000_NS12placeholders2_2E,@object
	.size		_ZN30_INTERNAL_79be5297_4_k_cu_main6thrust24THRUST_300001_SM_1000_NS12placeholders2_2E,(_ZN30_INTERNAL_79be5297_4_k_cu_main4cuda3std3__45__cpo6cbeginE - _ZN30_INTERNAL_79be5297_4_k_cu_main6thrust24THRUST_300001_SM_1000_NS12placeholders2_2E)
_ZN30_INTERNAL_79be5297_4_k_cu_main6thrust24THRUST_300001_SM_1000_NS12placeholders2_2E:
	.zero		1
	.type		_ZN30_INTERNAL_79be5297_4_k_cu_main4cuda3std3__45__cpo6cbeginE,@object
	.size		_ZN30_INTERNAL_79be5297_4_k_cu_main4cuda3std3__45__cpo6cbeginE,(_ZN30_INTERNAL_79be5297_4_k_cu_main4cuda3std6ranges3__45__cpo6cbeginE - _ZN30_INTERNAL_79be5297_4_k_cu_main4cuda3std3__45__cpo6cbeginE)
_ZN30_INTERNAL_79be5297_4_k_cu_main4cuda3std3__45__cpo6cbeginE:
	.zero		1
	.type		_ZN30_INTERNAL_79be5297_4_k_cu_main4cuda3std6ranges3__45__cpo6cbeginE,@object
	.size		_ZN30_INTERNAL_79be5297_4_k_cu_main4cuda3std6ranges3__45__cpo6cbeginE,(_ZN30_INTERNAL_79be5297_4_k_cu_main6thrust24THRUST_300001_SM_1000_NS12placeholders2_6E - _ZN30_INTERNAL_79be5297_4_k_cu_main4cuda3std6ranges3__45__cpo6cbeginE)
_ZN30_INTERNAL_79be5297_4_k_cu_main4cuda3std6ranges3__45__cpo6cbeginE:
	.zero		1
	.type		_ZN30_INTERNAL_79be5297_4_k_cu_main6thrust24THRUST_300001_SM_1000_NS12placeholders2_6E,@object
	.size		_ZN30_INTERNAL_79be5297_4_k_cu_main6thrust24THRUST_300001_SM_1000_NS12placeholders2_6E,(_ZN30_INTERNAL_79be5297_4_k_cu_main4cuda3std3__45__cpo7crbeginE - _ZN30_INTERNAL_79be5297_4_k_cu_main6thrust24THRUST_300001_SM_1000_NS12placeholders2_6E)
_ZN30_INTERNAL_79be5297_4_k_cu_main6thrust24THRUST_300001_SM_1000_NS12placeholders2_6E:
	.zero		1
	.type		_ZN30_INTERNAL_79be5297_4_k_cu_main4cuda3std3__45__cpo7crbeginE,@object
	.size		_ZN30_INTERNAL_79be5297_4_k_cu_main4cuda3std3__45__cpo7crbeginE,(_ZN30_INTERNAL_79be5297_4_k_cu_main4cuda3std6ranges3__45__cpo4nextE - _ZN30_INTERNAL_79be5297_4_k_cu_main4cuda3std3__45__cpo7crbeginE)
_ZN30_INTERNAL_79be5297_4_k_cu_main4cuda3std3__45__cpo7crbeginE:
	.zero		1
	.type		_ZN30_INTERNAL_79be5297_4_k_cu_main4cuda3std6ranges3__45__cpo4nextE,@object
	.size		_ZN30_INTERNAL_79be5297_4_k_cu_main4cuda3std6ranges3__45__cpo4nextE,(_ZN30_INTERNAL_79be5297_4_k_cu_main4cuda3std6ranges3__45__cpo4swapE - _ZN30_INTERNAL_79be5297_4_k_cu_main4cuda3std6ranges3__45__cpo4nextE)
_ZN30_INTERNAL_79be5297_4_k_cu_main4cuda3std6ranges3__45__cpo4nextE:
	.zero		1
	.type		_ZN30_INTERNAL_79be5297_4_k_cu_main4cuda3std6ranges3__45__cpo4swapE,@object
	.size		_ZN30_INTERNAL_79be5297_4_k_cu_main4cuda3std6ranges3__45__cpo4swapE,(_ZN30_INTERNAL_79be5297_4_k_cu_main6thrust24THRUST_300001_SM_1000_NS8cuda_cub10par_nosyncE - _ZN30_INTERNAL_79be5297_4_k_cu_main4cuda3std6ranges3__45__cpo4swapE)
_ZN30_INTERNAL_79be5297_4_k_cu_main4cuda3std6ranges3__45__cpo4swapE:
	.zero		1
	.type		_ZN30_INTERNAL_79be5297_4_k_cu_main6thrust24THRUST_300001_SM_1000_NS8cuda_cub10par_nosyncE,@object
	.size		_ZN30_INTERNAL_79be5297_4_k_cu_main6thrust24THRUST_300001_SM_1000_NS8cuda_cub10par_nosyncE,(.L_31 - _ZN30_INTERNAL_79be5297_4_k_cu_main6thrust24THRUST_300001_SM_1000_NS8cuda_cub10par_nosyncE)
_ZN30_INTERNAL_79be5297_4_k_cu_main6thrust24THRUST_300001_SM_1000_NS8cuda_cub10par_nosyncE:
	.zero		1
.L_31:


//--------------------- .nv.shared._ZN3cub18CUB_300001_SM_10006detail10merge_sort30DeviceMergeSortBlockSortKernelINS2_10policy_hubIN6thrust24THRUST_300001_SM_1000_NS6detail15normal_iteratorINS6_10device_ptrI5PointEEEEE9Policy600ESC_PNS0_8NullTypeESC_SG_m11device_sortISA_ESA_SF_EEvbT0_T1_T2_T3_T4_PT6_PT7_T5_NS1_7vsmem_tE --------------------------
	.section	.nv.shared._ZN3cub18CUB_300001_SM_10006detail10merge_sort30DeviceMergeSortBlockSortKernelINS2_10policy_hubIN6thrust24THRUST_300001_SM_1000_NS6detail15normal_iteratorINS6_10device_ptrI5PointEEEEE9Policy600ESC_PNS0_8NullTypeESC_SG_m11device_sortISA_ESA_SF_EEvbT0_T1_T2_T3_T4_PT6_PT7_T5_NS1_7vsmem_tE,"aw",@nobits
	.sectionflags	@""
	.align	16
.nv.shared._ZN3cub18CUB_300001_SM_10006detail10merge_sort30DeviceMergeSortBlockSortKernelINS2_10policy_hubIN6thrust24THRUST_300001_SM_1000_NS6detail15normal_iteratorINS6_10device_ptrI5PointEEEEE9Policy600ESC_PNS0_8NullTypeESC_SG_m11device_sortISA_ESA_SF_EEvbT0_T1_T2_T3_T4_PT6_PT7_T5_NS1_7vsmem_tE:
	.zero		17424


//--------------------- .nv.shared._ZN3cub18CUB_300001_SM_10006detail10merge_sort26DeviceMergeSortMergeKernelINS2_10policy_hubIN6thrust24THRUST_300001_SM_1000_NS6detail15normal_iteratorINS6_10device_ptrI5PointEEEEE9Policy600ESC_PNS0_8NullTypeESC_SG_j11device_sortISA_ESA_SF_EEvbT2_T3_T4_PT6_PT7_T5_PSL_SL_NS1_7vsmem_tE --------------------------
	.section	.nv.shared._ZN3cub18CUB_300001_SM_10006detail10merge_sort26DeviceMergeSortMergeKernelINS2_10policy_hubIN6thrust24THRUST_300001_SM_1000_NS6detail15normal_iteratorINS6_10device_ptrI5PointEEEEE9Policy600ESC_PNS0_8NullTypeESC_SG_j11device_sortISA_ESA_SF_EEvbT2_T3_T4_PT6_PT7_T5_PSL_SL_NS1_7vsmem_tE,"aw",@nobits
	.sectionflags	@""
	.align	16
.nv.shared._ZN3cub18CUB_300001_SM_10006detail10merge_sort26DeviceMergeSortMergeKernelINS2_10policy_hubIN6thrust24THRUST_300001_SM_1000_NS6detail15normal_iteratorINS6_10device_ptrI5PointEEEEE9Policy600ESC_PNS0_8NullTypeESC_SG_j11device_sortISA_ESA_SF_EEvbT2_T3_T4_PT6_PT7_T5_PSL_SL_NS1_7vsmem_tE:
	.zero		17424


//--------------------- .nv.shared._ZN3cub18CUB_300001_SM_10006detail10merge_sort30DeviceMergeSortBlockSortKernelINS2_10policy_hubIN6thrust24THRUST_300001_SM_1000_NS6detail15normal_iteratorINS6_10device_ptrI5PointEEEEE9Policy600ESC_PNS0_8NullTypeESC_SG_j11device_sortISA_ESA_SF_EEvbT0_T1_T2_T3_T4_PT6_PT7_T5_NS1_7vsmem_tE --------------------------
	.section	.nv.shared._ZN3cub18CUB_300001_SM_10006detail10merge_sort30DeviceMergeSortBlockSortKernelINS2_10policy_hubIN6thrust24THRUST_300001_SM_1000_NS6detail15normal_iteratorINS6_10device_ptrI5PointEEEEE9Policy600ESC_PNS0_8NullTypeESC_SG_j11device_sortISA_ESA_SF_EEvbT0_T1_T2_T3_T4_PT6_PT7_T5_NS1_7vsmem_tE,"aw",@nobits
	.sectionflags	@""
	.align	16
.nv.shared._ZN3cub18CUB_300001_SM_10006detail10merge_sort30DeviceMergeSortBlockSortKernelINS2_10policy_hubIN6thrust24THRUST_300001_SM_1000_NS6detail15normal_iteratorINS6_10device_ptrI5PointEEEEE9Policy600ESC_PNS0_8NullTypeESC_SG_j11device_sortISA_ESA_SF_EEvbT0_T1_T2_T3_T4_PT6_PT7_T5_NS1_7vsmem_tE:
	.zero		17424


//--------------------- .nv.constant0._ZN3cub18CUB_300001_SM_10006detail10merge_sort26DeviceMergeSortMergeKernelINS2_10policy_hubIN6thrust24THRUST_300001_SM_1000_NS6detail15normal_iteratorINS6_10device_ptrI5PointEEEEE9Policy600ESC_PNS0_8NullTypeESC_SG_m11device_sortISA_ESA_SF_EEvbT2_T3_T4_PT6_PT7_T5_PSL_SL_NS1_7vsmem_tE --------------------------
	.section	.nv.constant0._ZN3cub18CUB_300001_SM_10006detail10merge_sort26DeviceMergeSortMergeKernelINS2_10policy_hubIN6thrust24THRUST_300001_SM_1000_NS6detail15normal_iteratorINS6_10device_ptrI5PointEEEEE9Policy600ESC_PNS0_8NullTypeESC_SG_m11device_sortISA_ESA_SF_EEvbT2_T3_T4_PT6_PT7_T5_PSL_SL_NS1_7vsmem_tE,"a",@progbits
	.sectionflags	@""
	.align	4
.nv.constant0._ZN3cub18CUB_300001_SM_10006detail10merge_sort26DeviceMergeSortMergeKernelINS2_10policy_hubIN6thrust24THRUST_300001_SM_1000_NS6detail15normal_iteratorINS6_10device_ptrI5PointEEEEE9Policy600ESC_PNS0_8NullTypeESC_SG_m11device_sortISA_ESA_SF_EEvbT2_T3_T4_PT6_PT7_T5_PSL_SL_NS1_7vsmem_tE:
	.zero		976


//--------------------- .nv.constant0._ZN3cub18CUB_300001_SM_10006detail10merge_sort30DeviceMergeSortPartitionKernelIN6thrust24THRUST_300001_SM_1000_NS6detail15normal_iteratorINS5_10device_ptrI5PointEEEEm11device_sortIS9_ES9_EEvbT_PT2_T0_SH_PSH_T1_SH_i --------------------------
	.section	.nv.constant0._ZN3cub18CUB_300001_SM_10006detail10merge_sort30DeviceMergeSortPartitionKernelIN6thrust24THRUST_300001_SM_1000_NS6detail15normal_iteratorINS5_10device_ptrI5PointEEEEm11device_sortIS9_ES9_EEvbT_PT2_T0_SH_PSH_T1_SH_i,"a",@progbits
	.sectionflags	@""
	.align	4
.nv.constant0._ZN3cub18CUB_300001_SM_10006detail10merge_sort30DeviceMergeSortPartitionKernelIN6thrust24THRUST_300001_SM_1000_NS6detail15normal_iteratorINS5_10device_ptrI5PointEEEEm11device_sortIS9_ES9_EEvbT_PT2_T0_SH_PSH_T1_SH_i:
	.zero		964


//--------------------- .nv.constant0._ZN3cub18CUB_300001_SM_10006detail10merge_sort30DeviceMergeSortBlockSortKernelINS2_10policy_hubIN6thrust24THRUST_300001_SM_1000_NS6detail15normal_iteratorINS6_10device_ptrI5PointEEEEE9Policy600ESC_PNS0_8NullTypeESC_SG_m11device_sortISA_ESA_SF_EEvbT0_T1_T2_T3_T4_PT6_PT7_T5_NS1_7vsmem_tE --------------------------
	.section	.nv.constant0._ZN3cub18CUB_300001_SM_10006detail10merge_sort30DeviceMergeSortBlockSortKernelINS2_10policy_hubIN6thrust24THRUST_300001_SM_1000_NS6detail15normal_iteratorINS6_10device_ptrI5PointEEEEE9Policy600ESC_PNS0_8NullTypeESC_SG_m11device_sortISA_ESA_SF_EEvbT0_T1_T2_T3_T4_PT6_PT7_T5_NS1_7vsmem_tE,"a",@progbits
	.sectionflags	@""
	.align	4
.nv.constant0._ZN3cub18CUB_300001_SM_10006detail10merge_sort30DeviceMergeSortBlockSortKernelINS2_10policy_hubIN6thrust24THRUST_300001_SM_1000_NS6detail15normal_iteratorINS6_10device_ptrI5PointEEEEE9Policy600ESC_PNS0_8NullTypeESC_SG_m11device_sortISA_ESA_SF_EEvbT0_T1_T2_T3_T4_PT6_PT7_T5_NS1_7vsmem_tE:
	.zero		976


//--------------------- .nv.constant0._ZN3cub18CUB_300001_SM_10006detail10merge_sort26DeviceMergeSortMergeKernelINS2_10policy_hubIN6thrust24THRUST_300001_SM_1000_NS6detail15normal_iteratorINS6_10device_ptrI5PointEEEEE9Policy600ESC_PNS0_8NullTypeESC_SG_j11device_sortISA_ESA_SF_EEvbT2_T3_T4_PT6_PT7_T5_PSL_SL_NS1_7vsmem_tE --------------------------
	.section	.nv.constant0._ZN3cub18CUB_300001_SM_10006detail10merge_sort26DeviceMergeSortMergeKernelINS2_10policy_hubIN6thrust24THRUST_300001_SM_1000_NS6detail15normal_iteratorINS6_10device_ptrI5PointEEEEE9Policy600ESC_PNS0_8NullTypeESC_SG_j11device_sortISA_ESA_SF_EEvbT2_T3_T4_PT6_PT7_T5_PSL_SL_NS1_7vsmem_tE,"a",@progbits
	.sectionflags	@""
	.align	4
.nv.constant0._ZN3cub18CUB_300001_SM_10006detail10merge_sort26DeviceMergeSortMergeKernelINS2_10policy_hubIN6thrust24THRUST_300001_SM_1000_NS6detail15normal_iteratorINS6_10device_ptrI5PointEEEEE9Policy600ESC_PNS0_8NullTypeESC_SG_j11device_sortISA_ESA_SF_EEvbT2_T3_T4_PT6_PT7_T5_PSL_SL_NS1_7vsmem_tE:
	.zero		976


//--------------------- .nv.constant0._ZN3cub18CUB_300001_SM_10006detail10merge_sort30DeviceMergeSortPartitionKernelIN6thrust24THRUST_300001_SM_1000_NS6detail15normal_iteratorINS5_10device_ptrI5PointEEEEj11device_sortIS9_ES9_EEvbT_PT2_T0_SH_PSH_T1_SH_i --------------------------
	.section	.nv.constant0._ZN3cub18CUB_300001_SM_10006detail10merge_sort30DeviceMergeSortPartitionKernelIN6thrust24THRUST_300001_SM_1000_NS6detail15normal_iteratorINS5_10device_ptrI5PointEEEEj11device_sortIS9_ES9_EEvbT_PT2_T0_SH_PSH_T1_SH_i,"a",@progbits
	.sectionflags	@""
	.align	4
.nv.constant0._ZN3cub18CUB_300001_SM_10006detail10merge_sort30DeviceMergeSortPartitionKernelIN6thrust24THRUST_300001_SM_1000_NS6detail15normal_iteratorINS5_10device_ptrI5PointEEEEj11device_sortIS9_ES9_EEvbT_PT2_T0_SH_PSH_T1_SH_i:
	.zero		948


//--------------------- .nv.constant0._ZN3cub18CUB_300001_SM_10006detail10merge_sort30DeviceMergeSortBlockSortKernelINS2_10policy_hubIN6thrust24THRUST_300001_SM_1000_NS6detail15normal_iteratorINS6_10device_ptrI5PointEEEEE9Policy600ESC_PNS0_8NullTypeESC_SG_j11device_sortISA_ESA_SF_EEvbT0_T1_T2_T3_T4_PT6_PT7_T5_NS1_7vsmem_tE --------------------------
	.section	.nv.constant0._ZN3cub18CUB_300001_SM_10006detail10merge_sort30DeviceMergeSortBlockSortKernelINS2_10policy_hubIN6thrust24THRUST_300001_SM_1000_NS6detail15normal_iteratorINS6_10device_ptrI5PointEEEEE9Policy600ESC_PNS0_8NullTypeESC_SG_j11device_sortISA_ESA_SF_EEvbT0_T1_T2_T3_T4_PT6_PT7_T5_NS1_7vsmem_tE,"a",@progbits
	.sectionflags	@""
	.align	4
.nv.constant0._ZN3cub18CUB_300001_SM_10006detail10merge_sort30DeviceMergeSortBlockSortKernelINS2_10policy_hubIN6thrust24THRUST_300001_SM_1000_NS6detail15normal_iteratorINS6_10device_ptrI5PointEEEEE9Policy600ESC_PNS0_8NullTypeESC_SG_j11device_sortISA_ESA_SF_EEvbT0_T1_T2_T3_T4_PT6_PT7_T5_NS1_7vsmem_tE:
	.zero		976


//--------------------- .nv.constant0._ZN3cub18CUB_300001_SM_10006detail11EmptyKernelIvEEvv --------------------------
	.section	.nv.constant0._ZN3cub18CUB_300001_SM_10006detail11EmptyKernelIvEEvv,"a",@progbits
	.sectionflags	@""
	.align	4
.nv.constant0._ZN3cub18CUB_300001_SM_10006detail11EmptyKernelIvEEvv:
	.zero		896


//--------------------- SYMBOLS --------------------------

	.type		.nv.reservedSmem.offset0,@object
	.size		.nv.reservedSmem.offset0,0x4
	.type		.nv.reservedSmem.cap,@object
	.size		.nv.reservedSmem.cap,0x4
